	.target	sm_100a

	.elftype	@"ET_EXEC"


//--------------------- .note.nv.tkinfo           --------------------------
	.section	.note.nv.tkinfo,"",@"SHT_NOTE"
	.sectionflags	@"SHF_NOTE_NV_TKINFO"
	.tkinfo
        /*0018*/ 	.word	0x00000002
        /*0030*/ 	.string	""
        /*0030*/ 	.string	"ptxas"
        /*0030*/ 	.string	"Cuda compilation tools, release 13.0, V13.0.88"
        /*0030*/ 	.string	"Build cuda_13.0.r13.0/compiler.36424714_0"
        /*0030*/ 	.string	"-arch sm_100a -m 64 "



//--------------------- .note.nv.cuinfo           --------------------------
	.section	.note.nv.cuinfo,"",@"SHT_NOTE"
	.sectionflags	@"SHF_NOTE_NV_CUINFO"
        /*0018*/ 	.short	0x0002
        /*001a*/ 	.short	0x0064
        /*001c*/ 	.short	0x0082
	.zero		2


//--------------------- .nv.info                  --------------------------
	.section	.nv.info,"",@"SHT_CUDA_INFO"
	.align	4


	//----- nvinfo : EIATTR_REGCOUNT
	.align		4
        /*0000*/ 	.byte	0x04, 0x2f
        /*0002*/ 	.short	(.L_19 - .L_18)
	.align		4
.L_18:
        /*0004*/ 	.word	index@(_ZN7cutlass13device_kernelINS_4gemm6kernel13GemmUniversalIN4cute5tupleIJiiiiEEENS1_10collective13CollectiveMmaINS1_46MainloopSm100TmaUmmaWarpSpecializedBlockScaledILi3ELi2ELi1ENS5_IJNS4_1CILi2EEENSA_ILi1EEESC_EEEEENS5_IJNSA_ILi128EEENSA_ILi256EEESF_EEENS5_IJNS_12float_e5m2_tENS_13float_ue8m0_tEEEENS5_IJNS5_IJlSC_lEEENS4_6LayoutINS5_IJNS5_IJNS5_IJNSA_ILi32EEENSA_ILi4EEEEEEiEEESQ_NS5_IJSC_iEEEEEENS5_IJNS5_IJNS5_IJNSA_ILi16EEESO_EEEiEEENS5_IJNS5_IJNSA_ILi0EEESC_EEENSA_ILi512EEEEEENS5_IJSW_iEEEEEEEEEEESK_S13_NS4_8TiledMMAINS4_8MMA_AtomIJNS4_21SM100_MMA_MXF8F6F4_SSISI_SI_fSJ_Li128ELi256ELNS4_4UMMA5MajorE0ELS18_0ELNS17_7ScaleInE0ELS19_0EEEEEENSM_INS5_IJSC_SC_SC_EEENS5_IJSW_SW_SW_EEEEENS5_IJNS4_10UnderscoreES1F_S1F_EEEEENS5_IJNS4_13SM90_TMA_LOADES1I_EEENS5_IJNS4_14ComposedLayoutINS4_7SwizzleILi3ELi4ELi3EEENS4_18smem_ptr_flag_bitsILi8EEENSM_INS5_IJNSA_ILi8EEESF_EEENS5_IJSF_SC_EEEEEEENSM_INS5_IJNS5_IJNS5_IJSP_SC_EEENS5_IJSN_SC_EEEEEESC_NS5_IJSO_SC_EEEEEENS5_IJNS5_IJNS5_IJSU_SY_EEESX_EEESW_NS5_IJSC_SY_EEEEEEEEEEEvNS4_8identityENS5_IJNS4_23SM90_TMA_LOAD_MULTICASTES26_EEENS5_IJS1T_NSM_INS5_IJNS5_IJNS5_IJSP_SB_EEES1V_EEESC_S1X_EEENS5_IJS20_SW_NS5_IJSC_NSA_ILi1024EEEEEEEEEEEEEEvS25_EENS_8epilogue10collective18CollectiveEpilogueINS2H_23Sm100TmaWarpSpecializedILi4ELi2ELi32ELb1ELb0EEEJNS5_IJNSA_ILi64EEESG_SF_EEENS5_IJNSM_IS2M_SC_EENSM_INS5_IJSN_SB_EEENS5_IJSC_SF_EEEEEEEENS_10bfloat16_tESL_S2T_SL_NS2H_6fusion15FusionCallbacksIS2L_NS2U_17LinearCombinationIS2T_fS2T_fLNS_15FloatRoundStyleE2EEES2N_S2S_JEEENS4_5SM1004TMEM4LOAD26SM100_TMEM_LOAD_32dp32b32xES1I_NS1K_INS1L_ILi2ELi4ELi3EEENS1N_ILi16EEENSM_INS5_IJS1P_SN_EEES1V_EEEENS4_39AutoVectorizingCopyWithAssumedAlignmentILi128EEENS4_14SM90_TMA_STOREES38_S3A_S3A_EEEvvEEEEvNT_6ParamsE)
        /*0008*/ 	.word	0x000000de


	//----- nvinfo : EIATTR_FRAME_SIZE
	.align		4
.L_19:
        /*000c*/ 	.byte	0x04, 0x11
        /*000e*/ 	.short	(.L_21 - .L_20)
	.align		4
.L_20:
        /*0010*/ 	.word	index@($__internal_2_$__cuda_sm10x_tcgen05_guardrail_trap_unallocated_columns_being_dealloced)
        /*0014*/ 	.word	0x00000000


	//----- nvinfo : EIATTR_FRAME_SIZE
	.align		4
.L_21:
        /*0018*/ 	.byte	0x04, 0x11
        /*001a*/ 	.short	(.L_23 - .L_22)
	.align		4
.L_22:
        /*001c*/ 	.word	index@($__internal_1_$__cuda_sm10x_tcgen05_guardrail_trap_phase_invalid_during_alloc)
        /*0020*/ 	.word	0x00000000


	//----- nvinfo : EIATTR_FRAME_SIZE
	.align		4
.L_23:
        /*0024*/ 	.byte	0x04, 0x11
        /*0026*/ 	.short	(.L_25 - .L_24)
	.align		4
.L_24:
        /*0028*/ 	.word	index@($__internal_0_$__cuda_sm10x_tcgen05_guardrail_trap_col_being_dealloced_not_returned_by_alloc)
        /*002c*/ 	.word	0x00000000


	//----- nvinfo : EIATTR_FRAME_SIZE
	.align		4
.L_25:
        /*0030*/ 	.byte	0x04, 0x11
        /*0032*/ 	.short	(.L_27 - .L_26)
	.align		4
.L_26:
        /*0034*/ 	.word	index@(_ZN7cutlass13device_kernelINS_4gemm6kernel13GemmUniversalIN4cute5tupleIJiiiiEEENS1_10collective13CollectiveMmaINS1_46MainloopSm100TmaUmmaWarpSpecializedBlockScaledILi3ELi2ELi1ENS5_IJNS4_1CILi2EEENSA_ILi1EEESC_EEEEENS5_IJNSA_ILi128EEENSA_ILi256EEESF_EEENS5_IJNS_12float_e5m2_tENS_13float_ue8m0_tEEEENS5_IJNS5_IJlSC_lEEENS4_6LayoutINS5_IJNS5_IJNS5_IJNSA_ILi32EEENSA_ILi4EEEEEEiEEESQ_NS5_IJSC_iEEEEEENS5_IJNS5_IJNS5_IJNSA_ILi16EEESO_EEEiEEENS5_IJNS5_IJNSA_ILi0EEESC_EEENSA_ILi512EEEEEENS5_IJSW_iEEEEEEEEEEESK_S13_NS4_8TiledMMAINS4_8MMA_AtomIJNS4_21SM100_MMA_MXF8F6F4_SSISI_SI_fSJ_Li128ELi256ELNS4_4UMMA5MajorE0ELS18_0ELNS17_7ScaleInE0ELS19_0EEEEEENSM_INS5_IJSC_SC_SC_EEENS5_IJSW_SW_SW_EEEEENS5_IJNS4_10UnderscoreES1F_S1F_EEEEENS5_IJNS4_13SM90_TMA_LOADES1I_EEENS5_IJNS4_14ComposedLayoutINS4_7SwizzleILi3ELi4ELi3EEENS4_18smem_ptr_flag_bitsILi8EEENSM_INS5_IJNSA_ILi8EEESF_EEENS5_IJSF_SC_EEEEEEENSM_INS5_IJNS5_IJNS5_IJSP_SC_EEENS5_IJSN_SC_EEEEEESC_NS5_IJSO_SC_EEEEEENS5_IJNS5_IJNS5_IJSU_SY_EEESX_EEESW_NS5_IJSC_SY_EEEEEEEEEEEvNS4_8identityENS5_IJNS4_23SM90_TMA_LOAD_MULTICASTES26_EEENS5_IJS1T_NSM_INS5_IJNS5_IJNS5_IJSP_SB_EEES1V_EEESC_S1X_EEENS5_IJS20_SW_NS5_IJSC_NSA_ILi1024EEEEEEEEEEEEEEvS25_EENS_8epilogue10collective18CollectiveEpilogueINS2H_23Sm100TmaWarpSpecializedILi4ELi2ELi32ELb1ELb0EEEJNS5_IJNSA_ILi64EEESG_SF_EEENS5_IJNSM_IS2M_SC_EENSM_INS5_IJSN_SB_EEENS5_IJSC_SF_EEEEEEEENS_10bfloat16_tESL_S2T_SL_NS2H_6fusion15FusionCallbacksIS2L_NS2U_17LinearCombinationIS2T_fS2T_fLNS_15FloatRoundStyleE2EEES2N_S2S_JEEENS4_5SM1004TMEM4LOAD26SM100_TMEM_LOAD_32dp32b32xES1I_NS1K_INS1L_ILi2ELi4ELi3EEENS1N_ILi16EEENSM_INS5_IJS1P_SN_EEES1V_EEEENS4_39AutoVectorizingCopyWithAssumedAlignmentILi128EEENS4_14SM90_TMA_STOREES38_S3A_S3A_EEEvvEEEEvNT_6ParamsE)
        /*0038*/ 	.word	0x00000000


	//----- nvinfo : EIATTR_MIN_STACK_SIZE
	.align		4
.L_27:
        /*003c*/ 	.byte	0x04, 0x12
        /*003e*/ 	.short	(.L_29 - .L_28)
	.align		4
.L_28:
        /*0040*/ 	.word	index@(_ZN7cutlass13device_kernelINS_4gemm6kernel13GemmUniversalIN4cute5tupleIJiiiiEEENS1_10collective13CollectiveMmaINS1_46MainloopSm100TmaUmmaWarpSpecializedBlockScaledILi3ELi2ELi1ENS5_IJNS4_1CILi2EEENSA_ILi1EEESC_EEEEENS5_IJNSA_ILi128EEENSA_ILi256EEESF_EEENS5_IJNS_12float_e5m2_tENS_13float_ue8m0_tEEEENS5_IJNS5_IJlSC_lEEENS4_6LayoutINS5_IJNS5_IJNS5_IJNSA_ILi32EEENSA_ILi4EEEEEEiEEESQ_NS5_IJSC_iEEEEEENS5_IJNS5_IJNS5_IJNSA_ILi16EEESO_EEEiEEENS5_IJNS5_IJNSA_ILi0EEESC_EEENSA_ILi512EEEEEENS5_IJSW_iEEEEEEEEEEESK_S13_NS4_8TiledMMAINS4_8MMA_AtomIJNS4_21SM100_MMA_MXF8F6F4_SSISI_SI_fSJ_Li128ELi256ELNS4_4UMMA5MajorE0ELS18_0ELNS17_7ScaleInE0ELS19_0EEEEEENSM_INS5_IJSC_SC_SC_EEENS5_IJSW_SW_SW_EEEEENS5_IJNS4_10UnderscoreES1F_S1F_EEEEENS5_IJNS4_13SM90_TMA_LOADES1I_EEENS5_IJNS4_14ComposedLayoutINS4_7SwizzleILi3ELi4ELi3EEENS4_18smem_ptr_flag_bitsILi8EEENSM_INS5_IJNSA_ILi8EEESF_EEENS5_IJSF_SC_EEEEEEENSM_INS5_IJNS5_IJNS5_IJSP_SC_EEENS5_IJSN_SC_EEEEEESC_NS5_IJSO_SC_EEEEEENS5_IJNS5_IJNS5_IJSU_SY_EEESX_EEESW_NS5_IJSC_SY_EEEEEEEEEEEvNS4_8identityENS5_IJNS4_23SM90_TMA_LOAD_MULTICASTES26_EEENS5_IJS1T_NSM_INS5_IJNS5_IJNS5_IJSP_SB_EEES1V_EEESC_S1X_EEENS5_IJS20_SW_NS5_IJSC_NSA_ILi1024EEEEEEEEEEEEEEvS25_EENS_8epilogue10collective18CollectiveEpilogueINS2H_23Sm100TmaWarpSpecializedILi4ELi2ELi32ELb1ELb0EEEJNS5_IJNSA_ILi64EEESG_SF_EEENS5_IJNSM_IS2M_SC_EENSM_INS5_IJSN_SB_EEENS5_IJSC_SF_EEEEEEEENS_10bfloat16_tESL_S2T_SL_NS2H_6fusion15FusionCallbacksIS2L_NS2U_17LinearCombinationIS2T_fS2T_fLNS_15FloatRoundStyleE2EEES2N_S2S_JEEENS4_5SM1004TMEM4LOAD26SM100_TMEM_LOAD_32dp32b32xES1I_NS1K_INS1L_ILi2ELi4ELi3EEENS1N_ILi16EEENSM_INS5_IJS1P_SN_EEES1V_EEEENS4_39AutoVectorizingCopyWithAssumedAlignmentILi128EEENS4_14SM90_TMA_STOREES38_S3A_S3A_EEEvvEEEEvNT_6ParamsE)
        /*0044*/ 	.word	0x00000000
.L_29:


//--------------------- .nv.compat                --------------------------
	.section	.nv.compat,"",@"SHT_CUDA_COMPAT_INFO"
	.align	4
        /*0000*/ 	.byte	0x02, 0x09, 0x01, 0x00, 0x02, 0x02, 0x02, 0x00, 0x02, 0x05, 0x05, 0x00, 0x03, 0x07, 0x01, 0x01
        /*0010*/ 	.byte	0x02, 0x03, 0x01, 0x00, 0x02, 0x06, 0x01, 0x00, 0x04, 0x0b, 0x08, 0x00, 0x09, 0x00, 0x00, 0x00
        /*0020*/ 	.byte	0x00, 0x00, 0x00, 0x00


//--------------------- .nv.info._ZN7cutlass13device_kernelINS_4gemm6kernel13GemmUniversalIN4cute5tupleIJiiiiEEENS1_10collective13CollectiveMmaINS1_46MainloopSm100TmaUmmaWarpSpecializedBlockScaledILi3ELi2ELi1ENS5_IJNS4_1CILi2EEENSA_ILi1EEESC_EEEEENS5_IJNSA_ILi128EEENSA_ILi256EEESF_EEENS5_IJNS_12float_e5m2_tENS_13float_ue8m0_tEEEENS5_IJNS5_IJlSC_lEEENS4_6LayoutINS5_IJNS5_IJNS5_IJNSA_ILi32EEENSA_ILi4EEEEEEiEEESQ_NS5_IJSC_iEEEEEENS5_IJNS5_IJNS5_IJNSA_ILi16EEESO_EEEiEEENS5_IJNS5_IJNSA_ILi0EEESC_EEENSA_ILi512EEEEEENS5_IJSW_iEEEEEEEEEEESK_S13_NS4_8TiledMMAINS4_8MMA_AtomIJNS4_21SM100_MMA_MXF8F6F4_SSISI_SI_fSJ_Li128ELi256ELNS4_4UMMA5MajorE0ELS18_0ELNS17_7ScaleInE0ELS19_0EEEEEENSM_INS5_IJSC_SC_SC_EEENS5_IJSW_SW_SW_EEEEENS5_IJNS4_10UnderscoreES1F_S1F_EEEEENS5_IJNS4_13SM90_TMA_LOADES1I_EEENS5_IJNS4_14ComposedLayoutINS4_7SwizzleILi3ELi4ELi3EEENS4_18smem_ptr_flag_bitsILi8EEENSM_INS5_IJNSA_ILi8EEESF_EEENS5_IJSF_SC_EEEEEEENSM_INS5_IJNS5_IJNS5_IJSP_SC_EEENS5_IJSN_SC_EEEEEESC_NS5_IJSO_SC_EEEEEENS5_IJNS5_IJNS5_IJSU_SY_EEESX_EEESW_NS5_IJSC_SY_EEEEEEEEEEEvNS4_8identityENS5_IJNS4_23SM90_TMA_LOAD_MULTICASTES26_EEENS5_IJS1T_NSM_INS5_IJNS5_IJNS5_IJSP_SB_EEES1V_EEESC_S1X_EEENS5_IJS20_SW_NS5_IJSC_NSA_ILi1024EEEEEEEEEEEEEEvS25_EENS_8epilogue10collective18CollectiveEpilogueINS2H_23Sm100TmaWarpSpecializedILi4ELi2ELi32ELb1ELb0EEEJNS5_IJNSA_ILi64EEESG_SF_EEENS5_IJNSM_IS2M_SC_EENSM_INS5_IJSN_SB_EEENS5_IJSC_SF_EEEEEEEENS_10bfloat16_tESL_S2T_SL_NS2H_6fusion15FusionCallbacksIS2L_NS2U_17LinearCombinationIS2T_fS2T_fLNS_15FloatRoundStyleE2EEES2N_S2S_JEEENS4_5SM1004TMEM4LOAD26SM100_TMEM_LOAD_32dp32b32xES1I_NS1K_INS1L_ILi2ELi4ELi3EEENS1N_ILi16EEENSM_INS5_IJS1P_SN_EEES1V_EEEENS4_39AutoVectorizingCopyWithAssumedAlignmentILi128EEENS4_14SM90_TMA_STOREES38_S3A_S3A_EEEvvEEEEvNT_6ParamsE --------------------------
	.section	.nv.info._ZN7cutlass13device_kernelINS_4gemm6kernel13GemmUniversalIN4cute5tupleIJiiiiEEENS1_10collective13CollectiveMmaINS1_46MainloopSm100TmaUmmaWarpSpecializedBlockScaledILi3ELi2ELi1ENS5_IJNS4_1CILi2EEENSA_ILi1EEESC_EEEEENS5_IJNSA_ILi128EEENSA_ILi256EEESF_EEENS5_IJNS_12float_e5m2_tENS_13float_ue8m0_tEEEENS5_IJNS5_IJlSC_lEEENS4_6LayoutINS5_IJNS5_IJNS5_IJNSA_ILi32EEENSA_ILi4EEEEEEiEEESQ_NS5_IJSC_iEEEEEENS5_IJNS5_IJNS5_IJNSA_ILi16EEESO_EEEiEEENS5_IJNS5_IJNSA_ILi0EEESC_EEENSA_ILi512EEEEEENS5_IJSW_iEEEEEEEEEEESK_S13_NS4_8TiledMMAINS4_8MMA_AtomIJNS4_21SM100_MMA_MXF8F6F4_SSISI_SI_fSJ_Li128ELi256ELNS4_4UMMA5MajorE0ELS18_0ELNS17_7ScaleInE0ELS19_0EEEEEENSM_INS5_IJSC_SC_SC_EEENS5_IJSW_SW_SW_EEEEENS5_IJNS4_10UnderscoreES1F_S1F_EEEEENS5_IJNS4_13SM90_TMA_LOADES1I_EEENS5_IJNS4_14ComposedLayoutINS4_7SwizzleILi3ELi4ELi3EEENS4_18smem_ptr_flag_bitsILi8EEENSM_INS5_IJNSA_ILi8EEESF_EEENS5_IJSF_SC_EEEEEEENSM_INS5_IJNS5_IJNS5_IJSP_SC_EEENS5_IJSN_SC_EEEEEESC_NS5_IJSO_SC_EEEEEENS5_IJNS5_IJNS5_IJSU_SY_EEESX_EEESW_NS5_IJSC_SY_EEEEEEEEEEEvNS4_8identityENS5_IJNS4_23SM90_TMA_LOAD_MULTICASTES26_EEENS5_IJS1T_NSM_INS5_IJNS5_IJNS5_IJSP_SB_EEES1V_EEESC_S1X_EEENS5_IJS20_SW_NS5_IJSC_NSA_ILi1024EEEEEEEEEEEEEEvS25_EENS_8epilogue10collective18CollectiveEpilogueINS2H_23Sm100TmaWarpSpecializedILi4ELi2ELi32ELb1ELb0EEEJNS5_IJNSA_ILi64EEESG_SF_EEENS5_IJNSM_IS2M_SC_EENSM_INS5_IJSN_SB_EEENS5_IJSC_SF_EEEEEEEENS_10bfloat16_tESL_S2T_SL_NS2H_6fusion15FusionCallbacksIS2L_NS2U_17LinearCombinationIS2T_fS2T_fLNS_15FloatRoundStyleE2EEES2N_S2S_JEEENS4_5SM1004TMEM4LOAD26SM100_TMEM_LOAD_32dp32b32xES1I_NS1K_INS1L_ILi2ELi4ELi3EEENS1N_ILi16EEENSM_INS5_IJS1P_SN_EEES1V_EEEENS4_39AutoVectorizingCopyWithAssumedAlignmentILi128EEENS4_14SM90_TMA_STOREES38_S3A_S3A_EEEvvEEEEvNT_6ParamsE,"",@"SHT_CUDA_INFO"
	.sectionflags	@""
	.align	4


	//----- nvinfo : EIATTR_CUDA_API_VERSION
	.align		4
        /*0000*/ 	.byte	0x04, 0x37
        /*0002*/ 	.short	(.L_31 - .L_30)
.L_30:
        /*0004*/ 	.word	0x00000082


	//----- nvinfo : EIATTR_KPARAM_INFO
	.align		4
.L_31:
        /*0008*/ 	.byte	0x04, 0x17
        /*000a*/ 	.short	(.L_33 - .L_32)
.L_32:
        /*000c*/ 	.word	0x00000000
        /*0010*/ 	.short	0x0000
        /*0012*/ 	.short	0x0000
        /*0014*/ 	.byte	0x00, 0xf0, 0x01, 0x30


	//----- nvinfo : EIATTR_AT_ENTRY_FRAGMENTS
	.align		4
.L_33:
        /*0018*/ 	.byte	0x04, 0x4f
        /*001a*/ 	.short	(.L_35 - .L_34)


	//   ....[0]....
.L_34:
        /*001c*/ 	.word	0x00000006


	//----- nvinfo : EIATTR_RESERVED_SMEM_USED
	.align		4
.L_35:
        /*0020*/ 	.byte	0x01, 0x41
	.zero		2


	//----- nvinfo : EIATTR_SPARSE_MMA_MASK
	.align		4
        /*0024*/ 	.byte	0x03, 0x50
        /*0026*/ 	.short	0x0000


	//----- nvinfo : EIATTR_TCGEN05_1CTA_USED
	.align		4
        /*0028*/ 	.byte	0x01, 0x51
	.zero		2


	//----- nvinfo : EIATTR_MAXREG_COUNT
	.align		4
        /*002c*/ 	.byte	0x03, 0x1b
        /*002e*/ 	.short	0x00ff


	//----- nvinfo : EIATTR_NUM_BARRIERS
	.align		4
        /*0030*/ 	.byte	0x02, 0x4c
        /*0032*/ 	.byte	0x07
	.zero		1


	//----- nvinfo : EIATTR_EXTERNS
	.align		4
        /*0034*/ 	.byte	0x04, 0x0f
        /*0036*/ 	.short	(.L_37 - .L_36)


	//   ....[0]....
	.align		4
.L_36:
        /*0038*/ 	.word	index@(__assertfail)


	//----- nvinfo : EIATTR_MERCURY_ISA_VERSION
	.align		4
.L_37:
        /*003c*/ 	.byte	0x03, 0x5f
        /*003e*/ 	.short	0x0101


	//----- nvinfo : EIATTR_INT_WARP_WIDE_INSTR_OFFSETS
	.align		4
        /*0040*/ 	.byte	0x04, 0x31
        /*0042*/ 	.short	(.L_39 - .L_38)


	//   ....[0]....
.L_38:
        /*0044*/ 	.word	0x00000d60


	//   ....[1]....
        /*0048*/ 	.word	0x00000e20


	//   ....[2]....
        /*004c*/ 	.word	0x000044a0


	//   ....[3]....
        /*0050*/ 	.word	0x000044c0


	//   ....[4]....
        /*0054*/ 	.word	0x000044f0


	//   ....[5]....
        /*0058*/ 	.word	0x00005130


	//   ....[6]....
        /*005c*/ 	.word	0x000051d0


	//   ....[7]....
        /*0060*/ 	.word	0x00005280


	//   ....[8]....
        /*0064*/ 	.word	0x000052f0


	//   ....[9]....
        /*0068*/ 	.word	0x000053a0


	//   ....[10]....
        /*006c*/ 	.word	0x00005470


	//   ....[11]....
        /*0070*/ 	.word	0x000054f0


	//   ....[12]....
        /*0074*/ 	.word	0x00005580


	//   ....[13]....
        /*0078*/ 	.word	0x00005660


	//   ....[14]....
        /*007c*/ 	.word	0x000056d0


	//   ....[15]....
        /*0080*/ 	.word	0x00005790


	//   ....[16]....
        /*0084*/ 	.word	0x00005840


	//   ....[17]....
        /*0088*/ 	.word	0x000058c0


	//   ....[18]....
        /*008c*/ 	.word	0x00005950


	//   ....[19]....
        /*0090*/ 	.word	0x00005a40


	//   ....[20]....
        /*0094*/ 	.word	0x00005ab0


	//   ....[21]....
        /*0098*/ 	.word	0x00005c10


	//   ....[22]....
        /*009c*/ 	.word	0x00005c40


	//   ....[23]....
        /*00a0*/ 	.word	0x00005cb0


	//   ....[24]....
        /*00a4*/ 	.word	0x00005d60


	//   ....[25]....
        /*00a8*/ 	.word	0x00005e30


	//   ....[26]....
        /*00ac*/ 	.word	0x00005ed0


	//   ....[27]....
        /*00b0*/ 	.word	0x00005f90


	//   ....[28]....
        /*00b4*/ 	.word	0x000060a0


	//----- nvinfo : EIATTR_COOP_GROUP_MASK_REGIDS
	.align		4
.L_39:
        /*00b8*/ 	.byte	0x04, 0x29
        /*00ba*/ 	.short	(.L_41 - .L_40)


	//   ....[0]....
.L_40:
        /*00bc*/ 	.word	0xffffffff


	//   ....[1]....
        /*00c0*/ 	.word	0xffffffff


	//   ....[2]....
        /*00c4*/ 	.word	0xffffffff


	//   ....[3]....
        /*00c8*/ 	.word	0xffffffff


	//   ....[4]....
        /*00cc*/ 	.word	0xffffffff


	//   ....[5]....
        /*00d0*/ 	.word	0xffffffff


	//   ....[6]....
        /*00d4*/ 	.word	0xffffffff


	//   ....[7]....
        /*00d8*/ 	.word	0xffffffff


	//   ....[8]....
        /*00dc*/ 	.word	0xffffffff


	//   ....[9]....
        /*00e0*/ 	.word	0xffffffff


	//   ....[10]....
        /*00e4*/ 	.word	0xffffffff


	//   ....[11]....
        /*00e8*/ 	.word	0xffffffff


	//   ....[12]....
        /*00ec*/ 	.word	0xffffffff


	//   ....[13]....
        /*00f0*/ 	.word	0xffffffff


	//----- nvinfo : EIATTR_COOP_GROUP_INSTR_OFFSETS
	.align		4
.L_41:
        /*00f4*/ 	.byte	0x04, 0x28
        /*00f6*/ 	.short	(.L_43 - .L_42)


	//   ....[0]....
.L_42:
        /*00f8*/ 	.word	0x00000080


	//   ....[1]....
        /*00fc*/ 	.word	0x00000550


	//   ....[2]....
        /*0100*/ 	.word	0x000006d0


	//   ....[3]....
        /*0104*/ 	.word	0x00000870


	//   ....[4]....
        /*0108*/ 	.word	0x00000970


	//   ....[5]....
        /*010c*/ 	.word	0x00000ae0


	//   ....[6]....
        /*0110*/ 	.word	0x00000c20


	//   ....[7]....
        /*0114*/ 	.word	0x00000e90


	//   ....[8]....
        /*0118*/ 	.word	0x00002380


	//   ....[9]....
        /*011c*/ 	.word	0x000031e0


	//   ....[10]....
        /*0120*/ 	.word	0x000033f0


	//   ....[11]....
        /*0124*/ 	.word	0x00003420


	//   ....[12]....
        /*0128*/ 	.word	0x00004380


	//   ....[13]....
        /*012c*/ 	.word	0x000045b0


	//----- nvinfo : EIATTR_VRC_CTA_INIT_COUNT
	.align		4
.L_43:
        /*0130*/ 	.byte	0x02, 0x4a
        /*0132*/ 	.byte	0x80
	.zero		1


	//----- nvinfo : EIATTR_SYSCALL_OFFSETS
	.align		4
        /*0134*/ 	.byte	0x04, 0x46
        /*0136*/ 	.short	(.L_45 - .L_44)


	//   ....[0]....
.L_44:
        /*0138*/ 	.word	0x00006c80


	//   ....[1]....
        /*013c*/ 	.word	0x00006d70


	//   ....[2]....
        /*0140*/ 	.word	0x00007940


	//   ....[3]....
        /*0144*/ 	.word	0x00007ab0


	//   ....[4]....
        /*0148*/ 	.word	0x00008f70


	//   ....[5]....
        /*014c*/ 	.word	0x000090e0


	//   ....[6]....
        /*0150*/ 	.word	0x0000a600


	//   ....[7]....
        /*0154*/ 	.word	0x0000a770


	//   ....[8]....
        /*0158*/ 	.word	0x0000bc20


	//   ....[9]....
        /*015c*/ 	.word	0x0000bd90


	//   ....[10]....
        /*0160*/ 	.word	0x0000d2a0


	//   ....[11]....
        /*0164*/ 	.word	0x0000d410


	//   ....[12]....
        /*0168*/ 	.word	0x0000e8e0


	//   ....[13]....
        /*016c*/ 	.word	0x0000ea50


	//   ....[14]....
        /*0170*/ 	.word	0x0000ff50


	//   ....[15]....
        /*0174*/ 	.word	0x000100c0


	//   ....[16]....
        /*0178*/ 	.word	0x00011520


	//   ....[17]....
        /*017c*/ 	.word	0x00011690


	//----- nvinfo : EIATTR_MBARRIER_INSTR_OFFSETS
	.align		4
.L_45:
        /*0180*/ 	.byte	0x04, 0x39
        /*0182*/ 	.short	(.L_47 - .L_46)


	//   ....[0]....
.L_46:
        /*0184*/ 	.word	0x00000660
        /*0188*/ 	.word	0x000000ff
        /*018c*/ 	.word	0x00000000
        /*0190*/ 	.short	0x0100
        /*0192*/ 	.byte	0x04
	.zero		1


	//   ....[1]....
        /*0194*/ 	.word	0x00000670
        /*0198*/ 	.word	0x000000ff
        /*019c*/ 	.word	0x00000018
        /*01a0*/ 	.short	0x0100
        /*01a2*/ 	.byte	0x04
	.zero		1


	//   ....[2]....
        /*01a4*/ 	.word	0x00000680
        /*01a8*/ 	.word	0x000000ff
        /*01ac*/ 	.word	0x00000008
        /*01b0*/ 	.short	0x0100
        /*01b2*/ 	.byte	0x04
	.zero		1


	//   ....[3]....
        /*01b4*/ 	.word	0x00000690
        /*01b8*/ 	.word	0x000000ff
        /*01bc*/ 	.word	0x00000020
        /*01c0*/ 	.short	0x0100
        /*01c2*/ 	.byte	0x04
	.zero		1


	//   ....[4]....
        /*01c4*/ 	.word	0x000006a0
        /*01c8*/ 	.word	0x000000ff
        /*01cc*/ 	.word	0x00000010
        /*01d0*/ 	.short	0x0100
        /*01d2*/ 	.byte	0x04
	.zero		1


	//   ....[5]....
        /*01d4*/ 	.word	0x000006b0
        /*01d8*/ 	.word	0x000000ff
        /*01dc*/ 	.word	0x00000028
        /*01e0*/ 	.short	0x0100
        /*01e2*/ 	.byte	0x04
	.zero		1


	//   ....[6]....
        /*01e4*/ 	.word	0x000007e0
        /*01e8*/ 	.word	0x000000ff
        /*01ec*/ 	.word	0x00000030
        /*01f0*/ 	.short	0x0100
        /*01f2*/ 	.byte	0x04
	.zero		1


	//   ....[7]....
        /*01f4*/ 	.word	0x000007f0
        /*01f8*/ 	.word	0x000000ff
        /*01fc*/ 	.word	0x00000050
        /*0200*/ 	.short	0x0100
        /*0202*/ 	.byte	0x04
	.zero		1


	//   ....[8]....
        /*0204*/ 	.word	0x00000800
        /*0208*/ 	.word	0x000000ff
        /*020c*/ 	.word	0x00000038
        /*0210*/ 	.short	0x0100
        /*0212*/ 	.byte	0x04
	.zero		1


	//   ....[9]....
        /*0214*/ 	.word	0x00000810
        /*0218*/ 	.word	0x000000ff
        /*021c*/ 	.word	0x00000058
        /*0220*/ 	.short	0x0100
        /*0222*/ 	.byte	0x04
	.zero		1


	//   ....[10]....
        /*0224*/ 	.word	0x00000820
        /*0228*/ 	.word	0x000000ff
        /*022c*/ 	.word	0x00000040
        /*0230*/ 	.short	0x0100
        /*0232*/ 	.byte	0x04
	.zero		1


	//   ....[11]....
        /*0234*/ 	.word	0x00000830
        /*0238*/ 	.word	0x000000ff
        /*023c*/ 	.word	0x00000060
        /*0240*/ 	.short	0x0100
        /*0242*/ 	.byte	0x04
	.zero		1


	//   ....[12]....
        /*0244*/ 	.word	0x00000840
        /*0248*/ 	.word	0x000000ff
        /*024c*/ 	.word	0x00000048
        /*0250*/ 	.short	0x0100
        /*0252*/ 	.byte	0x04
	.zero		1


	//   ....[13]....
        /*0254*/ 	.word	0x00000850
        /*0258*/ 	.word	0x000000ff
        /*025c*/ 	.word	0x00000068
        /*0260*/ 	.short	0x0100
        /*0262*/ 	.byte	0x04
	.zero		1


	//   ....[14]....
        /*0264*/ 	.word	0x00000940
        /*0268*/ 	.word	0x000000ff
        /*026c*/ 	.word	0x00000070
        /*0270*/ 	.short	0x0100
        /*0272*/ 	.byte	0x06
	.zero		1


	//   ....[15]....
        /*0274*/ 	.word	0x00000950
        /*0278*/ 	.word	0x000000ff
        /*027c*/ 	.word	0x00000078
        /*0280*/ 	.short	0x0100
        /*0282*/ 	.byte	0x06
	.zero		1


	//   ....[16]....
        /*0284*/ 	.word	0x00000a90
        /*0288*/ 	.word	0x000000ff
        /*028c*/ 	.word	0x00000080
        /*0290*/ 	.short	0x0100
        /*0292*/ 	.byte	0x06
	.zero		1


	//   ....[17]....
        /*0294*/ 	.word	0x00000aa0
        /*0298*/ 	.word	0x000000ff
        /*029c*/ 	.word	0x00000090
        /*02a0*/ 	.short	0x0100
        /*02a2*/ 	.byte	0x06
	.zero		1


	//   ....[18]....
        /*02a4*/ 	.word	0x00000ab0
        /*02a8*/ 	.word	0x000000ff
        /*02ac*/ 	.word	0x00000088
        /*02b0*/ 	.short	0x0100
        /*02b2*/ 	.byte	0x06
	.zero		1


	//   ....[19]....
        /*02b4*/ 	.word	0x00000ac0
        /*02b8*/ 	.word	0x000000ff
        /*02bc*/ 	.word	0x00000098
        /*02c0*/ 	.short	0x0100
        /*02c2*/ 	.byte	0x06
	.zero		1


	//   ....[20]....
        /*02c4*/ 	.word	0x00000bf0
        /*02c8*/ 	.word	0x000000ff
        /*02cc*/ 	.word	0x000000a0
        /*02d0*/ 	.short	0x0100
        /*02d2*/ 	.byte	0x04
	.zero		1


	//   ....[21]....
        /*02d4*/ 	.word	0x00000c00
        /*02d8*/ 	.word	0x000000ff
        /*02dc*/ 	.word	0x000000a8
        /*02e0*/ 	.short	0x0100
        /*02e2*/ 	.byte	0x04
	.zero		1


	//   ....[22]....
        /*02e4*/ 	.word	0x00000d00
        /*02e8*/ 	.word	0x000000ff
        /*02ec*/ 	.word	0x000000b0
        /*02f0*/ 	.short	0x0100
        /*02f2*/ 	.byte	0x04
	.zero		1


	//   ....[23]....
        /*02f4*/ 	.word	0x00000d10
        /*02f8*/ 	.word	0x000000ff
        /*02fc*/ 	.word	0x000000c0
        /*0300*/ 	.short	0x0100
        /*0302*/ 	.byte	0x04
	.zero		1


	//   ....[24]....
        /*0304*/ 	.word	0x00000d20
        /*0308*/ 	.word	0x000000ff
        /*030c*/ 	.word	0x000000b8
        /*0310*/ 	.short	0x0100
        /*0312*/ 	.byte	0x04
	.zero		1


	//   ....[25]....
        /*0314*/ 	.word	0x00000d30
        /*0318*/ 	.word	0x000000ff
        /*031c*/ 	.word	0x000000c8
        /*0320*/ 	.short	0x0100
        /*0322*/ 	.byte	0x04
	.zero		1


	//   ....[26]....
        /*0324*/ 	.word	0x00000e40
        /*0328*/ 	.word	0x000000ff
        /*032c*/ 	.word	0x000000d0
        /*0330*/ 	.short	0x0100
        /*0332*/ 	.byte	0x06
	.zero		1


	//   ....[27]....
        /*0334*/ 	.word	0x00001980
        /*0338*/ 	.word	0x00000000
        /*033c*/ 	.word	0x000000c0
        /*0340*/ 	.short	0x010a
        /*0342*/ 	.byte	0xff
	.zero		1


	//   ....[28]....
        /*0344*/ 	.word	0x000019a0
        /*0348*/ 	.word	0x00000000
        /*034c*/ 	.word	0x000000b0
        /*0350*/ 	.short	0x0101
        /*0352*/ 	.byte	0xff
	.zero		1


	//   ....[29]....
        /*0354*/ 	.word	0x00001a60
        /*0358*/ 	.word	0x000000ff
        /*035c*/ 	.word	0x00000018
        /*0360*/ 	.short	0x010a
        /*0362*/ 	.byte	0x04
	.zero		1


	//   ....[30]....
        /*0364*/ 	.word	0x00001af0
        /*0368*/ 	.word	0x000000ff
        /*036c*/ 	.word	0x00000018
        /*0370*/ 	.short	0x010a
        /*0372*/ 	.byte	0x21
	.zero		1


	//   ....[31]....
        /*0374*/ 	.word	0x00001c30
        /*0378*/ 	.word	0x000000ff
        /*037c*/ 	.word	0x00000018
        /*0380*/ 	.short	0x010a
        /*0382*/ 	.byte	0x05
	.zero		1


	//   ....[32]....
        /*0384*/ 	.word	0x00001f00
        /*0388*/ 	.word	0x000000ff
        /*038c*/ 	.word	0x00000078
        /*0390*/ 	.short	0x0101
        /*0392*/ 	.byte	0x06
	.zero		1


	//   ....[33]....
        /*0394*/ 	.word	0x00001f20
        /*0398*/ 	.word	0x000000ff
        /*039c*/ 	.word	0x00000018
        /*03a0*/ 	.short	0x010a
        /*03a2*/ 	.byte	0x04
	.zero		1


	//   ....[34]....
        /*03a4*/ 	.word	0x00001fa0
        /*03a8*/ 	.word	0x000000ff
        /*03ac*/ 	.word	0x00000018
        /*03b0*/ 	.short	0x010a
        /*03b2*/ 	.byte	0x21
	.zero		1


	//   ....[35]....
        /*03b4*/ 	.word	0x000020e0
        /*03b8*/ 	.word	0x000000ff
        /*03bc*/ 	.word	0x00000018
        /*03c0*/ 	.short	0x010a
        /*03c2*/ 	.byte	0x05
	.zero		1


	//   ....[36]....
        /*03c4*/ 	.word	0x000023b0
        /*03c8*/ 	.word	0x00000003
        /*03cc*/ 	.word	0x00000080
        /*03d0*/ 	.short	0x010a
        /*03d2*/ 	.byte	0xff
	.zero		1


	//   ....[37]....
        /*03d4*/ 	.word	0x00002500
        /*03d8*/ 	.word	0x00000000
        /*03dc*/ 	.word	0x00000000
        /*03e0*/ 	.short	0x0101
        /*03e2*/ 	.byte	0xff
	.zero		1


	//   ....[38]....
        /*03e4*/ 	.word	0x00002ac0
        /*03e8*/ 	.word	0x000000ff
        /*03ec*/ 	.word	0x00000000
        /*03f0*/ 	.short	0x010a
        /*03f2*/ 	.byte	0x04
	.zero		1


	//   ....[39]....
        /*03f4*/ 	.word	0x00002b50
        /*03f8*/ 	.word	0x000000ff
        /*03fc*/ 	.word	0x00000000
        /*0400*/ 	.short	0x010a
        /*0402*/ 	.byte	0x05
	.zero		1


	//   ....[40]....
        /*0404*/ 	.word	0x00002bf0
        /*0408*/ 	.word	0x00000000
        /*040c*/ 	.word	0x00000000
        /*0410*/ 	.short	0x010a
        /*0412*/ 	.byte	0xff
	.zero		1


	//   ....[41]....
        /*0414*/ 	.word	0x00002d30
        /*0418*/ 	.word	0x00000002
        /*041c*/ 	.word	0x000000b0
        /*0420*/ 	.short	0x010a
        /*0422*/ 	.byte	0xff
	.zero		1


	//   ....[42]....
        /*0424*/ 	.word	0x00002d90
        /*0428*/ 	.word	0x00000004
        /*042c*/ 	.word	0x00000000
        /*0430*/ 	.short	0x0101
        /*0432*/ 	.byte	0xff
	.zero		1


	//   ....[43]....
        /*0434*/ 	.word	0x00002db0
        /*0438*/ 	.word	0x000000ff
        /*043c*/ 	.word	0x00000090
        /*0440*/ 	.short	0x010a
        /*0442*/ 	.byte	0x04
	.zero		1


	//   ....[44]....
        /*0444*/ 	.word	0x00002ed0
        /*0448*/ 	.word	0x00000002
        /*044c*/ 	.word	0x00000080
        /*0450*/ 	.short	0x010a
        /*0452*/ 	.byte	0xff
	.zero		1


	//   ....[45]....
        /*0454*/ 	.word	0x00002fe0
        /*0458*/ 	.word	0x00000002
        /*045c*/ 	.word	0x00000000
        /*0460*/ 	.short	0x0101
        /*0462*/ 	.byte	0xff
	.zero		1


	//   ....[46]....
        /*0464*/ 	.word	0x00003070
        /*0468*/ 	.word	0x000000ff
        /*046c*/ 	.word	0x00000090
        /*0470*/ 	.short	0x0106
        /*0472*/ 	.byte	0x04
	.zero		1


	//   ....[47]....
        /*0474*/ 	.word	0x00003090
        /*0478*/ 	.word	0x000000ff
        /*047c*/ 	.word	0x00000090
        /*0480*/ 	.short	0x010a
        /*0482*/ 	.byte	0x04
	.zero		1


	//   ....[48]....
        /*0484*/ 	.word	0x00003120
        /*0488*/ 	.word	0x000000ff
        /*048c*/ 	.word	0x00000090
        /*0490*/ 	.short	0x0106
        /*0492*/ 	.byte	0x07
	.zero		1


	//   ....[49]....
        /*0494*/ 	.word	0x00003160
        /*0498*/ 	.word	0x00000000
        /*049c*/ 	.word	0x00000090
        /*04a0*/ 	.short	0x010a
        /*04a2*/ 	.byte	0xff
	.zero		1


	//   ....[50]....
        /*04a4*/ 	.word	0x00003980
        /*04a8*/ 	.word	0x00000000
        /*04ac*/ 	.word	0x00000080
        /*04b0*/ 	.short	0x010a
        /*04b2*/ 	.byte	0xff
	.zero		1


	//   ....[51]....
        /*04b4*/ 	.word	0x00003a90
        /*04b8*/ 	.word	0x00000000
        /*04bc*/ 	.word	0x00000000
        /*04c0*/ 	.short	0x0101
        /*04c2*/ 	.byte	0xff
	.zero		1


	//   ....[52]....
        /*04c4*/ 	.word	0x00003ae0
        /*04c8*/ 	.word	0x000000ff
        /*04cc*/ 	.word	0x00000000
        /*04d0*/ 	.short	0x010a
        /*04d2*/ 	.byte	0x07
	.zero		1


	//   ....[53]....
        /*04d4*/ 	.word	0x00003b00
        /*04d8*/ 	.word	0x000000ff
        /*04dc*/ 	.word	0x00000000
        /*04e0*/ 	.short	0x010a
        /*04e2*/ 	.byte	0x07
	.zero		1


	//   ....[54]....
        /*04e4*/ 	.word	0x00003c20
        /*04e8*/ 	.word	0x000000ff
        /*04ec*/ 	.word	0x00000000
        /*04f0*/ 	.short	0x010a
        /*04f2*/ 	.byte	0x09
	.zero		1


	//   ....[55]....
        /*04f4*/ 	.word	0x00003c70
        /*04f8*/ 	.word	0x000000ff
        /*04fc*/ 	.word	0x000000a8
        /*0500*/ 	.short	0x010a
        /*0502*/ 	.byte	0x22
	.zero		1


	//   ....[56]....
        /*0504*/ 	.word	0x00003ef0
        /*0508*/ 	.word	0x000000ff
        /*050c*/ 	.word	0x00000000
        /*0510*/ 	.short	0x010a
        /*0512*/ 	.byte	0x07
	.zero		1


	//   ....[57]....
        /*0514*/ 	.word	0x00004030
        /*0518*/ 	.word	0x000000ff
        /*051c*/ 	.word	0x00000000
        /*0520*/ 	.short	0x010a
        /*0522*/ 	.byte	0x04
	.zero		1


	//   ....[58]....
        /*0524*/ 	.word	0x00004360
        /*0528*/ 	.word	0x000000ff
        /*052c*/ 	.word	0x000000d0
        /*0530*/ 	.short	0x010a
        /*0532*/ 	.byte	0x22
	.zero		1


	//   ....[59]....
        /*0534*/ 	.word	0x000048c0
        /*0538*/ 	.word	0x00000008
        /*053c*/ 	.word	0x00000080
        /*0540*/ 	.short	0x010a
        /*0542*/ 	.byte	0xff
	.zero		1


	//   ....[60]....
        /*0544*/ 	.word	0x00004a30
        /*0548*/ 	.word	0x00000000
        /*054c*/ 	.word	0x00000000
        /*0550*/ 	.short	0x0101
        /*0552*/ 	.byte	0xff
	.zero		1


	//   ....[61]....
        /*0554*/ 	.word	0x00004f10
        /*0558*/ 	.word	0x000000ff
        /*055c*/ 	.word	0x00000078
        /*0560*/ 	.short	0x010a
        /*0562*/ 	.byte	0x15
	.zero		1


	//   ....[62]....
        /*0564*/ 	.word	0x000050f0
        /*0568*/ 	.word	0x000000ff
        /*056c*/ 	.word	0x00000050
        /*0570*/ 	.short	0x010a
        /*0572*/ 	.byte	0x15
	.zero		1


	//   ....[63]....
        /*0574*/ 	.word	0x000052a0
        /*0578*/ 	.word	0x000000ff
        /*057c*/ 	.word	0x00000030
        /*0580*/ 	.short	0x010b
        /*0582*/ 	.byte	0x15
	.zero		1


	//   ....[64]....
        /*0584*/ 	.word	0x000052b0
        /*0588*/ 	.word	0x000000ff
        /*058c*/ 	.word	0x00000000
        /*0590*/ 	.short	0x0101
        /*0592*/ 	.byte	0x2e
	.zero		1


	//   ....[65]....
        /*0594*/ 	.word	0x000052c0
        /*0598*/ 	.word	0x000000ff
        /*059c*/ 	.word	0x00000058
        /*05a0*/ 	.short	0x010a
        /*05a2*/ 	.byte	0x15
	.zero		1


	//   ....[66]....
        /*05a4*/ 	.word	0x00005490
        /*05a8*/ 	.word	0x000000ff
        /*05ac*/ 	.word	0x00000038
        /*05b0*/ 	.short	0x010b
        /*05b2*/ 	.byte	0x15
	.zero		1


	//   ....[67]....
        /*05b4*/ 	.word	0x000054a0
        /*05b8*/ 	.word	0x000000ff
        /*05bc*/ 	.word	0x00000000
        /*05c0*/ 	.short	0x0101
        /*05c2*/ 	.byte	0x27
	.zero		1


	//   ....[68]....
        /*05c4*/ 	.word	0x000054b0
        /*05c8*/ 	.word	0x000000ff
        /*05cc*/ 	.word	0x00000060
        /*05d0*/ 	.short	0x010a
        /*05d2*/ 	.byte	0x15
	.zero		1


	//   ....[69]....
        /*05d4*/ 	.word	0x00005680
        /*05d8*/ 	.word	0x000000ff
        /*05dc*/ 	.word	0x00000040
        /*05e0*/ 	.short	0x010b
        /*05e2*/ 	.byte	0x15
	.zero		1


	//   ....[70]....
        /*05e4*/ 	.word	0x00005690
        /*05e8*/ 	.word	0x000000ff
        /*05ec*/ 	.word	0x00000000
        /*05f0*/ 	.short	0x0101
        /*05f2*/ 	.byte	0x26
	.zero		1


	//   ....[71]....
        /*05f4*/ 	.word	0x000056a0
        /*05f8*/ 	.word	0x000000ff
        /*05fc*/ 	.word	0x00000068
        /*0600*/ 	.short	0x010a
        /*0602*/ 	.byte	0x15
	.zero		1


	//   ....[72]....
        /*0604*/ 	.word	0x00005860
        /*0608*/ 	.word	0x000000ff
        /*060c*/ 	.word	0x00000048
        /*0610*/ 	.short	0x010b
        /*0612*/ 	.byte	0x15
	.zero		1


	//   ....[73]....
        /*0614*/ 	.word	0x00005870
        /*0618*/ 	.word	0x000000ff
        /*061c*/ 	.word	0x00000000
        /*0620*/ 	.short	0x0101
        /*0622*/ 	.byte	0x25
	.zero		1


	//   ....[74]....
        /*0624*/ 	.word	0x00005880
        /*0628*/ 	.word	0x000000ff
        /*062c*/ 	.word	0x00000050
        /*0630*/ 	.short	0x010a
        /*0632*/ 	.byte	0x15
	.zero		1


	//   ....[75]....
        /*0634*/ 	.word	0x00005a60
        /*0638*/ 	.word	0x000000ff
        /*063c*/ 	.word	0x00000030
        /*0640*/ 	.short	0x010b
        /*0642*/ 	.byte	0x15
	.zero		1


	//   ....[76]....
        /*0644*/ 	.word	0x00005a70
        /*0648*/ 	.word	0x000000ff
        /*064c*/ 	.word	0x00000000
        /*0650*/ 	.short	0x0101
        /*0652*/ 	.byte	0x2e
	.zero		1


	//   ....[77]....
        /*0654*/ 	.word	0x00005a80
        /*0658*/ 	.word	0x000000ff
        /*065c*/ 	.word	0x00000058
        /*0660*/ 	.short	0x010a
        /*0662*/ 	.byte	0x15
	.zero		1


	//   ....[78]....
        /*0664*/ 	.word	0x00005c60
        /*0668*/ 	.word	0x000000ff
        /*066c*/ 	.word	0x00000038
        /*0670*/ 	.short	0x010b
        /*0672*/ 	.byte	0x15
	.zero		1


	//   ....[79]....
        /*0674*/ 	.word	0x00005c70
        /*0678*/ 	.word	0x000000ff
        /*067c*/ 	.word	0x00000000
        /*0680*/ 	.short	0x0101
        /*0682*/ 	.byte	0x27
	.zero		1


	//   ....[80]....
        /*0684*/ 	.word	0x00005c80
        /*0688*/ 	.word	0x000000ff
        /*068c*/ 	.word	0x00000060
        /*0690*/ 	.short	0x010a
        /*0692*/ 	.byte	0x15
	.zero		1


	//   ....[81]....
        /*0694*/ 	.word	0x00005e50
        /*0698*/ 	.word	0x000000ff
        /*069c*/ 	.word	0x00000040
        /*06a0*/ 	.short	0x010b
        /*06a2*/ 	.byte	0x15
	.zero		1


	//   ....[82]....
        /*06a4*/ 	.word	0x00005e60
        /*06a8*/ 	.word	0x000000ff
        /*06ac*/ 	.word	0x00000000
        /*06b0*/ 	.short	0x0101
        /*06b2*/ 	.byte	0x26
	.zero		1


	//   ....[83]....
        /*06b4*/ 	.word	0x00005e70
        /*06b8*/ 	.word	0x000000ff
        /*06bc*/ 	.word	0x00000068
        /*06c0*/ 	.short	0x010a
        /*06c2*/ 	.byte	0x15
	.zero		1


	//   ....[84]....
        /*06c4*/ 	.word	0x000060c0
        /*06c8*/ 	.word	0x000000ff
        /*06cc*/ 	.word	0x00000048
        /*06d0*/ 	.short	0x010b
        /*06d2*/ 	.byte	0x15
	.zero		1


	//   ....[85]....
        /*06d4*/ 	.word	0x000060d0
        /*06d8*/ 	.word	0x000000ff
        /*06dc*/ 	.word	0x00000000
        /*06e0*/ 	.short	0x0101
        /*06e2*/ 	.byte	0x25
	.zero		1


	//   ....[86]....
        /*06e4*/ 	.word	0x000060f0
        /*06e8*/ 	.word	0x000000ff
        /*06ec*/ 	.word	0x00000050
        /*06f0*/ 	.short	0x010a
        /*06f2*/ 	.byte	0x15
	.zero		1


	//   ....[87]....
        /*06f4*/ 	.word	0x00006110
        /*06f8*/ 	.word	0x000000ff
        /*06fc*/ 	.word	0x00000058
        /*0700*/ 	.short	0x010a
        /*0702*/ 	.byte	0x15
	.zero		1


	//   ....[88]....
        /*0704*/ 	.word	0x00006130
        /*0708*/ 	.word	0x000000ff
        /*070c*/ 	.word	0x00000060
        /*0710*/ 	.short	0x010a
        /*0712*/ 	.byte	0x15
	.zero		1


	//   ....[89]....
        /*0714*/ 	.word	0x00006180
        /*0718*/ 	.word	0x00000002
        /*071c*/ 	.word	0x00000068
        /*0720*/ 	.short	0x010a
        /*0722*/ 	.byte	0xff
	.zero		1


	//   ....[90]....
        /*0724*/ 	.word	0x000064f0
        /*0728*/ 	.word	0x00000000
        /*072c*/ 	.word	0x00000080
        /*0730*/ 	.short	0x010a
        /*0732*/ 	.byte	0xff
	.zero		1


	//   ....[91]....
        /*0734*/ 	.word	0x000065c0
        /*0738*/ 	.word	0x00000000
        /*073c*/ 	.word	0x00000000
        /*0740*/ 	.short	0x0101
        /*0742*/ 	.byte	0xff
	.zero		1


	//   ....[92]....
        /*0744*/ 	.word	0x00007270
        /*0748*/ 	.word	0x000000ff
        /*074c*/ 	.word	0x00000030
        /*0750*/ 	.short	0x010a
        /*0752*/ 	.byte	0x2c
	.zero		1


	//   ....[93]....
        /*0754*/ 	.word	0x00007350
        /*0758*/ 	.word	0x000000ff
        /*075c*/ 	.word	0x000000a0
        /*0760*/ 	.short	0x010a
        /*0762*/ 	.byte	0x2c
	.zero		1


	//   ....[94]....
        /*0764*/ 	.word	0x000074d0
        /*0768*/ 	.word	0x000000ff
        /*076c*/ 	.word	0x00000030
        /*0770*/ 	.short	0x010a
        /*0772*/ 	.byte	0x2c
	.zero		1


	//   ....[95]....
        /*0774*/ 	.word	0x000075f0
        /*0778*/ 	.word	0x000000ff
        /*077c*/ 	.word	0x000000a0
        /*0780*/ 	.short	0x010a
        /*0782*/ 	.byte	0x2c
	.zero		1


	//   ....[96]....
        /*0784*/ 	.word	0x00008c30
        /*0788*/ 	.word	0x00000000
        /*078c*/ 	.word	0x00000000
        /*0790*/ 	.short	0x0101
        /*0792*/ 	.byte	0xff
	.zero		1


	//   ....[97]....
        /*0794*/ 	.word	0x00008c40
        /*0798*/ 	.word	0x00000003
        /*079c*/ 	.word	0x00000030
        /*07a0*/ 	.short	0x010a
        /*07a2*/ 	.byte	0xff
	.zero		1


	//   ....[98]....
        /*07a4*/ 	.word	0x00008d10
        /*07a8*/ 	.word	0x00000003
        /*07ac*/ 	.word	0x00000030
        /*07b0*/ 	.short	0x010a
        /*07b2*/ 	.byte	0xff
	.zero		1


	//   ....[99]....
        /*07b4*/ 	.word	0x00009440
        /*07b8*/ 	.word	0x000000ff
        /*07bc*/ 	.word	0x00000000
        /*07c0*/ 	.short	0x0101
        /*07c2*/ 	.byte	0x04
	.zero		1


	//   ....[100]....
        /*07c4*/ 	.word	0x0000a270
        /*07c8*/ 	.word	0x0000000d
        /*07cc*/ 	.word	0x00000000
        /*07d0*/ 	.short	0x0101
        /*07d2*/ 	.byte	0xff
	.zero		1


	//   ....[101]....
        /*07d4*/ 	.word	0x0000a2d0
        /*07d8*/ 	.word	0x0000000b
        /*07dc*/ 	.word	0x00000030
        /*07e0*/ 	.short	0x010a
        /*07e2*/ 	.byte	0xff
	.zero		1


	//   ....[102]....
        /*07e4*/ 	.word	0x0000a3d0
        /*07e8*/ 	.word	0x0000000b
        /*07ec*/ 	.word	0x00000030
        /*07f0*/ 	.short	0x010a
        /*07f2*/ 	.byte	0xff
	.zero		1


	//   ....[103]....
        /*07f4*/ 	.word	0x0000b8a0
        /*07f8*/ 	.word	0x00000003
        /*07fc*/ 	.word	0x00000000
        /*0800*/ 	.short	0x0101
        /*0802*/ 	.byte	0xff
	.zero		1


	//   ....[104]....
        /*0804*/ 	.word	0x0000b8c0
        /*0808*/ 	.word	0x00000000
        /*080c*/ 	.word	0x00000030
        /*0810*/ 	.short	0x010a
        /*0812*/ 	.byte	0xff
	.zero		1


	//   ....[105]....
        /*0814*/ 	.word	0x0000b980
        /*0818*/ 	.word	0x00000000
        /*081c*/ 	.word	0x00000030
        /*0820*/ 	.short	0x010a
        /*0822*/ 	.byte	0xff
	.zero		1


	//   ....[106]....
        /*0824*/ 	.word	0x0000cec0
        /*0828*/ 	.word	0x00000003
        /*082c*/ 	.word	0x00000000
        /*0830*/ 	.short	0x0101
        /*0832*/ 	.byte	0xff
	.zero		1


	//   ....[107]....
        /*0834*/ 	.word	0x0000cf20
        /*0838*/ 	.word	0x00000008
        /*083c*/ 	.word	0x00000030
        /*0840*/ 	.short	0x010a
        /*0842*/ 	.byte	0xff
	.zero		1


	//   ....[108]....
        /*0844*/ 	.word	0x0000d020
        /*0848*/ 	.word	0x00000008
        /*084c*/ 	.word	0x00000030
        /*0850*/ 	.short	0x010a
        /*0852*/ 	.byte	0xff
	.zero		1


	//   ....[109]....
        /*0854*/ 	.word	0x0000e550
        /*0858*/ 	.word	0x00000003
        /*085c*/ 	.word	0x00000000
        /*0860*/ 	.short	0x0101
        /*0862*/ 	.byte	0xff
	.zero		1


	//   ....[110]....
        /*0864*/ 	.word	0x0000e570
        /*0868*/ 	.word	0x00000008
        /*086c*/ 	.word	0x00000030
        /*0870*/ 	.short	0x010a
        /*0872*/ 	.byte	0xff
	.zero		1


	//   ....[111]....
        /*0874*/ 	.word	0x0000e630
        /*0878*/ 	.word	0x00000008
        /*087c*/ 	.word	0x00000030
        /*0880*/ 	.short	0x010a
        /*0882*/ 	.byte	0xff
	.zero		1


	//   ....[112]....
        /*0884*/ 	.word	0x0000fbf0
        /*0888*/ 	.word	0x00000003
        /*088c*/ 	.word	0x00000000
        /*0890*/ 	.short	0x0101
        /*0892*/ 	.byte	0xff
	.zero		1


	//   ....[113]....
        /*0894*/ 	.word	0x0000fc10
        /*0898*/ 	.word	0x00000000
        /*089c*/ 	.word	0x00000030
        /*08a0*/ 	.short	0x010a
        /*08a2*/ 	.byte	0xff
	.zero		1


	//   ....[114]....
        /*08a4*/ 	.word	0x0000fcd0
        /*08a8*/ 	.word	0x00000000
        /*08ac*/ 	.word	0x00000030
        /*08b0*/ 	.short	0x010a
        /*08b2*/ 	.byte	0xff
	.zero		1


	//   ....[115]....
        /*08b4*/ 	.word	0x000111e0
        /*08b8*/ 	.word	0x00000003
        /*08bc*/ 	.word	0x00000000
        /*08c0*/ 	.short	0x0101
        /*08c2*/ 	.byte	0xff
	.zero		1


	//   ....[116]....
        /*08c4*/ 	.word	0x00011200
        /*08c8*/ 	.word	0x00000000
        /*08cc*/ 	.word	0x00000030
        /*08d0*/ 	.short	0x010a
        /*08d2*/ 	.byte	0xff
	.zero		1


	//   ....[117]....
        /*08d4*/ 	.word	0x000112b0
        /*08d8*/ 	.word	0x00000000
        /*08dc*/ 	.word	0x00000030
        /*08e0*/ 	.short	0x010a
        /*08e2*/ 	.byte	0xff
	.zero		1


	//   ....[118]....
        /*08e4*/ 	.word	0x000127d0
        /*08e8*/ 	.word	0x00000003
        /*08ec*/ 	.word	0x00000000
        /*08f0*/ 	.short	0x0101
        /*08f2*/ 	.byte	0xff
	.zero		1


	//   ....[119]....
        /*08f4*/ 	.word	0x000128d0
        /*08f8*/ 	.word	0x000000ff
        /*08fc*/ 	.word	0x000000d0
        /*0900*/ 	.short	0x0101
        /*0902*/ 	.byte	0x2c
	.zero		1


	//   ....[120]....
        /*0904*/ 	.word	0x00012a70
        /*0908*/ 	.word	0x000000ff
        /*090c*/ 	.word	0x00000000
        /*0910*/ 	.short	0x0101
        /*0912*/ 	.byte	0x04
	.zero		1


	//   ....[121]....
        /*0914*/ 	.word	0x00012a90
        /*0918*/ 	.word	0x00000000
        /*091c*/ 	.word	0x000000c0
        /*0920*/ 	.short	0x010a
        /*0922*/ 	.byte	0xff
	.zero		1


	//   ....[122]....
        /*0924*/ 	.word	0x00012af0
        /*0928*/ 	.word	0x00000000
        /*092c*/ 	.word	0x00000018
        /*0930*/ 	.short	0x010a
        /*0932*/ 	.byte	0xff
	.zero		1


	//   ....[123]....
        /*0934*/ 	.word	0x00012b50
        /*0938*/ 	.word	0x00000000
        /*093c*/ 	.word	0x00000018
        /*0940*/ 	.short	0x010a
        /*0942*/ 	.byte	0xff
	.zero		1


	//   ....[124]....
        /*0944*/ 	.word	0x00012ba0
        /*0948*/ 	.word	0x00000003
        /*094c*/ 	.word	0x00000080
        /*0950*/ 	.short	0x010a
        /*0952*/ 	.byte	0xff
	.zero		1


	//   ....[125]....
        /*0954*/ 	.word	0x00012c00
        /*0958*/ 	.word	0x00000000
        /*095c*/ 	.word	0x00000000
        /*0960*/ 	.short	0x010a
        /*0962*/ 	.byte	0xff
	.zero		1


	//   ....[126]....
        /*0964*/ 	.word	0x00012c60
        /*0968*/ 	.word	0x00000000
        /*096c*/ 	.word	0x00000000
        /*0970*/ 	.short	0x010a
        /*0972*/ 	.byte	0xff
	.zero		1


	//   ....[127]....
        /*0974*/ 	.word	0x00012cb0
        /*0978*/ 	.word	0x00000002
        /*097c*/ 	.word	0x000000b0
        /*0980*/ 	.short	0x010a
        /*0982*/ 	.byte	0xff
	.zero		1


	//   ....[128]....
        /*0984*/ 	.word	0x00012d10
        /*0988*/ 	.word	0x00000002
        /*098c*/ 	.word	0x00000090
        /*0990*/ 	.short	0x010a
        /*0992*/ 	.byte	0xff
	.zero		1


	//   ....[129]....
        /*0994*/ 	.word	0x00012d60
        /*0998*/ 	.word	0x00000002
        /*099c*/ 	.word	0x00000080
        /*09a0*/ 	.short	0x010a
        /*09a2*/ 	.byte	0xff
	.zero		1


	//   ....[130]....
        /*09a4*/ 	.word	0x00012dc0
        /*09a8*/ 	.word	0x00000000
        /*09ac*/ 	.word	0x00000090
        /*09b0*/ 	.short	0x010a
        /*09b2*/ 	.byte	0xff
	.zero		1


	//   ....[131]....
        /*09b4*/ 	.word	0x00012e10
        /*09b8*/ 	.word	0x00000000
        /*09bc*/ 	.word	0x00000080
        /*09c0*/ 	.short	0x010a
        /*09c2*/ 	.byte	0xff
	.zero		1


	//   ....[132]....
        /*09c4*/ 	.word	0x00012e70
        /*09c8*/ 	.word	0x00000000
        /*09cc*/ 	.word	0x00000000
        /*09d0*/ 	.short	0x010a
        /*09d2*/ 	.byte	0xff
	.zero		1


	//   ....[133]....
        /*09d4*/ 	.word	0x00012ed0
        /*09d8*/ 	.word	0x00000000
        /*09dc*/ 	.word	0x000000a8
        /*09e0*/ 	.short	0x010a
        /*09e2*/ 	.byte	0xff
	.zero		1


	//   ....[134]....
        /*09e4*/ 	.word	0x00012f30
        /*09e8*/ 	.word	0x00000000
        /*09ec*/ 	.word	0x00000000
        /*09f0*/ 	.short	0x010a
        /*09f2*/ 	.byte	0xff
	.zero		1


	//   ....[135]....
        /*09f4*/ 	.word	0x00012f90
        /*09f8*/ 	.word	0x00000000
        /*09fc*/ 	.word	0x000000d0
        /*0a00*/ 	.short	0x010a
        /*0a02*/ 	.byte	0xff
	.zero		1


	//   ....[136]....
        /*0a04*/ 	.word	0x00012fe0
        /*0a08*/ 	.word	0x00000008
        /*0a0c*/ 	.word	0x00000080
        /*0a10*/ 	.short	0x010a
        /*0a12*/ 	.byte	0xff
	.zero		1


	//   ....[137]....
        /*0a14*/ 	.word	0x00013040
        /*0a18*/ 	.word	0x00000000
        /*0a1c*/ 	.word	0x00000078
        /*0a20*/ 	.short	0x010a
        /*0a22*/ 	.byte	0xff
	.zero		1


	//   ....[138]....
        /*0a24*/ 	.word	0x000130a0
        /*0a28*/ 	.word	0x00000000
        /*0a2c*/ 	.word	0x00000050
        /*0a30*/ 	.short	0x010a
        /*0a32*/ 	.byte	0xff
	.zero		1


	//   ....[139]....
        /*0a34*/ 	.word	0x00013100
        /*0a38*/ 	.word	0x00000000
        /*0a3c*/ 	.word	0x00000058
        /*0a40*/ 	.short	0x010a
        /*0a42*/ 	.byte	0xff
	.zero		1


	//   ....[140]....
        /*0a44*/ 	.word	0x00013160
        /*0a48*/ 	.word	0x00000000
        /*0a4c*/ 	.word	0x00000060
        /*0a50*/ 	.short	0x010a
        /*0a52*/ 	.byte	0xff
	.zero		1


	//   ....[141]....
        /*0a54*/ 	.word	0x000131c0
        /*0a58*/ 	.word	0x00000000
        /*0a5c*/ 	.word	0x00000068
        /*0a60*/ 	.short	0x010a
        /*0a62*/ 	.byte	0xff
	.zero		1


	//   ....[142]....
        /*0a64*/ 	.word	0x00013220
        /*0a68*/ 	.word	0x00000007
        /*0a6c*/ 	.word	0x00000050
        /*0a70*/ 	.short	0x010a
        /*0a72*/ 	.byte	0xff
	.zero		1


	//   ....[143]....
        /*0a74*/ 	.word	0x00013280
        /*0a78*/ 	.word	0x00000007
        /*0a7c*/ 	.word	0x00000058
        /*0a80*/ 	.short	0x010a
        /*0a82*/ 	.byte	0xff
	.zero		1


	//   ....[144]....
        /*0a84*/ 	.word	0x000132e0
        /*0a88*/ 	.word	0x00000007
        /*0a8c*/ 	.word	0x00000060
        /*0a90*/ 	.short	0x010a
        /*0a92*/ 	.byte	0xff
	.zero		1


	//   ....[145]....
        /*0a94*/ 	.word	0x00013340
        /*0a98*/ 	.word	0x00000007
        /*0a9c*/ 	.word	0x00000068
        /*0aa0*/ 	.short	0x010a
        /*0aa2*/ 	.byte	0xff
	.zero		1


	//   ....[146]....
        /*0aa4*/ 	.word	0x000133a0
        /*0aa8*/ 	.word	0x00000000
        /*0aac*/ 	.word	0x00000050
        /*0ab0*/ 	.short	0x010a
        /*0ab2*/ 	.byte	0xff
	.zero		1


	//   ....[147]....
        /*0ab4*/ 	.word	0x00013400
        /*0ab8*/ 	.word	0x00000000
        /*0abc*/ 	.word	0x00000058
        /*0ac0*/ 	.short	0x010a
        /*0ac2*/ 	.byte	0xff
	.zero		1


	//   ....[148]....
        /*0ac4*/ 	.word	0x00013460
        /*0ac8*/ 	.word	0x00000002
        /*0acc*/ 	.word	0x00000060
        /*0ad0*/ 	.short	0x010a
        /*0ad2*/ 	.byte	0xff
	.zero		1


	//   ....[149]....
        /*0ad4*/ 	.word	0x000134b0
        /*0ad8*/ 	.word	0x00000000
        /*0adc*/ 	.word	0x00000080
        /*0ae0*/ 	.short	0x010a
        /*0ae2*/ 	.byte	0xff
	.zero		1


	//   ....[150]....
        /*0ae4*/ 	.word	0x00013510
        /*0ae8*/ 	.word	0x00000003
        /*0aec*/ 	.word	0x00000030
        /*0af0*/ 	.short	0x010a
        /*0af2*/ 	.byte	0xff
	.zero		1


	//   ....[151]....
        /*0af4*/ 	.word	0x00013570
        /*0af8*/ 	.word	0x00000003
        /*0afc*/ 	.word	0x000000a0
        /*0b00*/ 	.short	0x010a
        /*0b02*/ 	.byte	0xff
	.zero		1


	//   ....[152]....
        /*0b04*/ 	.word	0x000135c0
        /*0b08*/ 	.word	0x00000003
        /*0b0c*/ 	.word	0x00000030
        /*0b10*/ 	.short	0x010a
        /*0b12*/ 	.byte	0xff
	.zero		1


	//   ....[153]....
        /*0b14*/ 	.word	0x00013610
        /*0b18*/ 	.word	0x0000000b
        /*0b1c*/ 	.word	0x00000030
        /*0b20*/ 	.short	0x010a
        /*0b22*/ 	.byte	0xff
	.zero		1


	//   ....[154]....
        /*0b24*/ 	.word	0x00013660
        /*0b28*/ 	.word	0x00000000
        /*0b2c*/ 	.word	0x00000030
        /*0b30*/ 	.short	0x010a
        /*0b32*/ 	.byte	0xff
	.zero		1


	//   ....[155]....
        /*0b34*/ 	.word	0x000136b0
        /*0b38*/ 	.word	0x00000008
        /*0b3c*/ 	.word	0x00000030
        /*0b40*/ 	.short	0x010a
        /*0b42*/ 	.byte	0xff
	.zero		1


	//   ....[156]....
        /*0b44*/ 	.word	0x00013700
        /*0b48*/ 	.word	0x00000008
        /*0b4c*/ 	.word	0x00000030
        /*0b50*/ 	.short	0x010a
        /*0b52*/ 	.byte	0xff
	.zero		1


	//   ....[157]....
        /*0b54*/ 	.word	0x00013750
        /*0b58*/ 	.word	0x00000000
        /*0b5c*/ 	.word	0x00000030
        /*0b60*/ 	.short	0x010a
        /*0b62*/ 	.byte	0xff
	.zero		1


	//   ....[158]....
        /*0b64*/ 	.word	0x000137a0
        /*0b68*/ 	.word	0x00000000
        /*0b6c*/ 	.word	0x00000030
        /*0b70*/ 	.short	0x010a
        /*0b72*/ 	.byte	0xff
	.zero		1


	//----- nvinfo : EIATTR_NUM_MBARRIERS
	.align		4
.L_47:
        /*0b74*/ 	.byte	0x03, 0x38
        /*0b76*/ 	.short	0x001b


	//----- nvinfo : EIATTR_EXIT_INSTR_OFFSETS
	.align		4
        /*0b78*/ 	.byte	0x04, 0x1c
        /*0b7a*/ 	.short	(.L_49 - .L_48)


	//   ....[0]....
.L_48:
        /*0b7c*/ 	.word	0x00002c20


	//   ....[1]....
        /*0b80*/ 	.word	0x00003130


	//   ....[2]....
        /*0b84*/ 	.word	0x00003190


	//   ....[3]....
        /*0b88*/ 	.word	0x000045c0


	//   ....[4]....
        /*0b8c*/ 	.word	0x000061b0


	//   ....[5]....
        /*0b90*/ 	.word	0x000061f0


	//   ....[6]....
        /*0b94*/ 	.word	0x00012950


	//   ....[7]....
        /*0b98*/ 	.word	0x000129d0


	//   ....[8]....
        /*0b9c*/ 	.word	0x00012a00


	//   ....[9]....
        /*0ba0*/ 	.word	0x00012a80


	//----- nvinfo : EIATTR_MAX_THREADS
	.align		4
.L_49:
        /*0ba4*/ 	.byte	0x04, 0x05
        /*0ba6*/ 	.short	(.L_51 - .L_50)
.L_50:
        /*0ba8*/ 	.word	0x00000100
        /*0bac*/ 	.word	0x00000001
        /*0bb0*/ 	.word	0x00000001


	//----- nvinfo : EIATTR_CRS_STACK_SIZE
	.align		4
.L_51:
        /*0bb4*/ 	.byte	0x04, 0x1e
        /*0bb6*/ 	.short	(.L_53 - .L_52)
.L_52:
        /*0bb8*/ 	.word	0x00000000


	//----- nvinfo : EIATTR_CBANK_PARAM_SIZE
	.align		4
.L_53:
        /*0bbc*/ 	.byte	0x03, 0x19
        /*0bbe*/ 	.short	0x0c00


	//----- nvinfo : EIATTR_PARAM_CBANK
	.align		4
        /*0bc0*/ 	.byte	0x04, 0x0a
        /*0bc2*/ 	.short	(.L_55 - .L_54)
	.align		4
.L_54:
        /*0bc4*/ 	.word	index@(.nv.constant0._ZN7cutlass13device_kernelINS_4gemm6kernel13GemmUniversalIN4cute5tupleIJiiiiEEENS1_10collective13CollectiveMmaINS1_46MainloopSm100TmaUmmaWarpSpecializedBlockScaledILi3ELi2ELi1ENS5_IJNS4_1CILi2EEENSA_ILi1EEESC_EEEEENS5_IJNSA_ILi128EEENSA_ILi256EEESF_EEENS5_IJNS_12float_e5m2_tENS_13float_ue8m0_tEEEENS5_IJNS5_IJlSC_lEEENS4_6LayoutINS5_IJNS5_IJNS5_IJNSA_ILi32EEENSA_ILi4EEEEEEiEEESQ_NS5_IJSC_iEEEEEENS5_IJNS5_IJNS5_IJNSA_ILi16EEESO_EEEiEEENS5_IJNS5_IJNSA_ILi0EEESC_EEENSA_ILi512EEEEEENS5_IJSW_iEEEEEEEEEEESK_S13_NS4_8TiledMMAINS4_8MMA_AtomIJNS4_21SM100_MMA_MXF8F6F4_SSISI_SI_fSJ_Li128ELi256ELNS4_4UMMA5MajorE0ELS18_0ELNS17_7ScaleInE0ELS19_0EEEEEENSM_INS5_IJSC_SC_SC_EEENS5_IJSW_SW_SW_EEEEENS5_IJNS4_10UnderscoreES1F_S1F_EEEEENS5_IJNS4_13SM90_TMA_LOADES1I_EEENS5_IJNS4_14ComposedLayoutINS4_7SwizzleILi3ELi4ELi3EEENS4_18smem_ptr_flag_bitsILi8EEENSM_INS5_IJNSA_ILi8EEESF_EEENS5_IJSF_SC_EEEEEEENSM_INS5_IJNS5_IJNS5_IJSP_SC_EEENS5_IJSN_SC_EEEEEESC_NS5_IJSO_SC_EEEEEENS5_IJNS5_IJNS5_IJSU_SY_EEESX_EEESW_NS5_IJSC_SY_EEEEEEEEEEEvNS4_8identityENS5_IJNS4_23SM90_TMA_LOAD_MULTICASTES26_EEENS5_IJS1T_NSM_INS5_IJNS5_IJNS5_IJSP_SB_EEES1V_EEESC_S1X_EEENS5_IJS20_SW_NS5_IJSC_NSA_ILi1024EEEEEEEEEEEEEEvS25_EENS_8epilogue10collective18CollectiveEpilogueINS2H_23Sm100TmaWarpSpecializedILi4ELi2ELi32ELb1ELb0EEEJNS5_IJNSA_ILi64EEESG_SF_EEENS5_IJNSM_IS2M_SC_EENSM_INS5_IJSN_SB_EEENS5_IJSC_SF_EEEEEEEENS_10bfloat16_tESL_S2T_SL_NS2H_6fusion15FusionCallbacksIS2L_NS2U_17LinearCombinationIS2T_fS2T_fLNS_15FloatRoundStyleE2EEES2N_S2S_JEEENS4_5SM1004TMEM4LOAD26SM100_TMEM_LOAD_32dp32b32xES1I_NS1K_INS1L_ILi2ELi4ELi3EEENS1N_ILi16EEENSM_INS5_IJS1P_SN_EEES1V_EEEENS4_39AutoVectorizingCopyWithAssumedAlignmentILi128EEENS4_14SM90_TMA_STOREES38_S3A_S3A_EEEvvEEEEvNT_6ParamsE)
        /*0bc8*/ 	.short	0x0380
        /*0bca*/ 	.short	0x0c00


	//----- nvinfo : EIATTR_SW_WAR
	.align		4
.L_55:
        /*0bcc*/ 	.byte	0x04, 0x36
        /*0bce*/ 	.short	(.L_57 - .L_56)
.L_56:
        /*0bd0*/ 	.word	0x00000008
.L_57:


//--------------------- .nv.callgraph             --------------------------
	.section	.nv.callgraph,"",@"SHT_CUDA_CALLGRAPH"
	.align	4
	.sectionentsize	8
	.align		4
        /*0000*/ 	.word	0x00000000
	.align		4
        /*0004*/ 	.word	0xffffffff
	.align		4
        /*0008*/ 	.word	index@(_ZN7cutlass13device_kernelINS_4gemm6kernel13GemmUniversalIN4cute5tupleIJiiiiEEENS1_10collective13CollectiveMmaINS1_46MainloopSm100TmaUmmaWarpSpecializedBlockScaledILi3ELi2ELi1ENS5_IJNS4_1CILi2EEENSA_ILi1EEESC_EEEEENS5_IJNSA_ILi128EEENSA_ILi256EEESF_EEENS5_IJNS_12float_e5m2_tENS_13float_ue8m0_tEEEENS5_IJNS5_IJlSC_lEEENS4_6LayoutINS5_IJNS5_IJNS5_IJNSA_ILi32EEENSA_ILi4EEEEEEiEEESQ_NS5_IJSC_iEEEEEENS5_IJNS5_IJNS5_IJNSA_ILi16EEESO_EEEiEEENS5_IJNS5_IJNSA_ILi0EEESC_EEENSA_ILi512EEEEEENS5_IJSW_iEEEEEEEEEEESK_S13_NS4_8TiledMMAINS4_8MMA_AtomIJNS4_21SM100_MMA_MXF8F6F4_SSISI_SI_fSJ_Li128ELi256ELNS4_4UMMA5MajorE0ELS18_0ELNS17_7ScaleInE0ELS19_0EEEEEENSM_INS5_IJSC_SC_SC_EEENS5_IJSW_SW_SW_EEEEENS5_IJNS4_10UnderscoreES1F_S1F_EEEEENS5_IJNS4_13SM90_TMA_LOADES1I_EEENS5_IJNS4_14ComposedLayoutINS4_7SwizzleILi3ELi4ELi3EEENS4_18smem_ptr_flag_bitsILi8EEENSM_INS5_IJNSA_ILi8EEESF_EEENS5_IJSF_SC_EEEEEEENSM_INS5_IJNS5_IJNS5_IJSP_SC_EEENS5_IJSN_SC_EEEEEESC_NS5_IJSO_SC_EEEEEENS5_IJNS5_IJNS5_IJSU_SY_EEESX_EEESW_NS5_IJSC_SY_EEEEEEEEEEEvNS4_8identityENS5_IJNS4_23SM90_TMA_LOAD_MULTICASTES26_EEENS5_IJS1T_NSM_INS5_IJNS5_IJNS5_IJSP_SB_EEES1V_EEESC_S1X_EEENS5_IJS20_SW_NS5_IJSC_NSA_ILi1024EEEEEEEEEEEEEEvS25_EENS_8epilogue10collective18CollectiveEpilogueINS2H_23Sm100TmaWarpSpecializedILi4ELi2ELi32ELb1ELb0EEEJNS5_IJNSA_ILi64EEESG_SF_EEENS5_IJNSM_IS2M_SC_EENSM_INS5_IJSN_SB_EEENS5_IJSC_SF_EEEEEEEENS_10bfloat16_tESL_S2T_SL_NS2H_6fusion15FusionCallbacksIS2L_NS2U_17LinearCombinationIS2T_fS2T_fLNS_15FloatRoundStyleE2EEES2N_S2S_JEEENS4_5SM1004TMEM4LOAD26SM100_TMEM_LOAD_32dp32b32xES1I_NS1K_INS1L_ILi2ELi4ELi3EEENS1N_ILi16EEENSM_INS5_IJS1P_SN_EEES1V_EEEENS4_39AutoVectorizingCopyWithAssumedAlignmentILi128EEENS4_14SM90_TMA_STOREES38_S3A_S3A_EEEvvEEEEvNT_6ParamsE)
	.align		4
        /*000c*/ 	.word	index@(__assertfail)
	.align		4
        /*0010*/ 	.word	0x00000000
	.align		4
        /*0014*/ 	.word	0xfffffffe
	.align		4
        /*0018*/ 	.word	0x00000000
	.align		4
        /*001c*/ 	.word	0xfffffffd
	.align		4
        /*0020*/ 	.word	0x00000000
	.align		4
        /*0024*/ 	.word	0xfffffffc


//--------------------- .nv.constant4             --------------------------
	.section	.nv.constant4,"a",@progbits
	.align	8
	.align		8
.nv.constant4:
        /*0000*/ 	.dword	__assertfail
	.align		8
        /*0008*/ 	.dword	__unnamed_1
	.align		8
        /*0010*/ 	.dword	__unnamed_2
	.align		8
        /*0018*/ 	.dword	_ZN40_INTERNAL_a787cce4_4_k_cu_44b1f4a2_330174cuda3std3__45__cpo5beginE
	.align		8
        /*0020*/ 	.dword	_ZN40_INTERNAL_a787cce4_4_k_cu_44b1f4a2_330174cuda3std3__45__cpo3endE
	.align		8
        /*0028*/ 	.dword	_ZN40_INTERNAL_a787cce4_4_k_cu_44b1f4a2_330174cuda3std3__45__cpo6cbeginE
	.align		8
        /*0030*/ 	.dword	_ZN40_INTERNAL_a787cce4_4_k_cu_44b1f4a2_330174cuda3std3__45__cpo4cendE
	.align		8
        /*0038*/ 	.dword	_ZN40_INTERNAL_a787cce4_4_k_cu_44b1f4a2_330174cuda3std3__442_GLOBAL__N__a787cce4_4_k_cu_44b1f4a2_330176ignoreE
	.align		8
        /*0040*/ 	.dword	_ZN40_INTERNAL_a787cce4_4_k_cu_44b1f4a2_330174cuda3std3__419piecewise_constructE
	.align		8
        /*0048*/ 	.dword	_ZN40_INTERNAL_a787cce4_4_k_cu_44b1f4a2_330174cuda3std3__48in_placeE
	.align		8
        /*0050*/ 	.dword	_ZN40_INTERNAL_a787cce4_4_k_cu_44b1f4a2_330174cuda3std6ranges3__45__cpo4swapE
	.align		8
        /*0058*/ 	.dword	_ZN40_INTERNAL_a787cce4_4_k_cu_44b1f4a2_330174cuda3std6ranges3__45__cpo9iter_moveE
	.align		8
        /*0060*/ 	.dword	_ZN40_INTERNAL_a787cce4_4_k_cu_44b1f4a2_330174cute7productE
	.align		8
        /*0068*/ 	.dword	_ZN40_INTERNAL_a787cce4_4_k_cu_44b1f4a2_330174cute1_E
	.align		8
        /*0070*/ 	.dword	$str$25
	.align		8
        /*0078*/ 	.dword	$str$26
	.align		8
        /*0080*/ 	.dword	$str$27
	.align		8
        /*0088*/ 	.dword	$str$28


//--------------------- .text._ZN7cutlass13device_kernelINS_4gemm6kernel13GemmUniversalIN4cute5tupleIJiiiiEEENS1_10collective13CollectiveMmaINS1_46MainloopSm100TmaUmmaWarpSpecializedBlockScaledILi3ELi2ELi1ENS5_IJNS4_1CILi2EEENSA_ILi1EEESC_EEEEENS5_IJNSA_ILi128EEENSA_ILi256EEESF_EEENS5_IJNS_12float_e5m2_tENS_13float_ue8m0_tEEEENS5_IJNS5_IJlSC_lEEENS4_6LayoutINS5_IJNS5_IJNS5_IJNSA_ILi32EEENSA_ILi4EEEEEEiEEESQ_NS5_IJSC_iEEEEEENS5_IJNS5_IJNS5_IJNSA_ILi16EEESO_EEEiEEENS5_IJNS5_IJNSA_ILi0EEESC_EEENSA_ILi512EEEEEENS5_IJSW_iEEEEEEEEEEESK_S13_NS4_8TiledMMAINS4_8MMA_AtomIJNS4_21SM100_MMA_MXF8F6F4_SSISI_SI_fSJ_Li128ELi256ELNS4_4UMMA5MajorE0ELS18_0ELNS17_7ScaleInE0ELS19_0EEEEEENSM_INS5_IJSC_SC_SC_EEENS5_IJSW_SW_SW_EEEEENS5_IJNS4_10UnderscoreES1F_S1F_EEEEENS5_IJNS4_13SM90_TMA_LOADES1I_EEENS5_IJNS4_14ComposedLayoutINS4_7SwizzleILi3ELi4ELi3EEENS4_18smem_ptr_flag_bitsILi8EEENSM_INS5_IJNSA_ILi8EEESF_EEENS5_IJSF_SC_EEEEEEENSM_INS5_IJNS5_IJNS5_IJSP_SC_EEENS5_IJSN_SC_EEEEEESC_NS5_IJSO_SC_EEEEEENS5_IJNS5_IJNS5_IJSU_SY_EEESX_EEESW_NS5_IJSC_SY_EEEEEEEEEEEvNS4_8identityENS5_IJNS4_23SM90_TMA_LOAD_MULTICASTES26_EEENS5_IJS1T_NSM_INS5_IJNS5_IJNS5_IJSP_SB_EEES1V_EEESC_S1X_EEENS5_IJS20_SW_NS5_IJSC_NSA_ILi1024EEEEEEEEEEEEEEvS25_EENS_8epilogue10collective18CollectiveEpilogueINS2H_23Sm100TmaWarpSpecializedILi4ELi2ELi32ELb1ELb0EEEJNS5_IJNSA_ILi64EEESG_SF_EEENS5_IJNSM_IS2M_SC_EENSM_INS5_IJSN_SB_EEENS5_IJSC_SF_EEEEEEEENS_10bfloat16_tESL_S2T_SL_NS2H_6fusion15FusionCallbacksIS2L_NS2U_17LinearCombinationIS2T_fS2T_fLNS_15FloatRoundStyleE2EEES2N_S2S_JEEENS4_5SM1004TMEM4LOAD26SM100_TMEM_LOAD_32dp32b32xES1I_NS1K_INS1L_ILi2ELi4ELi3EEENS1N_ILi16EEENSM_INS5_IJS1P_SN_EEES1V_EEEENS4_39AutoVectorizingCopyWithAssumedAlignmentILi128EEENS4_14SM90_TMA_STOREES38_S3A_S3A_EEEvvEEEEvNT_6ParamsE --------------------------
	.section	.text._ZN7cutlass13device_kernelINS_4gemm6kernel13GemmUniversalIN4cute5tupleIJiiiiEEENS1_10collective13CollectiveMmaINS1_46MainloopSm100TmaUmmaWarpSpecializedBlockScaledILi3ELi2ELi1ENS5_IJNS4_1CILi2EEENSA_ILi1EEESC_EEEEENS5_IJNSA_ILi128EEENSA_ILi256EEESF_EEENS5_IJNS_12float_e5m2_tENS_13float_ue8m0_tEEEENS5_IJNS5_IJlSC_lEEENS4_6LayoutINS5_IJNS5_IJNS5_IJNSA_ILi32EEENSA_ILi4EEEEEEiEEESQ_NS5_IJSC_iEEEEEENS5_IJNS5_IJNS5_IJNSA_ILi16EEESO_EEEiEEENS5_IJNS5_IJNSA_ILi0EEESC_EEENSA_ILi512EEEEEENS5_IJSW_iEEEEEEEEEEESK_S13_NS4_8TiledMMAINS4_8MMA_AtomIJNS4_21SM100_MMA_MXF8F6F4_SSISI_SI_fSJ_Li128ELi256ELNS4_4UMMA5MajorE0ELS18_0ELNS17_7ScaleInE0ELS19_0EEEEEENSM_INS5_IJSC_SC_SC_EEENS5_IJSW_SW_SW_EEEEENS5_IJNS4_10UnderscoreES1F_S1F_EEEEENS5_IJNS4_13SM90_TMA_LOADES1I_EEENS5_IJNS4_14ComposedLayoutINS4_7SwizzleILi3ELi4ELi3EEENS4_18smem_ptr_flag_bitsILi8EEENSM_INS5_IJNSA_ILi8EEESF_EEENS5_IJSF_SC_EEEEEEENSM_INS5_IJNS5_IJNS5_IJSP_SC_EEENS5_IJSN_SC_EEEEEESC_NS5_IJSO_SC_EEEEEENS5_IJNS5_IJNS5_IJSU_SY_EEESX_EEESW_NS5_IJSC_SY_EEEEEEEEEEEvNS4_8identityENS5_IJNS4_23SM90_TMA_LOAD_MULTICASTES26_EEENS5_IJS1T_NSM_INS5_IJNS5_IJNS5_IJSP_SB_EEES1V_EEESC_S1X_EEENS5_IJS20_SW_NS5_IJSC_NSA_ILi1024EEEEEEEEEEEEEEvS25_EENS_8epilogue10collective18CollectiveEpilogueINS2H_23Sm100TmaWarpSpecializedILi4ELi2ELi32ELb1ELb0EEEJNS5_IJNSA_ILi64EEESG_SF_EEENS5_IJNSM_IS2M_SC_EENSM_INS5_IJSN_SB_EEENS5_IJSC_SF_EEEEEEEENS_10bfloat16_tESL_S2T_SL_NS2H_6fusion15FusionCallbacksIS2L_NS2U_17LinearCombinationIS2T_fS2T_fLNS_15FloatRoundStyleE2EEES2N_S2S_JEEENS4_5SM1004TMEM4LOAD26SM100_TMEM_LOAD_32dp32b32xES1I_NS1K_INS1L_ILi2ELi4ELi3EEENS1N_ILi16EEENSM_INS5_IJS1P_SN_EEES1V_EEEENS4_39AutoVectorizingCopyWithAssumedAlignmentILi128EEENS4_14SM90_TMA_STOREES38_S3A_S3A_EEEvvEEEEvNT_6ParamsE,"ax",@progbits
	.align	128
.text._ZN7cutlass13device_kernelINS_4gemm6kernel13GemmUniversalIN4cute5tupleIJiiiiEEENS1_10collective13CollectiveMmaINS1_46MainloopSm100TmaUmmaWarpSpecializedBlockScaledILi3ELi2ELi1ENS5_IJNS4_1CILi2EEENSA_ILi1EEESC_EEEEENS5_IJNSA_ILi128EEENSA_ILi256EEESF_EEENS5_IJNS_12float_e5m2_tENS_13float_ue8m0_tEEEENS5_IJNS5_IJlSC_lEEENS4_6LayoutINS5_IJNS5_IJNS5_IJNSA_ILi32EEENSA_ILi4EEEEEEiEEESQ_NS5_IJSC_iEEEEEENS5_IJNS5_IJNS5_IJNSA_ILi16EEESO_EEEiEEENS5_IJNS5_IJNSA_ILi0EEESC_EEENSA_ILi512EEEEEENS5_IJSW_iEEEEEEEEEEESK_S13_NS4_8TiledMMAINS4_8MMA_AtomIJNS4_21SM100_MMA_MXF8F6F4_SSISI_SI_fSJ_Li128ELi256ELNS4_4UMMA5MajorE0ELS18_0ELNS17_7ScaleInE0ELS19_0EEEEEENSM_INS5_IJSC_SC_SC_EEENS5_IJSW_SW_SW_EEEEENS5_IJNS4_10UnderscoreES1F_S1F_EEEEENS5_IJNS4_13SM90_TMA_LOADES1I_EEENS5_IJNS4_14ComposedLayoutINS4_7SwizzleILi3ELi4ELi3EEENS4_18smem_ptr_flag_bitsILi8EEENSM_INS5_IJNSA_ILi8EEESF_EEENS5_IJSF_SC_EEEEEEENSM_INS5_IJNS5_IJNS5_IJSP_SC_EEENS5_IJSN_SC_EEEEEESC_NS5_IJSO_SC_EEEEEENS5_IJNS5_IJNS5_IJSU_SY_EEESX_EEESW_NS5_IJSC_SY_EEEEEEEEEEEvNS4_8identityENS5_IJNS4_23SM90_TMA_LOAD_MULTICASTES26_EEENS5_IJS1T_NSM_INS5_IJNS5_IJNS5_IJSP_SB_EEES1V_EEESC_S1X_EEENS5_IJS20_SW_NS5_IJSC_NSA_ILi1024EEEEEEEEEEEEEEvS25_EENS_8epilogue10collective18CollectiveEpilogueINS2H_23Sm100TmaWarpSpecializedILi4ELi2ELi32ELb1ELb0EEEJNS5_IJNSA_ILi64EEESG_SF_EEENS5_IJNSM_IS2M_SC_EENSM_INS5_IJSN_SB_EEENS5_IJSC_SF_EEEEEEEENS_10bfloat16_tESL_S2T_SL_NS2H_6fusion15FusionCallbacksIS2L_NS2U_17LinearCombinationIS2T_fS2T_fLNS_15FloatRoundStyleE2EEES2N_S2S_JEEENS4_5SM1004TMEM4LOAD26SM100_TMEM_LOAD_32dp32b32xES1I_NS1K_INS1L_ILi2ELi4ELi3EEENS1N_ILi16EEENSM_INS5_IJS1P_SN_EEES1V_EEEENS4_39AutoVectorizingCopyWithAssumedAlignmentILi128EEENS4_14SM90_TMA_STOREES38_S3A_S3A_EEEvvEEEEvNT_6ParamsE:
        .type           _ZN7cutlass13device_kernelINS_4gemm6kernel13GemmUniversalIN4cute5tupleIJiiiiEEENS1_10collective13CollectiveMmaINS1_46MainloopSm100TmaUmmaWarpSpecializedBlockScaledILi3ELi2ELi1ENS5_IJNS4_1CILi2EEENSA_ILi1EEESC_EEEEENS5_IJNSA_ILi128EEENSA_ILi256EEESF_EEENS5_IJNS_12float_e5m2_tENS_13float_ue8m0_tEEEENS5_IJNS5_IJlSC_lEEENS4_6LayoutINS5_IJNS5_IJNS5_IJNSA_ILi32EEENSA_ILi4EEEEEEiEEESQ_NS5_IJSC_iEEEEEENS5_IJNS5_IJNS5_IJNSA_ILi16EEESO_EEEiEEENS5_IJNS5_IJNSA_ILi0EEESC_EEENSA_ILi512EEEEEENS5_IJSW_iEEEEEEEEEEESK_S13_NS4_8TiledMMAINS4_8MMA_AtomIJNS4_21SM100_MMA_MXF8F6F4_SSISI_SI_fSJ_Li128ELi256ELNS4_4UMMA5MajorE0ELS18_0ELNS17_7ScaleInE0ELS19_0EEEEEENSM_INS5_IJSC_SC_SC_EEENS5_IJSW_SW_SW_EEEEENS5_IJNS4_10UnderscoreES1F_S1F_EEEEENS5_IJNS4_13SM90_TMA_LOADES1I_EEENS5_IJNS4_14ComposedLayoutINS4_7SwizzleILi3ELi4ELi3EEENS4_18smem_ptr_flag_bitsILi8EEENSM_INS5_IJNSA_ILi8EEESF_EEENS5_IJSF_SC_EEEEEEENSM_INS5_IJNS5_IJNS5_IJSP_SC_EEENS5_IJSN_SC_EEEEEESC_NS5_IJSO_SC_EEEEEENS5_IJNS5_IJNS5_IJSU_SY_EEESX_EEESW_NS5_IJSC_SY_EEEEEEEEEEEvNS4_8identityENS5_IJNS4_23SM90_TMA_LOAD_MULTICASTES26_EEENS5_IJS1T_NSM_INS5_IJNS5_IJNS5_IJSP_SB_EEES1V_EEESC_S1X_EEENS5_IJS20_SW_NS5_IJSC_NSA_ILi1024EEEEEEEEEEEEEEvS25_EENS_8epilogue10collective18CollectiveEpilogueINS2H_23Sm100TmaWarpSpecializedILi4ELi2ELi32ELb1ELb0EEEJNS5_IJNSA_ILi64EEESG_SF_EEENS5_IJNSM_IS2M_SC_EENSM_INS5_IJSN_SB_EEENS5_IJSC_SF_EEEEEEEENS_10bfloat16_tESL_S2T_SL_NS2H_6fusion15FusionCallbacksIS2L_NS2U_17LinearCombinationIS2T_fS2T_fLNS_15FloatRoundStyleE2EEES2N_S2S_JEEENS4_5SM1004TMEM4LOAD26SM100_TMEM_LOAD_32dp32b32xES1I_NS1K_INS1L_ILi2ELi4ELi3EEENS1N_ILi16EEENSM_INS5_IJS1P_SN_EEES1V_EEEENS4_39AutoVectorizingCopyWithAssumedAlignmentILi128EEENS4_14SM90_TMA_STOREES38_S3A_S3A_EEEvvEEEEvNT_6ParamsE,@function
        .size           _ZN7cutlass13device_kernelINS_4gemm6kernel13GemmUniversalIN4cute5tupleIJiiiiEEENS1_10collective13CollectiveMmaINS1_46MainloopSm100TmaUmmaWarpSpecializedBlockScaledILi3ELi2ELi1ENS5_IJNS4_1CILi2EEENSA_ILi1EEESC_EEEEENS5_IJNSA_ILi128EEENSA_ILi256EEESF_EEENS5_IJNS_12float_e5m2_tENS_13float_ue8m0_tEEEENS5_IJNS5_IJlSC_lEEENS4_6LayoutINS5_IJNS5_IJNS5_IJNSA_ILi32EEENSA_ILi4EEEEEEiEEESQ_NS5_IJSC_iEEEEEENS5_IJNS5_IJNS5_IJNSA_ILi16EEESO_EEEiEEENS5_IJNS5_IJNSA_ILi0EEESC_EEENSA_ILi512EEEEEENS5_IJSW_iEEEEEEEEEEESK_S13_NS4_8TiledMMAINS4_8MMA_AtomIJNS4_21SM100_MMA_MXF8F6F4_SSISI_SI_fSJ_Li128ELi256ELNS4_4UMMA5MajorE0ELS18_0ELNS17_7ScaleInE0ELS19_0EEEEEENSM_INS5_IJSC_SC_SC_EEENS5_IJSW_SW_SW_EEEEENS5_IJNS4_10UnderscoreES1F_S1F_EEEEENS5_IJNS4_13SM90_TMA_LOADES1I_EEENS5_IJNS4_14ComposedLayoutINS4_7SwizzleILi3ELi4ELi3EEENS4_18smem_ptr_flag_bitsILi8EEENSM_INS5_IJNSA_ILi8EEESF_EEENS5_IJSF_SC_EEEEEEENSM_INS5_IJNS5_IJNS5_IJSP_SC_EEENS5_IJSN_SC_EEEEEESC_NS5_IJSO_SC_EEEEEENS5_IJNS5_IJNS5_IJSU_SY_EEESX_EEESW_NS5_IJSC_SY_EEEEEEEEEEEvNS4_8identityENS5_IJNS4_23SM90_TMA_LOAD_MULTICASTES26_EEENS5_IJS1T_NSM_INS5_IJNS5_IJNS5_IJSP_SB_EEES1V_EEESC_S1X_EEENS5_IJS20_SW_NS5_IJSC_NSA_ILi1024EEEEEEEEEEEEEEvS25_EENS_8epilogue10collective18CollectiveEpilogueINS2H_23Sm100TmaWarpSpecializedILi4ELi2ELi32ELb1ELb0EEEJNS5_IJNSA_ILi64EEESG_SF_EEENS5_IJNSM_IS2M_SC_EENSM_INS5_IJSN_SB_EEENS5_IJSC_SF_EEEEEEEENS_10bfloat16_tESL_S2T_SL_NS2H_6fusion15FusionCallbacksIS2L_NS2U_17LinearCombinationIS2T_fS2T_fLNS_15FloatRoundStyleE2EEES2N_S2S_JEEENS4_5SM1004TMEM4LOAD26SM100_TMEM_LOAD_32dp32b32xES1I_NS1K_INS1L_ILi2ELi4ELi3EEENS1N_ILi16EEENSM_INS5_IJS1P_SN_EEES1V_EEEENS4_39AutoVectorizingCopyWithAssumedAlignmentILi128EEENS4_14SM90_TMA_STOREES38_S3A_S3A_EEEvvEEEEvNT_6ParamsE,(.L_x_239 - _ZN7cutlass13device_kernelINS_4gemm6kernel13GemmUniversalIN4cute5tupleIJiiiiEEENS1_10collective13CollectiveMmaINS1_46MainloopSm100TmaUmmaWarpSpecializedBlockScaledILi3ELi2ELi1ENS5_IJNS4_1CILi2EEENSA_ILi1EEESC_EEEEENS5_IJNSA_ILi128EEENSA_ILi256EEESF_EEENS5_IJNS_12float_e5m2_tENS_13float_ue8m0_tEEEENS5_IJNS5_IJlSC_lEEENS4_6LayoutINS5_IJNS5_IJNS5_IJNSA_ILi32EEENSA_ILi4EEEEEEiEEESQ_NS5_IJSC_iEEEEEENS5_IJNS5_IJNS5_IJNSA_ILi16EEESO_EEEiEEENS5_IJNS5_IJNSA_ILi0EEESC_EEENSA_ILi512EEEEEENS5_IJSW_iEEEEEEEEEEESK_S13_NS4_8TiledMMAINS4_8MMA_AtomIJNS4_21SM100_MMA_MXF8F6F4_SSISI_SI_fSJ_Li128ELi256ELNS4_4UMMA5MajorE0ELS18_0ELNS17_7ScaleInE0ELS19_0EEEEEENSM_INS5_IJSC_SC_SC_EEENS5_IJSW_SW_SW_EEEEENS5_IJNS4_10UnderscoreES1F_S1F_EEEEENS5_IJNS4_13SM90_TMA_LOADES1I_EEENS5_IJNS4_14ComposedLayoutINS4_7SwizzleILi3ELi4ELi3EEENS4_18smem_ptr_flag_bitsILi8EEENSM_INS5_IJNSA_ILi8EEESF_EEENS5_IJSF_SC_EEEEEEENSM_INS5_IJNS5_IJNS5_IJSP_SC_EEENS5_IJSN_SC_EEEEEESC_NS5_IJSO_SC_EEEEEENS5_IJNS5_IJNS5_IJSU_SY_EEESX_EEESW_NS5_IJSC_SY_EEEEEEEEEEEvNS4_8identityENS5_IJNS4_23SM90_TMA_LOAD_MULTICASTES26_EEENS5_IJS1T_NSM_INS5_IJNS5_IJNS5_IJSP_SB_EEES1V_EEESC_S1X_EEENS5_IJS20_SW_NS5_IJSC_NSA_ILi1024EEEEEEEEEEEEEEvS25_EENS_8epilogue10collective18CollectiveEpilogueINS2H_23Sm100TmaWarpSpecializedILi4ELi2ELi32ELb1ELb0EEEJNS5_IJNSA_ILi64EEESG_SF_EEENS5_IJNSM_IS2M_SC_EENSM_INS5_IJSN_SB_EEENS5_IJSC_SF_EEEEEEEENS_10bfloat16_tESL_S2T_SL_NS2H_6fusion15FusionCallbacksIS2L_NS2U_17LinearCombinationIS2T_fS2T_fLNS_15FloatRoundStyleE2EEES2N_S2S_JEEENS4_5SM1004TMEM4LOAD26SM100_TMEM_LOAD_32dp32b32xES1I_NS1K_INS1L_ILi2ELi4ELi3EEENS1N_ILi16EEENSM_INS5_IJS1P_SN_EEES1V_EEEENS4_39AutoVectorizingCopyWithAssumedAlignmentILi128EEENS4_14SM90_TMA_STOREES38_S3A_S3A_EEEvvEEEEvNT_6ParamsE)
        .other          _ZN7cutlass13device_kernelINS_4gemm6kernel13GemmUniversalIN4cute5tupleIJiiiiEEENS1_10collective13CollectiveMmaINS1_46MainloopSm100TmaUmmaWarpSpecializedBlockScaledILi3ELi2ELi1ENS5_IJNS4_1CILi2EEENSA_ILi1EEESC_EEEEENS5_IJNSA_ILi128EEENSA_ILi256EEESF_EEENS5_IJNS_12float_e5m2_tENS_13float_ue8m0_tEEEENS5_IJNS5_IJlSC_lEEENS4_6LayoutINS5_IJNS5_IJNS5_IJNSA_ILi32EEENSA_ILi4EEEEEEiEEESQ_NS5_IJSC_iEEEEEENS5_IJNS5_IJNS5_IJNSA_ILi16EEESO_EEEiEEENS5_IJNS5_IJNSA_ILi0EEESC_EEENSA_ILi512EEEEEENS5_IJSW_iEEEEEEEEEEESK_S13_NS4_8TiledMMAINS4_8MMA_AtomIJNS4_21SM100_MMA_MXF8F6F4_SSISI_SI_fSJ_Li128ELi256ELNS4_4UMMA5MajorE0ELS18_0ELNS17_7ScaleInE0ELS19_0EEEEEENSM_INS5_IJSC_SC_SC_EEENS5_IJSW_SW_SW_EEEEENS5_IJNS4_10UnderscoreES1F_S1F_EEEEENS5_IJNS4_13SM90_TMA_LOADES1I_EEENS5_IJNS4_14ComposedLayoutINS4_7SwizzleILi3ELi4ELi3EEENS4_18smem_ptr_flag_bitsILi8EEENSM_INS5_IJNSA_ILi8EEESF_EEENS5_IJSF_SC_EEEEEEENSM_INS5_IJNS5_IJNS5_IJSP_SC_EEENS5_IJSN_SC_EEEEEESC_NS5_IJSO_SC_EEEEEENS5_IJNS5_IJNS5_IJSU_SY_EEESX_EEESW_NS5_IJSC_SY_EEEEEEEEEEEvNS4_8identityENS5_IJNS4_23SM90_TMA_LOAD_MULTICASTES26_EEENS5_IJS1T_NSM_INS5_IJNS5_IJNS5_IJSP_SB_EEES1V_EEESC_S1X_EEENS5_IJS20_SW_NS5_IJSC_NSA_ILi1024EEEEEEEEEEEEEEvS25_EENS_8epilogue10collective18CollectiveEpilogueINS2H_23Sm100TmaWarpSpecializedILi4ELi2ELi32ELb1ELb0EEEJNS5_IJNSA_ILi64EEESG_SF_EEENS5_IJNSM_IS2M_SC_EENSM_INS5_IJSN_SB_EEENS5_IJSC_SF_EEEEEEEENS_10bfloat16_tESL_S2T_SL_NS2H_6fusion15FusionCallbacksIS2L_NS2U_17LinearCombinationIS2T_fS2T_fLNS_15FloatRoundStyleE2EEES2N_S2S_JEEENS4_5SM1004TMEM4LOAD26SM100_TMEM_LOAD_32dp32b32xES1I_NS1K_INS1L_ILi2ELi4ELi3EEENS1N_ILi16EEENSM_INS5_IJS1P_SN_EEES1V_EEEENS4_39AutoVectorizingCopyWithAssumedAlignmentILi128EEENS4_14SM90_TMA_STOREES38_S3A_S3A_EEEvvEEEEvNT_6ParamsE,@"STO_CUDA_ENTRY STV_DEFAULT"
_ZN7cutlass13device_kernelINS_4gemm6kernel13GemmUniversalIN4cute5tupleIJiiiiEEENS1_10collective13CollectiveMmaINS1_46MainloopSm100TmaUmmaWarpSpecializedBlockScaledILi3ELi2ELi1ENS5_IJNS4_1CILi2EEENSA_ILi1EEESC_EEEEENS5_IJNSA_ILi128EEENSA_ILi256EEESF_EEENS5_IJNS_12float_e5m2_tENS_13float_ue8m0_tEEEENS5_IJNS5_IJlSC_lEEENS4_6LayoutINS5_IJNS5_IJNS5_IJNSA_ILi32EEENSA_ILi4EEEEEEiEEESQ_NS5_IJSC_iEEEEEENS5_IJNS5_IJNS5_IJNSA_ILi16EEESO_EEEiEEENS5_IJNS5_IJNSA_ILi0EEESC_EEENSA_ILi512EEEEEENS5_IJSW_iEEEEEEEEEEESK_S13_NS4_8TiledMMAINS4_8MMA_AtomIJNS4_21SM100_MMA_MXF8F6F4_SSISI_SI_fSJ_Li128ELi256ELNS4_4UMMA5MajorE0ELS18_0ELNS17_7ScaleInE0ELS19_0EEEEEENSM_INS5_IJSC_SC_SC_EEENS5_IJSW_SW_SW_EEEEENS5_IJNS4_10UnderscoreES1F_S1F_EEEEENS5_IJNS4_13SM90_TMA_LOADES1I_EEENS5_IJNS4_14ComposedLayoutINS4_7SwizzleILi3ELi4ELi3EEENS4_18smem_ptr_flag_bitsILi8EEENSM_INS5_IJNSA_ILi8EEESF_EEENS5_IJSF_SC_EEEEEEENSM_INS5_IJNS5_IJNS5_IJSP_SC_EEENS5_IJSN_SC_EEEEEESC_NS5_IJSO_SC_EEEEEENS5_IJNS5_IJNS5_IJSU_SY_EEESX_EEESW_NS5_IJSC_SY_EEEEEEEEEEEvNS4_8identityENS5_IJNS4_23SM90_TMA_LOAD_MULTICASTES26_EEENS5_IJS1T_NSM_INS5_IJNS5_IJNS5_IJSP_SB_EEES1V_EEESC_S1X_EEENS5_IJS20_SW_NS5_IJSC_NSA_ILi1024EEEEEEEEEEEEEEvS25_EENS_8epilogue10collective18CollectiveEpilogueINS2H_23Sm100TmaWarpSpecializedILi4ELi2ELi32ELb1ELb0EEEJNS5_IJNSA_ILi64EEESG_SF_EEENS5_IJNSM_IS2M_SC_EENSM_INS5_IJSN_SB_EEENS5_IJSC_SF_EEEEEEEENS_10bfloat16_tESL_S2T_SL_NS2H_6fusion15FusionCallbacksIS2L_NS2U_17LinearCombinationIS2T_fS2T_fLNS_15FloatRoundStyleE2EEES2N_S2S_JEEENS4_5SM1004TMEM4LOAD26SM100_TMEM_LOAD_32dp32b32xES1I_NS1K_INS1L_ILi2ELi4ELi3EEENS1N_ILi16EEENSM_INS5_IJS1P_SN_EEES1V_EEEENS4_39AutoVectorizingCopyWithAssumedAlignmentILi128EEENS4_14SM90_TMA_STOREES38_S3A_S3A_EEEvvEEEEvNT_6ParamsE:
[----:B------:R-:W1:Y:S01]  /*0000*/  LDC R1, c[0x0][0x37c] ;  /* 0x0000df00ff017b82 */ /* 0x000e620000000800 */
[----:B------:R-:W2:Y:S01]  /*0010*/  S2R R184, SR_TID.X ;  /* 0x0000000000b87919 */ /* 0x000ea20000002100 */
[----:B------:R-:W3:Y:S01]  /*0020*/  LDCU.64 UR12, c[0x0][0xc90] ;  /* 0x00019200ff0c77ac */ /* 0x000ee20008000a00 */
[----:B------:R-:W-:Y:S02]  /*0030*/  PRMT R176, RZ, 0x7610, R176 ;  /* 0x00007610ffb07816 */ /* 0x000fe400000000b0 */
[----:B------:R-:W-:Y:S01]  /*0040*/  ELECT P4, URZ, PT ;  /* 0x0000000000ff782f */ /* 0x000fe20003880000 */
[----:B---3--:R-:W-:-:S04]  /*0050*/  UISETP.NE.U32.AND UP0, UPT, UR12, URZ, UPT ;  /* 0x000000ff0c00728c */ /* 0x008fc8000bf05070 */
[----:B------:R-:W-:Y:S01]  /*0060*/  UISETP.NE.AND.EX UP0, UPT, UR13, URZ, UPT, UP0 ;  /* 0x000000ff0d00728c */ /* 0x000fe2000bf05300 */
[----:B--2---:R-:W-:-:S05]  /*0070*/  SHF.R.U32.HI R177, RZ, 0x5, R184 ;  /* 0x00000005ffb17819 */ /* 0x004fca00000116b8 */
[----:B------:R-:W2:Y:S02]  /*0080*/  SHFL.IDX PT, R0, R177, RZ, 0x1f ;  /* 0x00001fffb1007589 */ /* 0x000ea400000e0000 */
[----:B--2---:R-:W-:Y:S01]  /*0090*/  R2UR UR18, R0 ;  /* 0x00000000001272ca */ /* 0x004fe200000e0000 */
[----:B-1----:R-:W-:-:S14]  /*00a0*/  BRA.U UP0, `(.L_x_0) ;  /* 0x0000000100307547 */ /* 0x002fdc000b800000 */
[----:B------:R-:W1:Y:S02]  /*00b0*/  LDCU.64 UR4, c[0x0][0xc88] ;  /* 0x00019100ff0477ac */ /* 0x000e640008000a00 */
[----:B-1----:R-:W-:-:S04]  /*00c0*/  UISETP.NE.U32.AND UP0, UPT, UR4, URZ, UPT ;  /* 0x000000ff0400728c */ /* 0x002fc8000bf05070 */
[----:B------:R-:W-:-:S09]  /*00d0*/  UISETP.NE.AND.EX UP0, UPT, UR5, URZ, UPT, UP0 ;  /* 0x000000ff0500728c */ /* 0x000fd2000bf05300 */
[----:B------:R-:W-:Y:S05]  /*00e0*/  BRA.U !UP0, `(.L_x_1) ;  /* 0x0000000108147547 */ /* 0x000fea000b800000 */
[----:B------:R-:W1:Y:S01]  /*00f0*/  LDC.64 R2, c[0x0][0xc88] ;  /* 0x00032200ff027b82 */ /* 0x000e620000000a00 */
[----:B------:R-:W1:Y:S02]  /*0100*/  LDCU.64 UR4, c[0x0][0x358] ;  /* 0x00006b00ff0477ac */ /* 0x000e640008000a00 */
[----:B-1----:R1:W5:Y:S01]  /*0110*/  LDG.E R133, desc[UR4][R2.64] ;  /* 0x0000000402857981 */ /* 0x002362000c1e1900 */
[----:B------:R-:W-:Y:S01]  /*0120*/  HFMA2 R176, -RZ, RZ, 0, 5.9604644775390625e-08 ;  /* 0x00000001ffb07431 */ /* 0x000fe200000001ff */
[----:B------:R-:W-:Y:S05]  /*0130*/  BRA `(.L_x_0) ;  /* 0x00000000000c7947 */ /* 0x000fea0003800000 */
.L_x_1:
[----:B------:R-:W1:Y:S01]  /*0140*/  LDCU UR4, c[0x0][0xc80] ;  /* 0x00019000ff0477ac */ /* 0x000e620008000800 */
[----:B------:R-:W-:Y:S01]  /*0150*/  HFMA2 R176, -RZ, RZ, 0, 5.9604644775390625e-08 ;  /* 0x00000001ffb07431 */ /* 0x000fe200000001ff */
[----:B-1----:R-:W-:-:S07]  /*0160*/  MOV R133, UR4 ;  /* 0x0000000400857c02 */ /* 0x002fce0008000f00 */
.L_x_0:
[----:B------:R-:W2:Y:S02]  /*0170*/  LDCU.64 UR4, c[0x0][0xcb0] ;  /* 0x00019600ff0477ac */ /* 0x000ea40008000a00 */
[----:B--2---:R-:W-:-:S04]  /*0180*/  UISETP.NE.U32.AND UP0, UPT, UR4, URZ, UPT ;  /* 0x000000ff0400728c */ /* 0x004fc8000bf05070 */
[----:B------:R-:W-:-:S09]  /*0190*/  UISETP.NE.AND.EX UP0, UPT, UR5, URZ, UPT, UP0 ;  /* 0x000000ff0500728c */ /* 0x000fd2000bf05300 */
[----:B------:R-:W-:Y:S05]  /*01a0*/  BRA.U UP0, `(.L_x_2) ;  /* 0x0000000100287547 */ /* 0x000fea000b800000 */
[----:B------:R-:W2:Y:S02]  /*01b0*/  LDCU.64 UR4, c[0x0][0xca8] ;  /* 0x00019500ff0477ac */ /* 0x000ea40008000a00 */
[----:B--2---:R-:W-:-:S04]  /*01c0*/  UISETP.NE.U32.AND UP0, UPT, UR4, URZ, UPT ;  /* 0x000000ff0400728c */ /* 0x004fc8000bf05070 */
[----:B------:R-:W-:-:S09]  /*01d0*/  UISETP.NE.AND.EX UP0, UPT, UR5, URZ, UPT, UP0 ;  /* 0x000000ff0500728c */ /* 0x000fd2000bf05300 */
[----:B------:R-:W-:Y:S05]  /*01e0*/  BRA.U !UP0, `(.L_x_3) ;  /* 0x0000000108107547 */ /* 0x000fea000b800000 */
[----:B------:R-:W2:Y:S01]  /*01f0*/  LDC.64 R130, c[0x0][0xca8] ;  /* 0x00032a00ff827b82 */ /* 0x000ea20000000a00 */
[----:B------:R-:W2:Y:S02]  /*0200*/  LDCU.64 UR4, c[0x0][0x358] ;  /* 0x00006b00ff0477ac */ /* 0x000ea40008000a00 */
[----:B--2---:R2:W5:Y:S01]  /*0210*/  LDG.E R130, desc[UR4][R130.64] ;  /* 0x0000000482827981 */ /* 0x004562000c1e1900 */
[----:B------:R-:W-:Y:S05]  /*0220*/  BRA `(.L_x_2) ;  /* 0x0000000000087947 */ /* 0x000fea0003800000 */
.L_x_3:
[----:B------:R-:W2:Y:S02]  /*0230*/  LDCU UR4, c[0x0][0xca0] ;  /* 0x00019400ff0477ac */ /* 0x000ea40008000800 */
[----:B--2---:R-:W-:Y:S02]  /*0240*/  MOV R130, UR4 ;  /* 0x0000000400827c02 */ /* 0x004fe40008000f00 */
.L_x_2:
[----:B------:R-:W-:Y:S01]  /*0250*/  IMAD.U32 R0, RZ, RZ, UR18 ;  /* 0x00000012ff007e24 */ /* 0x000fe2000f8e00ff */
[----:B------:R-:W-:Y:S04]  /*0260*/  BSSY.RECONVERGENT B0, `(.L_x_4) ;  /* 0x0000012000007945 */ /* 0x000fe80003800200 */
[C---:B------:R-:W-:Y:S02]  /*0270*/  ISETP.NE.OR P1, PT, R0.reuse, 0x1, !P4 ;  /* 0x000000010000780c */ /* 0x040fe40006725670 */
[----:B------:R-:W-:-:S11]  /*0280*/  ISETP.NE.OR P0, PT, R0, 0x3, !P4 ;  /* 0x000000030000780c */ /* 0x000fd60006705670 */
[----:B------:R-:W-:Y:S05]  /*0290*/  @P1 BRA `(.L_x_5) ;  /* 0x0000000000381947 */ /* 0x000fea0003800000 */
[----:B------:R-:W3:Y:S02]  /*02a0*/  LDCU.64 UR4, c[0x0][0x348] ;  /* 0x00006900ff0477ac */ /* 0x000ee40008000a00 */
[----:B---3--:R-:W-:Y:S02]  /*02b0*/  UIADD3 UR10, UP3, UPT, UR4, 0x80, URZ ;  /* 0x00000080040a7890 */ /* 0x008fe4000ff7e0ff */
[----:B------:R-:W-:Y:S02]  /*02c0*/  UIADD3 UR8, UP2, UPT, UR4, 0x180, URZ ;  /* 0x0000018004087890 */ /* 0x000fe4000ff5e0ff */
[----:B------:R-:W-:Y:S02]  /*02d0*/  UIADD3 UR6, UP1, UPT, UR4, 0x280, URZ ;  /* 0x0000028004067890 */ /* 0x000fe4000ff3e0ff */
[----:B------:R-:W-:Y:S02]  /*02e0*/  UIADD3 UR4, UP0, UPT, UR4, 0x380, URZ ;  /* 0x0000038004047890 */ /* 0x000fe4000ff1e0ff */
[----:B------:R-:W-:-:S02]  /*02f0*/  UIADD3.X UR11, UPT, UPT, URZ, UR5, URZ, UP3, !UPT ;  /* 0x00000005ff0b7290 */ /* 0x000fc40009ffe4ff */
[----:B------:R-:W-:Y:S02]  /*0300*/  UIADD3.X UR9, UPT, UPT, URZ, UR5, URZ, UP2, !UPT ;  /* 0x00000005ff097290 */ /* 0x000fe400097fe4ff */
[----:B------:R-:W-:Y:S02]  /*0310*/  UIADD3.X UR7, UPT, UPT, URZ, UR5, URZ, UP1, !UPT ;  /* 0x00000005ff077290 */ /* 0x000fe40008ffe4ff */
[----:B------:R-:W-:-:S03]  /*0320*/  UIADD3.X UR5, UPT, UPT, URZ, UR5, URZ, UP0, !UPT ;  /* 0x00000005ff057290 */ /* 0x000fc600087fe4ff */
[----:B------:R3:W-:Y:S02]  /*0330*/  UTMACCTL.PF [UR10] ;  /* 0x000000000a0079b9 */ /* 0x0007e40008040000 */
[----:B------:R3:W-:Y:S02]  /*0340*/  UTMACCTL.PF [UR8] ;  /* 0x00000000080079b9 */ /* 0x0007e40008040000 */
[----:B------:R3:W-:Y:S02]  /*0350*/  UTMACCTL.PF [UR6] ;  /* 0x00000000060079b9 */ /* 0x0007e40008040000 */
[----:B------:R3:W-:Y:S02]  /*0360*/  UTMACCTL.PF [UR4] ;  /* 0x00000000040079b9 */ /* 0x0007e40008040000 */
[----:B---3--:R-:W-:Y:S01]  /*0370*/  NOP ;  /* 0x0000000000007918 */ /* 0x008fe20000000000 */
.L_x_5:
[----:B------:R-:W-:Y:S05]  /*0380*/  BSYNC.RECONVERGENT B0 ;  /* 0x0000000000007941 */ /* 0x000fea0003800200 */
.L_x_4:
[----:B------:R-:W-:Y:S04]  /*0390*/  BSSY.RECONVERGENT B0, `(.L_x_6) ;  /* 0x000000a000007945 */ /* 0x000fe80003800200 */
[----:B------:R-:W-:Y:S05]  /*03a0*/  @P0 BRA `(.L_x_7) ;  /* 0x0000000000200947 */ /* 0x000fea0003800000 */
[----:B------:R-:W3:Y:S02]  /*03b0*/  LDCU.64 UR4, c[0x0][0x348] ;  /* 0x00006900ff0477ac */ /* 0x000ee40008000a00 */
[----:B---3--:R-:W-:Y:S02]  /*03c0*/  UIADD3 UR6, UP1, UPT, UR4, 0x980, URZ ;  /* 0x0000098004067890 */ /* 0x008fe4000ff3e0ff */
[----:B------:R-:W-:Y:S02]  /*03d0*/  UIADD3 UR4, UP0, UPT, UR4, 0xa80, URZ ;  /* 0x00000a8004047890 */ /* 0x000fe4000ff1e0ff */
[----:B------:R-:W-:Y:S02]  /*03e0*/  UIADD3.X UR7, UPT, UPT, URZ, UR5, URZ, UP1, !UPT ;  /* 0x00000005ff077290 */ /* 0x000fe40008ffe4ff */
[----:B------:R-:W-:-:S07]  /*03f0*/  UIADD3.X UR5, UPT, UPT, URZ, UR5, URZ, UP0, !UPT ;  /* 0x00000005ff057290 */ /* 0x000fce00087fe4ff */
[----:B------:R3:W-:Y:S02]  /*0400*/  UTMACCTL.PF [UR6] ;  /* 0x00000000060079b9 */ /* 0x0007e40008040000 */
[----:B------:R3:W-:Y:S02]  /*0410*/  UTMACCTL.PF [UR4] ;  /* 0x00000000040079b9 */ /* 0x0007e40008040000 */
[----:B---3--:R-:W-:Y:S01]  /*0420*/  NOP ;  /* 0x0000000000007918 */ /* 0x008fe20000000000 */
.L_x_7:
[----:B------:R-:W-:Y:S05]  /*0430*/  BSYNC.RECONVERGENT B0 ;  /* 0x0000000000007941 */ /* 0x000fea0003800200 */
.L_x_6:
[----:B------:R-:W3:Y:S01]  /*0440*/  LDCU.64 UR4, c[0x0][0xc88] ;  /* 0x00019100ff0477ac */ /* 0x000ee20008000a00 */
[----:B------:R-:W-:Y:S02]  /*0450*/  UISETP.EQ.U32.AND UP1, UPT, UR12, URZ, UPT ;  /* 0x000000ff0c00728c */ /* 0x000fe4000bf22070 */
[----:B------:R-:W-:Y:S02]  /*0460*/  UPLOP3.LUT UP3, UPT, UPT, UPT, UPT, 0x80, 0x8 ;  /* 0x000000000008789c */ /* 0x000fe40003f6f070 */
[----:B---3--:R-:W-:-:S04]  /*0470*/  UISETP.NE.U32.AND UP0, UPT, UR4, URZ, UPT ;  /* 0x000000ff0400728c */ /* 0x008fc8000bf05070 */
[----:B------:R-:W-:-:S04]  /*0480*/  UISETP.NE.AND.EX UP2, UPT, UR5, URZ, UPT, UP0 ;  /* 0x000000ff0500728c */ /* 0x000fc8000bf45300 */
[----:B------:R-:W-:-:S04]  /*0490*/  UISETP.EQ.OR.EX UP4, UPT, UR13, URZ, !UP2, UP1 ;  /* 0x000000ff0d00728c */ /* 0x000fc8000d782710 */
[----:B------:R-:W-:-:S06]  /*04a0*/  UP2UR UR4, UPR, URZ, 0x10 ;  /* 0x00000010ff047883 */ /* 0x000fcc0008000000 */
[----:B------:R-:W-:Y:S01]  /*04b0*/  MOV R180, UR4 ;  /* 0x0000000400b47c02 */ /* 0x000fe20008000f00 */
[----:B------:R-:W-:Y:S06]  /*04c0*/  BRA.U !UP4, `(.L_x_8) ;  /* 0x000000010c207547 */ /* 0x000fec000b800000 */
[----:B------:R-:W-:Y:S01]  /*04d0*/  UISETP.NE.U32.AND UP0, UPT, UR12, URZ, UPT ;  /* 0x000000ff0c00728c */ /* 0x000fe2000bf05070 */
[----:B-----5:R-:W-:Y:S01]  /*04e0*/  FSETP.NEU.AND P0, PT, R133, RZ, PT ;  /* 0x000000ff8500720b */ /* 0x020fe20003f0d000 */
[----:B------:R-:W-:Y:S02]  /*04f0*/  USEL UR4, URZ, 0xffffffff, UP2 ;  /* 0xffffffffff047887 */ /* 0x000fe40009000000 */
[----:B------:R-:W-:-:S10]  /*0500*/  UISETP.NE.AND.EX UP1, UPT, UR13, URZ, UPT, UP0 ;  /* 0x000000ff0d00728c */ /* 0x000fd4000bf25300 */
[----:B------:R-:W-:Y:S01]  /*0510*/  VOTEU.ANY UP0, P0 ;  /* 0x0000000000ff7886 */ /* 0x000fe20000000100 */
[----:B------:R-:W-:-:S04]  /*0520*/  @!UP1 USEL UR4, URZ, 0xffffffff, UP0 ;  /* 0xffffffffff049887 */ /* 0x000fc80008000000 */
[----:B------:R-:W-:-:S04]  /*0530*/  ULOP3.LUT UR4, UR4, 0x1, URZ, 0xc0, !UPT ;  /* 0x0000000104047892 */ /* 0x000fc8000f8ec0ff */
[----:B------:R-:W-:-:S11]  /*0540*/  UISETP.NE.U32.AND UP3, UPT, UR4, 0x1, UPT ;  /* 0x000000010400788c */ /* 0x000fd6000bf65070 */
.L_x_8:
[----:B-1----:R-:W1:Y:S01]  /*0550*/  SHFL.IDX PT, R2, R177, RZ, 0x1f ;  /* 0x00001fffb1027589 */ /* 0x002e6200000e0000 */
[----:B------:R-:W-:Y:S01]  /*0560*/  UISETP.NE.AND UP5, UPT, UR18, 0x2, UPT ;  /* 0x000000021200788c */ /* 0x000fe2000bfa5270 */
[----:B-1----:R-:W-:-:S13]  /*0570*/  ISETP.NE.AND P0, PT, R2, RZ, PT ;  /* 0x000000ff0200720c */ /* 0x002fda0003f05270 */
[----:B------:R-:W-:Y:S05]  /*0580*/  @P0 BRA `(.L_x_9) ;  /* 0x0000000000500947 */ /* 0x000fea0003800000 */
[----:B------:R-:W1:Y:S01]  /*0590*/  S2UR UR4, SR_CgaCtaId ;  /* 0x00000000000479c3 */ /* 0x000e620000008800 */
[----:B------:R-:W-:Y:S01]  /*05a0*/  UMOV UR5, 0x400 ;  /* 0x0000040000057882 */ /* 0x000fe20000000000 */
[----:B------:R-:W-:Y:S01]  /*05b0*/  UMOV UR8, 0x1 ;  /* 0x0000000100087882 */ /* 0x000fe20000000000 */
[----:B------:R-:W-:Y:S01]  /*05c0*/  UMOV UR6, 0x2 ;  /* 0x0000000200067882 */ /* 0x000fe20000000000 */
[----:B------:R-:W-:-:S04]  /*05d0*/  UIADD3 UR8, UPT, UPT, -UR8, 0x100000, URZ ;  /* 0x0010000008087890 */ /* 0x000fc8000fffe1ff */
[----:B------:R-:W-:Y:S02]  /*05e0*/  USHF.L.U32 UR9, UR8, 0xb, URZ ;  /* 0x0000000b08097899 */ /* 0x000fe400080006ff */
[----:B------:R-:W-:Y:S02]  /*05f0*/  USHF.L.U32 UR8, UR8, 0x1, URZ ;  /* 0x0000000108087899 */ /* 0x000fe400080006ff */
[----:B------:R-:W-:-:S04]  /*0600*/  UIADD3 UR6, UPT, UPT, -UR6, 0x100000, URZ ;  /* 0x0010000006067890 */ /* 0x000fc8000fffe1ff */
[----:B------:R-:W-:Y:S02]  /*0610*/  USHF.L.U32 UR7, UR6, 0xb, URZ ;  /* 0x0000000b06077899 */ /* 0x000fe400080006ff */
[----:B------:R-:W-:Y:S01]  /*0620*/  USHF.L.U32 UR6, UR6, 0x1, URZ ;  /* 0x0000000106067899 */ /* 0x000fe200080006ff */
[----:B------:R-:W-:Y:S01]  /*0630*/  ELECT P0, URZ, PT ;  /* 0x0000000000ff782f */ /* 0x000fe20003800000 */
[----:B-1----:R-:W-:Y:S01]  /*0640*/  ULEA UR4, UR4, UR5, 0x18 ;  /* 0x0000000504047291 */ /* 0x002fe2000f8ec0ff */
[----:B------:R-:W1:Y:S11]  /*0650*/  FENCE.VIEW.ASYNC.S ;  /* 0x00000000000073c6 */ /* 0x000e760000000000 */
[----:B-1----:R1:W3:Y:S01]  /*0660*/  SYNCS.EXCH.64 URZ, [UR4], UR8 ;  /* 0x0000000804ff75b2 */ /* 0x0022e20008000100 */
[----:B------:R1:W4:Y:S01]  /*0670*/  SYNCS.EXCH.64 URZ, [UR4+0x18], UR6 ;  /* 0x0000180604ff75b2 */ /* 0x0003220008000100 */
[----:B------:R1:W1:Y:S01]  /*0680*/  SYNCS.EXCH.64 URZ, [UR4+0x8], UR8 ;  /* 0x0000080804ff75b2 */ /* 0x0002620008000100 */
[----:B------:R1:W1:Y:S01]  /*0690*/  SYNCS.EXCH.64 URZ, [UR4+0x20], UR6 ;  /* 0x0000200604ff75b2 */ /* 0x0002620008000100 */
[----:B------:R1:W1:Y:S01]  /*06a0*/  SYNCS.EXCH.64 URZ, [UR4+0x10], UR8 ;  /* 0x0000100804ff75b2 */ /* 0x0002620008000100 */
[----:B------:R1:W1:Y:S01]  /*06b0*/  SYNCS.EXCH.64 URZ, [UR4+0x28], UR6 ;  /* 0x0000280604ff75b2 */ /* 0x0002620008000100 */
[----:B------:R-:W-:Y:S01]  /*06c0*/  NOP ;  /* 0x0000000000007918 */ /* 0x000fe20000000000 */
.L_x_9:
[----:B------:R-:W2:Y:S01]  /*06d0*/  SHFL.IDX PT, R2, R177, RZ, 0x1f ;  /* 0x00001fffb1027589 */ /* 0x000ea200000e0000 */
[----:B------:R-:W-:Y:S01]  /*06e0*/  NOP ;  /* 0x0000000000007918 */ /* 0x000fe20000000000 */
[----:B--2---:R-:W-:-:S13]  /*06f0*/  ISETP.NE.AND P0, PT, R2, 0x1, PT ;  /* 0x000000010200780c */ /* 0x004fda0003f05270 */
[----:B------:R-:W-:Y:S05]  /*0700*/  @P0 BRA `(.L_x_10) ;  /* 0x0000000000580947 */ /* 0x000fea0003800000 */
[----:B-1----:R-:W1:Y:S01]  /*0710*/  S2UR UR4, SR_CgaCtaId ;  /* 0x00000000000479c3 */ /* 0x002e620000008800 */
        /* <DEDUP_REMOVED lines=12> */
[----:B-1----:R2:W1:Y:S01]  /*07e0*/  SYNCS.EXCH.64 URZ, [UR4+0x30], UR8 ;  /* 0x0000300804ff75b2 */ /* 0x0024620008000100 */
[----:B------:R2:W1:Y:S01]  /*07f0*/  SYNCS.EXCH.64 URZ, [UR4+0x50], UR6 ;  /* 0x0000500604ff75b2 */ /* 0x0004620008000100 */
[----:B------:R2:W1:Y:S01]  /*0800*/  SYNCS.EXCH.64 URZ, [UR4+0x38], UR8 ;  /* 0x0000380804ff75b2 */ /* 0x0004620008000100 */
[----:B------:R2:W1:Y:S01]  /*0810*/  SYNCS.EXCH.64 URZ, [UR4+0x58], UR6 ;  /* 0x0000580604ff75b2 */ /* 0x0004620008000100 */
[----:B------:R2:W1:Y:S01]  /*0820*/  SYNCS.EXCH.64 URZ, [UR4+0x40], UR8 ;  /* 0x0000400804ff75b2 */ /* 0x0004620008000100 */
[----:B------:R2:W1:Y:S01]  /*0830*/  SYNCS.EXCH.64 URZ, [UR4+0x60], UR6 ;  /* 0x0000600604ff75b2 */ /* 0x0004620008000100 */
[----:B------:R2:W1:Y:S01]  /*0840*/  SYNCS.EXCH.64 URZ, [UR4+0x48], UR8 ;  /* 0x0000480804ff75b2 */ /* 0x0004620008000100 */
[----:B------:R2:W1:Y:S02]  /*0850*/  SYNCS.EXCH.64 URZ, [UR4+0x68], UR6 ;  /* 0x0000680604ff75b2 */ /* 0x0004640008000100 */
[----:B--2---:R-:W-:Y:S01]  /*0860*/  NOP ;  /* 0x0000000000007918 */ /* 0x004fe20000000000 */
.L_x_10:
[----:B------:R-:W2:Y:S01]  /*0870*/  SHFL.IDX PT, R2, R177, RZ, 0x1f ;  /* 0x00001fffb1027589 */ /* 0x000ea200000e0000 */
[----:B------:R-:W-:Y:S01]  /*0880*/  NOP ;  /* 0x0000000000007918 */ /* 0x000fe20000000000 */
[----:B--2---:R-:W-:-:S13]  /*0890*/  ISETP.NE.AND P0, PT, R2, 0x3, PT ;  /* 0x000000030200780c */ /* 0x004fda0003f05270 */
[----:B------:R-:W-:Y:S05]  /*08a0*/  @P0 BRA `(.L_x_11) ;  /* 0x0000000000300947 */ /* 0x000fea0003800000 */
[----:B-1----:R-:W1:Y:S01]  /*08b0*/  S2UR UR4, SR_CgaCtaId ;  /* 0x00000000000479c3 */ /* 0x002e620000008800 */
[----:B------:R-:W-:Y:S01]  /*08c0*/  UMOV UR6, 0x400 ;  /* 0x0000040000067882 */ /* 0x000fe20000000000 */
[----:B------:R-:W-:Y:S01]  /*08d0*/  UMOV UR5, 0x20 ;  /* 0x0000002000057882 */ /* 0x000fe20000000000 */
[----:B------:R-:W-:Y:S01]  /*08e0*/  ELECT P0, URZ, PT ;  /* 0x0000000000ff782f */ /* 0x000fe20003800000 */
[----:B-1----:R-:W-:Y:S02]  /*08f0*/  ULEA UR6, UR4, UR6, 0x18 ;  /* 0x0000000604067291 */ /* 0x002fe4000f8ec0ff */
[----:B------:R-:W-:-:S04]  /*0900*/  UIADD3 UR4, UPT, UPT, -UR5, 0x100000, URZ ;  /* 0x0010000005047890 */ /* 0x000fc8000fffe1ff */
[----:B------:R-:W-:Y:S02]  /*0910*/  USHF.L.U32 UR5, UR4, 0xb, URZ ;  /* 0x0000000b04057899 */ /* 0x000fe400080006ff */
[----:B------:R-:W-:Y:S01]  /*0920*/  USHF.L.U32 UR4, UR4, 0x1, URZ ;  /* 0x0000000104047899 */ /* 0x000fe200080006ff */
[----:B------:R-:W1:Y:S11]  /*0930*/  FENCE.VIEW.ASYNC.S ;  /* 0x00000000000073c6 */ /* 0x000e760000000000 */
[----:B-1----:R2:W1:Y:S01]  /*0940*/  SYNCS.EXCH.64 URZ, [UR6+0x70], UR4 ;  /* 0x0000700406ff75b2 */ /* 0x0024620008000100 */
[----:B------:R2:W1:Y:S02]  /*0950*/  SYNCS.EXCH.64 URZ, [UR6+0x78], UR4 ;  /* 0x0000780406ff75b2 */ /* 0x0004640008000100 */
[----:B--2---:R-:W-:Y:S01]  /*0960*/  NOP ;  /* 0x0000000000007918 */ /* 0x004fe20000000000 */
.L_x_11:
[----:B------:R-:W2:Y:S01]  /*0970*/  SHFL.IDX PT, R2, R177, RZ, 0x1f ;  /* 0x00001fffb1027589 */ /* 0x000ea200000e0000 */
[----:B------:R-:W-:Y:S01]  /*0980*/  NOP ;  /* 0x0000000000007918 */ /* 0x000fe20000000000 */
[----:B--2---:R-:W-:-:S13]  /*0990*/  ISETP.NE.AND P0, PT, R2, 0x4, PT ;  /* 0x000000040200780c */ /* 0x004fda0003f05270 */
[----:B------:R-:W-:Y:S05]  /*09a0*/  @P0 BRA `(.L_x_12) ;  /* 0x00000000004c0947 */ /* 0x000fea0003800000 */
[----:B-1----:R-:W1:Y:S01]  /*09b0*/  S2UR UR6, SR_CgaCtaId ;  /* 0x00000000000679c3 */ /* 0x002e620000008800 */
[----:B------:R-:W-:Y:S01]  /*09c0*/  UMOV UR4, 0x1e0 ;  /* 0x000001e000047882 */ /* 0x000fe20000000000 */
[----:B------:R-:W-:Y:S01]  /*09d0*/  UMOV UR5, 0x400 ;  /* 0x0000040000057882 */ /* 0x000fe20000000000 */
[----:B------:R-:W-:Y:S01]  /*09e0*/  USEL UR4, UR4, 0x1a0, UP3 ;  /* 0x000001a004047887 */ /* 0x000fe20009800000 */
[----:B------:R-:W-:Y:S01]  /*09f0*/  UMOV UR8, 0x1 ;  /* 0x0000000100087882 */ /* 0x000fe20000000000 */
[----:B------:R-:W-:Y:S01]  /*0a00*/  ELECT P0, URZ, PT ;  /* 0x0000000000ff782f */ /* 0x000fe20003800000 */
[----:B------:R-:W-:-:S04]  /*0a10*/  UIADD3 UR8, UPT, UPT, -UR8, 0x100000, URZ ;  /* 0x0010000008087890 */ /* 0x000fc8000fffe1ff */
[----:B------:R-:W-:Y:S02]  /*0a20*/  USHF.L.U32 UR9, UR8, 0xb, URZ ;  /* 0x0000000b08097899 */ /* 0x000fe400080006ff */
[----:B------:R-:W-:Y:S02]  /*0a30*/  USHF.L.U32 UR8, UR8, 0x1, URZ ;  /* 0x0000000108087899 */ /* 0x000fe400080006ff */
[----:B-1----:R-:W-:Y:S02]  /*0a40*/  ULEA UR6, UR6, UR5, 0x18 ;  /* 0x0000000506067291 */ /* 0x002fe4000f8ec0ff */
[----:B------:R-:W-:-:S04]  /*0a50*/  UIADD3 UR4, UPT, UPT, -UR4, 0x100000, URZ ;  /* 0x0010000004047890 */ /* 0x000fc8000fffe1ff */
[----:B------:R-:W-:Y:S02]  /*0a60*/  USHF.L.U32 UR5, UR4, 0xb, URZ ;  /* 0x0000000b04057899 */ /* 0x000fe400080006ff */
[----:B------:R-:W-:Y:S01]  /*0a70*/  USHF.L.U32 UR4, UR4, 0x1, URZ ;  /* 0x0000000104047899 */ /* 0x000fe200080006ff */
[----:B------:R-:W1:Y:S03]  /*0a80*/  FENCE.VIEW.ASYNC.S ;  /* 0x00000000000073c6 */ /* 0x000e660000000000 */
[----:B-1----:R2:W1:Y:S08]  /*0a90*/  SYNCS.EXCH.64 URZ, [UR6+0x80], UR8 ;  /* 0x0000800806ff75b2 */ /* 0x0024700008000100 */
[----:B------:R2:W1:Y:S01]  /*0aa0*/  SYNCS.EXCH.64 URZ, [UR6+0x90], UR4 ;  /* 0x0000900406ff75b2 */ /* 0x0004620008000100 */
[----:B------:R2:W1:Y:S01]  /*0ab0*/  SYNCS.EXCH.64 URZ, [UR6+0x88], UR8 ;  /* 0x0000880806ff75b2 */ /* 0x0004620008000100 */
[----:B------:R2:W1:Y:S02]  /*0ac0*/  SYNCS.EXCH.64 URZ, [UR6+0x98], UR4 ;  /* 0x0000980406ff75b2 */ /* 0x0004640008000100 */
[----:B--2---:R-:W-:Y:S01]  /*0ad0*/  NOP ;  /* 0x0000000000007918 */ /* 0x004fe20000000000 */
.L_x_12:
        /* <DEDUP_REMOVED lines=18> */
[----:B------:R2:W1:Y:S02]  /*0c00*/  SYNCS.EXCH.64 URZ, [UR4+0xa8], UR6 ;  /* 0x0000a80604ff75b2 */ /* 0x0004640008000100 */
[----:B--2---:R-:W-:Y:S01]  /*0c10*/  NOP ;  /* 0x0000000000007918 */ /* 0x004fe20000000000 */
.L_x_13:
[----:B------:R-:W2:Y:S01]  /*0c20*/  SHFL.IDX PT, R2, R177, RZ, 0x1f ;  /* 0x00001fffb1027589 */ /* 0x000ea200000e0000 */
[----:B------:R-:W-:Y:S01]  /*0c30*/  ISETP.NE.OR P1, PT, RZ, UR18, !P4 ;  /* 0x00000012ff007c0c */ /* 0x000fe2000e725670 */
[----:B------:R-:W-:Y:S01]  /*0c40*/  NOP ;  /* 0x0000000000007918 */ /* 0x000fe20000000000 */
[----:B--2---:R-:W-:-:S13]  /*0c50*/  ISETP.NE.AND P0, PT, R2, 0x3, PT ;  /* 0x000000030200780c */ /* 0x004fda0003f05270 */
[----:B------:R-:W-:Y:S05]  /*0c60*/  @P0 BRA `(.L_x_14) ;  /* 0x0000000000380947 */ /* 0x000fea0003800000 */
[----:B-1----:R-:W1:Y:S01]  /*0c70*/  S2UR UR4, SR_CgaCtaId ;  /* 0x00000000000479c3 */ /* 0x002e620000008800 */
[----:B------:R-:W-:Y:S01]  /*0c80*/  UMOV UR5, 0x400 ;  /* 0x0000040000057882 */ /* 0x000fe20000000000 */
[----:B------:R-:W-:Y:S01]  /*0c90*/  UMOV UR6, 0x20 ;  /* 0x0000002000067882 */ /* 0x000fe20000000000 */
[----:B------:R-:W-:Y:S01]  /*0ca0*/  ELECT P0, URZ, PT ;  /* 0x0000000000ff782f */ /* 0x000fe20003800000 */
[----:B------:R-:W-:-:S04]  /*0cb0*/  UIADD3 UR6, UPT, UPT, -UR6, 0x100000, URZ ;  /* 0x0010000006067890 */ /* 0x000fc8000fffe1ff */
[----:B------:R-:W-:Y:S02]  /*0cc0*/  USHF.L.U32 UR7, UR6, 0xb, URZ ;  /* 0x0000000b06077899 */ /* 0x000fe400080006ff */
[----:B------:R-:W-:Y:S02]  /*0cd0*/  USHF.L.U32 UR6, UR6, 0x1, URZ ;  /* 0x0000000106067899 */ /* 0x000fe400080006ff */
[----:B-1----:R-:W-:Y:S01]  /*0ce0*/  ULEA UR4, UR4, UR5, 0x18 ;  /* 0x0000000504047291 */ /* 0x002fe2000f8ec0ff */
[----:B------:R-:W1:Y:S11]  /*0cf0*/  FENCE.VIEW.ASYNC.S ;  /* 0x00000000000073c6 */ /* 0x000e760000000000 */
[----:B-1----:R2:W1:Y:S01]  /*0d00*/  SYNCS.EXCH.64 URZ, [UR4+0xb0], UR6 ;  /* 0x0000b00604ff75b2 */ /* 0x0024620008000100 */
[----:B------:R2:W1:Y:S01]  /*0d10*/  SYNCS.EXCH.64 URZ, [UR4+0xc0], UR6 ;  /* 0x0000c00604ff75b2 */ /* 0x0004620008000100 */
[----:B------:R2:W1:Y:S01]  /*0d20*/  SYNCS.EXCH.64 URZ, [UR4+0xb8], UR6 ;  /* 0x0000b80604ff75b2 */ /* 0x0004620008000100 */
[----:B------:R2:W1:Y:S02]  /*0d30*/  SYNCS.EXCH.64 URZ, [UR4+0xc8], UR6 ;  /* 0x0000c80604ff75b2 */ /* 0x0004640008000100 */
[----:B--2---:R-:W-:Y:S01]  /*0d40*/  NOP ;  /* 0x0000000000007918 */ /* 0x004fe20000000000 */
.L_x_14:
[----:B-1----:R-:W1:Y:S01]  /*0d50*/  S2UR UR7, SR_CgaCtaId ;  /* 0x00000000000779c3 */ /* 0x002e620000008800 */
[----:B------:R-:W-:Y:S01]  /*0d60*/  VOTEU.ALL UP0, P1 ;  /* 0x0000000000ff7886 */ /* 0x000fe20000800000 */
[----:B------:R-:W-:Y:S01]  /*0d70*/  UMOV UR4, 0x80 ;  /* 0x0000008000047882 */ /* 0x000fe20000000000 */
[----:B------:R-:W-:Y:S01]  /*0d80*/  NOP ;  /* 0x0000000000007918 */ /* 0x000fe20000000000 */
[----:B------:R-:W-:Y:S01]  /*0d90*/  ISETP.NE.OR P4, PT, R0, 0x2, !P4 ;  /* 0x000000020000780c */ /* 0x000fe20006785670 */
[----:B------:R-:W-:Y:S01]  /*0da0*/  UISETP.NE.AND UP4, UPT, UR18, URZ, UPT ;  /* 0x000000ff1200728c */ /* 0x000fe2000bf85270 */
[----:B------:R-:W-:Y:S01]  /*0db0*/  LOP3.LUT R0, R184, 0x1f, RZ, 0xc0, !PT ;  /* 0x0000001fb8007812 */ /* 0x000fe200078ec0ff */
[----:B------:R-:W-:Y:S01]  /*0dc0*/  @!UP0 UMOV UR6, 0x400 ;  /* 0x0000040000068882 */ /* 0x000fe20000000000 */
[----:B------:R-:W-:-:S04]  /*0dd0*/  @!UP0 UIADD3 UR4, UPT, UPT, -UR4, 0x100000, URZ ;  /* 0x0010000004048890 */ /* 0x000fc8000fffe1ff */
[----:B------:R-:W-:Y:S02]  /*0de0*/  @!UP0 USHF.L.U32 UR5, UR4, 0xb, URZ ;  /* 0x0000000b04058899 */ /* 0x000fe400080006ff */
[----:B------:R-:W-:Y:S02]  /*0df0*/  @!UP0 USHF.L.U32 UR4, UR4, 0x1, URZ ;  /* 0x0000000104048899 */ /* 0x000fe400080006ff */
[----:B-1----:R-:W-:Y:S01]  /*0e00*/  @!UP0 ULEA UR6, UR7, UR6, 0x18 ;  /* 0x0000000607068291 */ /* 0x002fe2000f8ec0ff */
[----:B------:R-:W1:Y:S01]  /*0e10*/  LDCU UR7, c[0x0][0x36c] ;  /* 0x00006d80ff0777ac */ /* 0x000e620008000800 */
[----:B------:R-:W-:Y:S01]  /*0e20*/  VOTEU.ALL UP0, P1 ;  /* 0x0000000000ff7886 */ /* 0x000fe20000800000 */
[----:B------:R-:W2:Y:S09]  /*0e30*/  FENCE.VIEW.ASYNC.S ;  /* 0x00000000000073c6 */ /* 0x000eb20000000000 */
[----:B--2---:R2:W2:Y:S01]  /*0e40*/  @!UP0 SYNCS.EXCH.64 URZ, [UR6+0xd0], UR4 ;  /* 0x0000d00406ff85b2 */ /* 0x0044a20008000100 */
[----:B-1----:R-:W-:-:S09]  /*0e50*/  UISETP.EQ.U32.AND UP6, UPT, UR7, 0x1, UPT ;  /* 0x000000010700788c */ /* 0x002fd2000bfc2070 */
[----:B------:R-:W-:Y:S05]  /*0e60*/  BRA.U !UP6, `(.L_x_15) ;  /* 0x000000010e087547 */ /* 0x000fea000b800000 */
[----:B--234-:R-:W-:Y:S01]  /*0e70*/  UCGABAR_ARV ;  /* 0x00000000000079c7 */ /* 0x01cfe20008000000 */
[----:B------:R-:W-:Y:S05]  /*0e80*/  BRA `(.L_x_16) ;  /* 0x0000000000047947 */ /* 0x000fea0003800000 */
.L_x_15:
[----:B--234-:R-:W-:Y:S01]  /*0e90*/  NOP ;  /* 0x0000000000007918 */ /* 0x01cfe20000000000 */
.L_x_16:
[----:B------:R-:W1:Y:S01]  /*0ea0*/  S2UR UR27, SR_CTAID.X ;  /* 0x00000000001b79c3 */ /* 0x000e620000002500 */
[----:B------:R-:W-:-:S05]  /*0eb0*/  CS2R.32 R179, SR_CgaSize ;  /* 0x0000000000b37805 */ /* 0x000fca0000008a00 */
[----:B------:R-:W-:-:S05]  /*0ec0*/  IMAD R179, R179, -0xa0, RZ ;  /* 0xffffff60b3b37824 */ /* 0x000fca00078e02ff */
[----:B------:R-:W-:-:S14]  /*0ed0*/  R2UR UR5, R179 ;  /* 0x00000000b30572ca */ /* 0x000fdc00000e0000 */
[----:B------:R-:W2:Y:S01]  /*0ee0*/  LDCU UR5, c[0x0][UR5+0x2b0] ;  /* 0x00005600050577ac */ /* 0x000ea20008000800 */
[----:B------:R-:W-:-:S05]  /*0ef0*/  CS2R.32 R179, SR_CgaSize ;  /* 0x0000000000b37805 */ /* 0x000fca0000008a00 */
[----:B------:R-:W-:-:S05]  /*0f00*/  IMAD R179, R179, -0xa0, RZ ;  /* 0xffffff60b3b37824 */ /* 0x000fca00078e02ff */
[----:B------:R-:W-:-:S14]  /*0f10*/  R2UR UR4, R179 ;  /* 0x00000000b30472ca */ /* 0x000fdc00000e0000 */
[----:B------:R-:W3:Y:S01]  /*0f20*/  LDCU UR4, c[0x0][UR4+0x2b4] ;  /* 0x00005680040477ac */ /* 0x000ee20008000800 */
[----:B------:R-:W4:Y:S01]  /*0f30*/  S2UR UR24, SR_CTAID.Y ;  /* 0x00000000001879c3 */ /* 0x000f220000002600 */
[----:B------:R-:W-:-:S05]  /*0f40*/  CS2R.32 R179, SR_CgaSize ;  /* 0x0000000000b37805 */ /* 0x000fca0000008a00 */
[----:B------:R-:W-:-:S05]  /*0f50*/  IMAD R179, R179, -0xa0, RZ ;  /* 0xffffff60b3b37824 */ /* 0x000fca00078e02ff */
[----:B------:R-:W-:-:S14]  /*0f60*/  R2UR UR7, R179 ;  /* 0x00000000b30772ca */ /* 0x000fdc00000e0000 */
[----:B------:R-:W3:Y:S01]  /*0f70*/  LDCU UR7, c[0x0][UR7+0x2a0] ;  /* 0x00005400070777ac */ /* 0x000ee20008000800 */
[----:B------:R-:W-:-:S05]  /*0f80*/  CS2R.32 R179, SR_CgaSize ;  /* 0x0000000000b37805 */ /* 0x000fca0000008a00 */
[----:B------:R-:W-:-:S05]  /*0f90*/  IMAD R179, R179, -0xa0, RZ ;  /* 0xffffff60b3b37824 */ /* 0x000fca00078e02ff */
[----:B------:R-:W-:-:S14]  /*0fa0*/  R2UR UR8, R179 ;  /* 0x00000000b30872ca */ /* 0x000fdc00000e0000 */
[----:B------:R-:W3:Y:S01]  /*0fb0*/  LDCU UR8, c[0x0][UR8+0x2a4] ;  /* 0x00005480080877ac */ /* 0x000ee20008000800 */
[----:B------:R-:W3:Y:S01]  /*0fc0*/  S2UR UR9, SR_CgaCtaId ;  /* 0x00000000000979c3 */ /* 0x000ee20000008800 */
[----:B------:R-:W3:Y:S01]  /*0fd0*/  LDCU UR19, c[0x0][0xf24] ;  /* 0x0001e480ff1377ac */ /* 0x000ee20008000800 */
[----:B------:R-:W3:Y:S01]  /*0fe0*/  LDCU UR45, c[0x0][0xf24] ;  /* 0x0001e480ff2d77ac */ /* 0x000ee20008000800 */
[----:B-1----:R-:W-:Y:S01]  /*0ff0*/  I2FP.F32.U32 R3, UR27 ;  /* 0x0000001b00037c45 */ /* 0x002fe20008201000 */
[----:B------:R-:W1:Y:S04]  /*1000*/  LDCU UR22, c[0x0][0xf30] ;  /* 0x0001e600ff1677ac */ /* 0x000e680008000800 */
[----:B--2---:R-:W-:Y:S01]  /*1010*/  FMUL R3, R3, UR5 ;  /* 0x0000000503037c20 */ /* 0x004fe20008400000 */
[----:B----4-:R-:W-:-:S05]  /*1020*/  I2FP.F32.U32 R2, UR24 ;  /* 0x0000001800027c45 */ /* 0x010fca0008201000 */
[----:B------:R-:W2:Y:S01]  /*1030*/  F2I.U32.TRUNC.NTZ R3, R3 ;  /* 0x0000000300037305 */ /* 0x000ea2000020f000 */
[----:B---3--:R-:W-:Y:S01]  /*1040*/  FMUL R2, R2, UR4 ;  /* 0x0000000402027c20 */ /* 0x008fe20008400000 */
[----:B------:R-:W-:Y:S02]  /*1050*/  USHF.L.U32 UR47, UR9, 0xe, URZ ;  /* 0x0000000e092f7899 */ /* 0x000fe400080006ff */
[----:B------:R-:W-:-:S04]  /*1060*/  USHF.L.U32 UR46, UR9, 0x9, URZ ;  /* 0x00000009092e7899 */ /* 0x000fc800080006ff */
[----:B------:R-:W3:Y:S01]  /*1070*/  F2I.U32.TRUNC.NTZ R2, R2 ;  /* 0x0000000200027305 */ /* 0x000ee2000020f000 */
[----:B------:R-:W-:Y:S02]  /*1080*/  ULOP3.LUT UR47, UR47, 0x4000, URZ, 0xc0, !UPT ;  /* 0x000040002f2f7892 */ /* 0x000fe4000f8ec0ff */
[----:B------:R-:W-:Y:S01]  /*1090*/  ULOP3.LUT UR46, UR46, 0x200, URZ, 0xc0, !UPT ;  /* 0x000002002e2e7892 */ /* 0x000fe2000f8ec0ff */
[----:B--2---:R-:W-:Y:S02]  /*10a0*/  R2UR UR4, R3 ;  /* 0x00000000030472ca */ /* 0x004fe400000e0000 */
[----:B---3--:R-:W-:Y:S02]  /*10b0*/  R2UR UR6, R2 ;  /* 0x00000000020672ca */ /* 0x008fe400000e0000 */
[----:B------:R-:W-:-:S09]  /*10c0*/  PRMT R2, RZ, 0x7610, R2 ;  /* 0x00007610ff027816 */ /* 0x000fd20000000002 */
[----:B------:R-:W-:-:S04]  /*10d0*/  UIADD3 UR5, UPT, UPT, -UR4, URZ, URZ ;  /* 0x000000ff04057290 */ /* 0x000fc8000fffe1ff */
[----:B------:R-:W-:Y:S02]  /*10e0*/  UIMAD UR5, UR7, UR5, UR27 ;  /* 0x00000005070572a4 */ /* 0x000fe4000f8e021b */
[----:B------:R-:W-:-:S04]  /*10f0*/  UIADD3 UR4, UPT, UPT, -UR6, URZ, URZ ;  /* 0x000000ff06047290 */ /* 0x000fc8000fffe1ff */
[----:B------:R-:W-:Y:S01]  /*1100*/  IMAD.U32 R179, RZ, RZ, UR5 ;  /* 0x00000005ffb37e24 */ /* 0x000fe2000f8e00ff */
[----:B------:R-:W-:-:S06]  /*1110*/  UIMAD UR4, UR8, UR4, UR24 ;  /* 0x00000004080472a4 */ /* 0x000fcc000f8e0218 */
[----:B------:R-:W-:Y:S01]  /*1120*/  IMAD.U32 R178, RZ, RZ, UR4 ;  /* 0x00000004ffb27e24 */ /* 0x000fe2000f8e00ff */
[----:B-1----:R-:W-:Y:S06]  /*1130*/  BRA.U UP4, `(.L_x_17) ;  /* 0x00000001042c7547 */ /* 0x002fec000b800000 */
[----:B------:R-:W-:Y:S02]  /*1140*/  R2UR UR4, R178 ;  /* 0x00000000b20472ca */ /* 0x000fe400000e0000 */
[----:B------:R-:W-:-:S11]  /*1150*/  R2UR UR6, R179 ;  /* 0x00000000b30672ca */ /* 0x000fd600000e0000 */
[----:B------:R-:W-:-:S04]  /*1160*/  UISETP.NE.AND UP0, UPT, UR4, URZ, UPT ;  /* 0x000000ff0400728c */ /* 0x000fc8000bf05270 */
[----:B------:R-:W-:-:S04]  /*1170*/  UISETP.EQ.OR UP0, UPT, UR6, URZ, !UP0 ;  /* 0x000000ff0600728c */ /* 0x000fc8000c702670 */
[----:B------:R-:W-:Y:S02]  /*1180*/  USEL UR5, URZ, 0x1, !UP0 ;  /* 0x00000001ff057887 */ /* 0x000fe4000c000000 */
[----:B------:R-:W-:-:S04]  /*1190*/  UISETP.NE.AND UP0, UPT, UR4, URZ, UPT ;  /* 0x000000ff0400728c */ /* 0x000fc8000bf05270 */
[----:B------:R-:W-:Y:S02]  /*11a0*/  USEL UR4, URZ, 0x2, UP0 ;  /* 0x00000002ff047887 */ /* 0x000fe40008000000 */
[----:B------:R-:W-:-:S04]  /*11b0*/  UISETP.NE.AND UP0, UPT, UR6, 0x1, UPT ;  /* 0x000000010600788c */ /* 0x000fc8000bf05270 */
[----:B------:R-:W-:-:S04]  /*11c0*/  USEL UR4, UR4, 0x2, UP0 ;  /* 0x0000000204047887 */ /* 0x000fc80008000000 */
[----:B------:R-:W-:-:S06]  /*11d0*/  UIADD3 UR4, UPT, UPT, UR5, UR4, URZ ;  /* 0x0000000405047290 */ /* 0x000fcc000fffe0ff */
[----:B------:R-:W-:-:S07]  /*11e0*/  IMAD.U32 R2, RZ, RZ, UR4 ;  /* 0x00000004ff027e24 */ /* 0x000fce000f8e00ff */
.L_x_17:
[----:B------:R-:W1:Y:S01]  /*11f0*/  S2UR UR36, SR_CTAID.Z ;  /* 0x00000000002479c3 */ /* 0x000e620000002700 */
[----:B------:R-:W-:-:S09]  /*1200*/  UISETP.GE.AND UP0, UPT, UR19, 0x1, UPT ;  /* 0x000000011300788c */ /* 0x000fd2000bf06270 */
[----:B------:R-:W-:Y:S05]  /*1210*/  BRA.U !UP0, `(.L_x_18) ;  /* 0x0000000108d07547 */ /* 0x000fea000b800000 */
[----:B------:R-:W2:Y:S01]  /*1220*/  LDCU UR20, c[0x0][0xf0c] ;  /* 0x0001e180ff1477ac */ /* 0x000ea20008000800 */
[----:B------:R-:W3:Y:S01]  /*1230*/  LDCU.128 UR12, c[0x0][0xf10] ;  /* 0x0001e200ff0c77ac */ /* 0x000ee20008000c00 */
[----:B------:R-:W4:Y:S01]  /*1240*/  LDCU UR6, c[0x0][0x370] ;  /* 0x00006e00ff0677ac */ /* 0x000f220008000800 */
[----:B------:R-:W1:Y:S01]  /*1250*/  LDCU UR7, c[0x0][0x374] ;  /* 0x00006e80ff0777ac */ /* 0x000e620008000800 */
[----:B------:R-:W1:Y:S01]  /*1260*/  LDCU UR21, c[0x0][0xf20] ;  /* 0x0001e400ff1577ac */ /* 0x000e620008000800 */
[----:B--2---:R-:W-:Y:S02]  /*1270*/  UISETP.NE.AND UP0, UPT, UR20, 0x1, UPT ;  /* 0x000000011400788c */ /* 0x004fe4000bf05270 */
[----:B---3--:R-:W-:Y:S01]  /*1280*/  UIMAD.WIDE.U32 UR4, UR27, UR12, URZ ;  /* 0x0000000c1b0472a5 */ /* 0x008fe2000f8e00ff */
[----:B------:R-:W2:Y:S01]  /*1290*/  LDCU.64 UR8, c[0x0][0xf28] ;  /* 0x0001e500ff0877ac */ /* 0x000ea20008000a00 */
[----:B----4-:R-:W-:Y:S02]  /*12a0*/  UIMAD.WIDE.U32 UR10, UR6, UR12, URZ ;  /* 0x0000000c060a72a5 */ /* 0x010fe4000f8e00ff */
[----:B------:R-:W-:-:S02]  /*12b0*/  USHF.R.U32.HI UR5, URZ, UR13, UR5 ;  /* 0x0000000dff057299 */ /* 0x000fc40008011605 */
[----:B------:R-:W-:Y:S02]  /*12c0*/  UISETP.NE.AND UP1, UPT, UR19, 0x1, UPT ;  /* 0x000000011300788c */ /* 0x000fe4000bf25270 */
[----:B------:R-:W-:Y:S01]  /*12d0*/  USEL UR5, UR27, UR5, !UP0 ;  /* 0x000000051b057287 */ /* 0x000fe2000c000000 */
[----:B------:R-:W-:Y:S01]  /*12e0*/  UMOV UR10, UR11 ;  /* 0x0000000b000a7c82 */ /* 0x000fe20008000000 */
[----:B------:R-:W-:Y:S02]  /*12f0*/  UIMAD.WIDE.U32 UR16, UR24, UR15, URZ ;  /* 0x0000000f181072a5 */ /* 0x000fe4000f8e00ff */
[----:B------:R-:W-:Y:S02]  /*1300*/  @UP0 USHF.R.U32.HI UR6, URZ, UR13, UR10 ;  /* 0x0000000dff060299 */ /* 0x000fe4000801160a */
[----:B------:R-:W-:Y:S02]  /*1310*/  UISETP.NE.AND UP0, UPT, UR14, 0x1, UPT ;  /* 0x000000010e00788c */ /* 0x000fe4000bf05270 */
[----:B-1----:R-:W-:-:S02]  /*1320*/  UIMAD.WIDE.U32 UR10, UR7, UR15, URZ ;  /* 0x0000000f070a72a5 */ /* 0x002fc4000f8e00ff */
[----:B--2---:R-:W-:Y:S01]  /*1330*/  UIMAD.WIDE.U32 UR12, UR6, UR8, URZ ;  /* 0x00000008060c72a5 */ /* 0x004fe2000f8e00ff */
[----:B------:R-:W-:Y:S02]  /*1340*/  UMOV UR4, UR17 ;  /* 0x0000001100047c82 */ /* 0x000fe40008000000 */
[----:B------:R-:W-:Y:S02]  /*1350*/  USHF.R.U32.HI UR4, URZ, UR21, UR4 ;  /* 0x00000015ff047299 */ /* 0x000fe40008011604 */
[----:B------:R-:W-:Y:S02]  /*1360*/  UMOV UR10, UR11 ;  /* 0x0000000b000a7c82 */ /* 0x000fe40008000000 */
[----:B------:R-:W-:Y:S01]  /*1370*/  UMOV UR12, UR13 ;  /* 0x0000000d000c7c82 */ /* 0x000fe20008000000 */
[----:B------:R-:W-:Y:S02]  /*1380*/  @UP0 USHF.R.U32.HI UR7, URZ, UR21, UR10 ;  /* 0x00000015ff070299 */ /* 0x000fe4000801160a */
[----:B------:R-:W-:-:S02]  /*1390*/  USEL UR4, UR24, UR4, !UP0 ;  /* 0x0000000418047287 */ /* 0x000fc4000c000000 */
[----:B------:R-:W-:Y:S02]  /*13a0*/  UIMAD.WIDE.U32 UR10, UR7, UR8, URZ ;  /* 0x00000008070a72a5 */ /* 0x000fe4000f8e00ff */
[----:B------:R-:W-:Y:S02]  /*13b0*/  @UP1 USHF.R.U32.HI UR6, URZ, UR9, UR12 ;  /* 0x00000009ff061299 */ /* 0x000fe4000801160c */
[----:B------:R-:W-:-:S03]  /*13c0*/  UIMAD.WIDE.U32 UR12, UR4, UR8, URZ ;  /* 0x00000008040c72a5 */ /* 0x000fc6000f8e00ff */
[----:B------:R-:W-:Y:S02]  /*13d0*/  UMOV UR10, UR11 ;  /* 0x0000000b000a7c82 */ /* 0x000fe40008000000 */
[----:B------:R-:W-:Y:S02]  /*13e0*/  @UP1 USHF.R.U32.HI UR7, URZ, UR9, UR10 ;  /* 0x00000009ff071299 */ /* 0x000fe4000801160a */
[----:B------:R-:W-:Y:S02]  /*13f0*/  UIMAD UR10, UR6, UR19, URZ ;  /* 0x00000013060a72a4 */ /* 0x000fe4000f8e02ff */
[----:B------:R-:W-:-:S04]  /*1400*/  UIMAD UR7, UR7, UR19, URZ ;  /* 0x00000013070772a4 */ /* 0x000fc8000f8e02ff */
[----:B------:R-:W-:-:S03]  /*1410*/  UISETP.GE.AND UP0, UPT, UR4, UR7, UPT ;  /* 0x000000070400728c */ /* 0x000fc6000bf06270 */
[----:B------:R-:W-:Y:S01]  /*1420*/  UMOV UR7, UR13 ;  /* 0x0000000d00077c82 */ /* 0x000fe20008000000 */
[----:B------:R-:W-:Y:S02]  /*1430*/  UISETP.GE.OR UP0, UPT, UR5, UR10, UP0 ;  /* 0x0000000a0500728c */ /* 0x000fe40008706670 */
[----:B------:R-:W-:Y:S02]  /*1440*/  UIMAD.WIDE.U32 UR10, UR5, UR8, URZ ;  /* 0x00000008050a72a5 */ /* 0x000fe4000f8e00ff */
[----:B------:R-:W-:Y:S02]  /*1450*/  USHF.R.U32.HI UR7, URZ, UR9, UR7 ;  /* 0x00000009ff077299 */ /* 0x000fe40008011607 */
[----:B------:R-:W-:Y:S02]  /*1460*/  UIADD3 UR10, UPT, UPT, -UR4, URZ, URZ ;  /* 0x000000ff040a7290 */ /* 0x000fe4000fffe1ff */
[----:B------:R-:W-:Y:S02]  /*1470*/  USEL UR7, UR4, UR7, !UP1 ;  /* 0x0000000704077287 */ /* 0x000fe4000c800000 */
[----:B------:R-:W-:Y:S01]  /*1480*/  UIMAD UR10, UR14, UR10, UR24 ;  /* 0x0000000a0e0a72a4 */ /* 0x000fe2000f8e0218 */
[----:B------:R-:W-:Y:S01]  /*1490*/  @!UP0 UMOV UR8, UR11 ;  /* 0x0000000b00088c82 */ /* 0x000fe20008000000 */
[----:B------:R-:W-:-:S02]  /*14a0*/  UIADD3 UR11, UPT, UPT, -UR5, URZ, URZ ;  /* 0x000000ff050b7290 */ /* 0x000fc4000fffe1ff */
[----:B------:R-:W-:Y:S02]  /*14b0*/  @!UP0 USHF.R.U32.HI UR8, URZ, UR9, UR8 ;  /* 0x00000009ff088299 */ /* 0x000fe40008011608 */
[----:B------:R-:W-:Y:S02]  /*14c0*/  UIADD3 UR9, UPT, UPT, -UR7, URZ, URZ ;  /* 0x000000ff07097290 */ /* 0x000fe4000fffe1ff */
[----:B------:R-:W-:Y:S02]  /*14d0*/  @!UP0 USEL UR8, UR5, UR8, !UP1 ;  /* 0x0000000805088287 */ /* 0x000fe4000c800000 */
[----:B------:R-:W-:Y:S02]  /*14e0*/  UIMAD UR9, UR19, UR9, UR4 ;  /* 0x00000009130972a4 */ /* 0x000fe4000f8e0204 */
[----:B------:R-:W-:Y:S02]  /*14f0*/  @!UP0 UIADD3 UR7, UPT, UPT, UR7, -UR8, URZ ;  /* 0x8000000807078290 */ /* 0x000fe4000fffe0ff */
[----:B------:R-:W-:-:S02]  /*1500*/  @!UP0 UIMAD UR6, UR9, UR6, UR8 ;  /* 0x00000006090682a4 */ /* 0x000fc4000f8e0208 */
[----:B------:R-:W-:Y:S02]  /*1510*/  @!UP0 UIMAD UR4, UR7, UR19, UR5 ;  /* 0x00000013070482a4 */ /* 0x000fe4000f8e0205 */
[----:B------:R-:W-:Y:S02]  /*1520*/  UIMAD UR27, UR20, UR11, UR27 ;  /* 0x0000000b141b72a4 */ /* 0x000fe4000f8e021b */
[----:B------:R-:W-:Y:S01]  /*1530*/  UIMAD UR24, UR4, UR14, UR10 ;  /* 0x0000000e041872a4 */ /* 0x000fe2000f8e020a */
[----:B------:R-:W-:Y:S02]  /*1540*/  @!UP0 UMOV UR5, UR6 ;  /* 0x0000000600058c82 */ /* 0x000fe40008000000 */
[----:B------:R-:W-:-:S12]  /*1550*/  UIMAD UR27, UR5, UR20, UR27 ;  /* 0x00000014051b72a4 */ /* 0x000fd8000f8e021b */
.L_x_18:
[----:B------:R-:W-:-:S09]  /*1560*/  UISETP.NE.AND UP0, UPT, UR22, 0x1, UPT ;  /* 0x000000011600788c */ /* 0x000fd2000bf05270 */
[----:B------:R-:W-:Y:S05]  /*1570*/  BRA.U UP0, `(.L_x_19) ;  /* 0x0000000100407547 */ /* 0x000fea000b800000 */
[----:B------:R-:W2:Y:S01]  /*1580*/  LDCU.128 UR8, c[0x0][0xf10] ;  /* 0x0001e200ff0877ac */ /* 0x000ea20008000c00 */
[----:B------:R-:W3:Y:S01]  /*1590*/  LDCU UR12, c[0x0][0xf0c] ;  /* 0x0001e180ff0c77ac */ /* 0x000ee20008000800 */
[----:B------:R-:W4:Y:S01]  /*15a0*/  LDCU UR13, c[0x0][0xf20] ;  /* 0x0001e400ff0d77ac */ /* 0x000f220008000800 */
[----:B--2---:R-:W-:Y:S02]  /*15b0*/  UIMAD.WIDE.U32 UR4, UR27, UR8, URZ ;  /* 0x000000081b0472a5 */ /* 0x004fe4000f8e00ff */
[----:B------:R-:W-:Y:S02]  /*15c0*/  UIMAD.WIDE.U32 UR6, UR24, UR11, URZ ;  /* 0x0000000b180672a5 */ /* 0x000fe4000f8e00ff */
[----:B---3--:R-:W-:Y:S02]  /*15d0*/  UISETP.NE.AND UP0, UPT, UR12, 0x1, UPT ;  /* 0x000000010c00788c */ /* 0x008fe4000bf05270 */
[----:B------:R-:W-:-:S03]  /*15e0*/  USHF.R.U32.HI UR5, URZ, UR9, UR5 ;  /* 0x00000009ff057299 */ /* 0x000fc60008011605 */
[----:B------:R-:W-:Y:S01]  /*15f0*/  UMOV UR4, UR7 ;  /* 0x0000000700047c82 */ /* 0x000fe20008000000 */
[----:B------:R-:W-:Y:S02]  /*1600*/  USEL UR5, UR27, UR5, !UP0 ;  /* 0x000000051b057287 */ /* 0x000fe4000c000000 */
[----:B------:R-:W-:Y:S02]  /*1610*/  UISETP.NE.AND UP0, UPT, UR10, 0x1, UPT ;  /* 0x000000010a00788c */ /* 0x000fe4000bf05270 */
[----:B----4-:R-:W-:-:S04]  /*1620*/  USHF.R.U32.HI UR4, URZ, UR13, UR4 ;  /* 0x0000000dff047299 */ /* 0x010fc80008011604 */
[----:B------:R-:W-:-:S04]  /*1630*/  USEL UR4, UR24, UR4, !UP0 ;  /* 0x0000000418047287 */ /* 0x000fc8000c000000 */
[----:B------:R-:W-:Y:S02]  /*1640*/  UIADD3 UR6, UPT, UPT, UR5, -UR4, URZ ;  /* 0x8000000405067290 */ /* 0x000fe4000fffe0ff */
[----:B------:R-:W-:Y:S02]  /*1650*/  UIADD3 UR4, UPT, UPT, -UR5, UR4, URZ ;  /* 0x0000000405047290 */ /* 0x000fe4000fffe1ff */
[----:B------:R-:W-:Y:S02]  /*1660*/  UIMAD UR24, UR6, UR10, UR24 ;  /* 0x0000000a061872a4 */ /* 0x000fe4000f8e0218 */
[----:B------:R-:W-:-:S12]  /*1670*/  UIMAD UR27, UR4, UR12, UR27 ;  /* 0x0000000c041b72a4 */ /* 0x000fd8000f8e021b */
.L_x_19:
[----:B------:R-:W-:Y:S01]  /*1680*/  UISETP.NE.AND UP0, UPT, UR18, 0x2, UPT ;  /* 0x000000021200788c */ /* 0x000fe2000bf05270 */
[----:B------:R-:W-:Y:S09]  /*1690*/  BRA.U !UP6, `(.L_x_20) ;  /* 0x000000010e0c7547 */ /* 0x000ff2000b800000 */
[----:B------:R-:W-:Y:S01]  /*16a0*/  UCGABAR_WAIT ;  /* 0x0000000000007dc7 */ /* 0x000fe20008000000 */
[----:B------:R-:W-:Y:S01]  /*16b0*/  CCTL.IVALL ;  /* 0x00000000ff00798f */ /* 0x000fe20002000000 */
[----:B------:R-:W-:Y:S05]  /*16c0*/  BRA `(.L_x_21) ;  /* 0x0000000000047947 */ /* 0x000fea0003800000 */
.L_x_20:
[----:B------:R-:W-:Y:S06]  /*16d0*/  BAR.SYNC.DEFER_BLOCKING 0x0 ;  /* 0x0000000000007b1d */ /* 0x000fec0000010000 */
.L_x_21:
[----:B------:R-:W-:Y:S05]  /*16e0*/  BRA.U UP0, `(.L_x_22) ;  /* 0x0000001500547547 */ /* 0x000fea000b800000 */
[----:B------:R-:W2:Y:S01]  /*16f0*/  LDCU UR7, c[0x0][0x38c] ;  /* 0x00007180ff0777ac */ /* 0x000ea20008000800 */
[----:B------:R-:W3:Y:S01]  /*1700*/  S2UR UR8, SR_CgaCtaId ;  /* 0x00000000000879c3 */ /* 0x000ee20000008800 */
[----:B------:R-:W-:Y:S01]  /*1710*/  PLOP3.LUT P2, PT, PT, PT, UP3, 0x80, 0x8 ;  /* 0x000000000008781c */ /* 0x000fe20003f4f038 */
[----:B------:R-:W-:Y:S01]  /*1720*/  IMAD.MOV.U32 R12, RZ, RZ, 0x1 ;  /* 0x00000001ff0c7424 */ /* 0x000fe200078e00ff */
[----:B------:R-:W-:Y:S01]  /*1730*/  UMOV UR6, 0x400 ;  /* 0x0000040000067882 */ /* 0x000fe20000000000 */
[----:B------:R-:W-:Y:S01]  /*1740*/  UISETP.NE.AND UP1, UPT, UR18, URZ, UPT ;  /* 0x000000ff1200728c */ /* 0x000fe2000bf25270 */
[----:B------:R-:W-:Y:S01]  /*1750*/  ISETP.EQ.OR P3, PT, R0, RZ, P4 ;  /* 0x000000ff0000720c */ /* 0x000fe20002762670 */
[----:B------:R-:W-:Y:S01]  /*1760*/  USEL UR37, URZ, 0x1, UP5 ;  /* 0x00000001ff257887 */ /* 0x000fe2000a800000 */
[----:B------:R-:W-:Y:S02]  /*1770*/  PLOP3.LUT P2, PT, P2, PT, PT, 0x8, 0x80 ;  /* 0x000000000080781c */ /* 0x000fe4000174e170 */
[----:B------:R-:W-:Y:S01]  /*1780*/  CS2R R10, SRZ ;  /* 0x00000000000a7805 */ /* 0x000fe2000001ff00 */
[----:B------:R-:W-:Y:S01]  /*1790*/  IMAD.MOV.U32 R9, RZ, RZ, RZ ;  /* 0x000000ffff097224 */ /* 0x000fe200078e00ff */
[----:B------:R-:W4:Y:S01]  /*17a0*/  LDCU UR53, c[0x0][0x370] ;  /* 0x00006e00ff3577ac */ /* 0x000f220008000800 */
[----:B------:R-:W-:Y:S01]  /*17b0*/  IMAD.MOV.U32 R8, RZ, RZ, 0x1 ;  /* 0x00000001ff087424 */ /* 0x000fe200078e00ff */
[----:B------:R-:W1:Y:S01]  /*17c0*/  LDCU.64 UR30, c[0x0][0x348] ;  /* 0x00006900ff1e77ac */ /* 0x000e620008000a00 */
[----:B--2---:R-:W-:-:S02]  /*17d0*/  UIADD3 UR5, UPT, UPT, UR7, 0x7f, URZ ;  /* 0x0000007f07057890 */ /* 0x004fc4000fffe0ff */
[----:B------:R-:W-:Y:S02]  /*17e0*/  USHF.R.U32.HI UR58, URZ, 0x9, UR46 ;  /* 0x00000009ff3a7899 */ /* 0x000fe4000801162e */
[----:B------:R-:W-:Y:S02]  /*17f0*/  USHF.R.S32.HI UR4, URZ, 0x1f, UR5 ;  /* 0x0000001fff047899 */ /* 0x000fe40008011405 */
[----:B---3--:R-:W-:Y:S02]  /*1800*/  USHF.L.U32 UR57, UR8, 0x7, URZ ;  /* 0x0000000708397899 */ /* 0x008fe400080006ff */
[----:B------:R-:W-:Y:S02]  /*1810*/  ULEA.HI UR4, UR4, UR5, URZ, 0x7 ;  /* 0x0000000504047291 */ /* 0x000fe4000f8f38ff */
[----:B------:R-:W-:Y:S02]  /*1820*/  UIADD3 UR5, UPT, UPT, UR7, -0x1, URZ ;  /* 0xffffffff07057890 */ /* 0x000fe4000fffe0ff */
[----:B------:R-:W-:-:S02]  /*1830*/  USHF.R.S32.HI UR55, URZ, 0x7, UR4 ;  /* 0x00000007ff377899 */ /* 0x000fc40008011404 */
[----:B------:R-:W-:Y:S02]  /*1840*/  UISETP.GE.U32.AND UP2, UPT, UR5, -0xff, UPT ;  /* 0xffffff010500788c */ /* 0x000fe4000bf46070 */
[----:B------:R-:W-:Y:S02]  /*1850*/  UISETP.LT.U32.AND UP0, UPT, UR55, 0x3, UPT ;  /* 0x000000033700788c */ /* 0x000fe4000bf01070 */
[----:B------:R-:W-:Y:S02]  /*1860*/  ULEA UR6, UR8, UR6, 0x18 ;  /* 0x0000000608067291 */ /* 0x000fe4000f8ec0ff */
[----:B------:R-:W-:Y:S02]  /*1870*/  USEL UR54, UR55, 0x3, UP0 ;  /* 0x0000000337367887 */ /* 0x000fe40008000000 */
[----:B------:R-:W-:Y:S02]  /*1880*/  UIADD3 UR59, UPT, UPT, UR7, 0xfe, URZ ;  /* 0x000000fe073b7890 */ /* 0x000fe4000fffe0ff */
[----:B------:R-:W-:-:S02]  /*1890*/  UIADD3 UR15, UPT, UPT, UR54, -0x1, URZ ;  /* 0xffffffff360f7890 */ /* 0x000fc4000fffe0ff */
[----:B------:R-:W-:Y:S01]  /*18a0*/  @UP2 UIADD3 UR15, UPT, UPT, UR54, URZ, URZ ;  /* 0x000000ff360f2290 */ /* 0x000fe2000fffe0ff */
[----:B------:R-:W2:Y:S01]  /*18b0*/  LDCU UR52, c[0x0][0x374] ;  /* 0x00006e80ff3477ac */ /* 0x000ea20008000800 */
[----:B------:R-:W-:Y:S02]  /*18c0*/  ULOP3.LUT UR57, UR57, 0x80, URZ, 0xe2, !UPT ;  /* 0x0000008039397892 */ /* 0x000fe4000f8ee2ff */
[----:B------:R-:W-:Y:S02]  /*18d0*/  USEL UR37, UR37, 0x2, UP1 ;  /* 0x0000000225257887 */ /* 0x000fe40008800000 */
[----:B------:R-:W-:Y:S02]  /*18e0*/  UIADD3 UR49, UPT, UPT, UR6, 0x14400, UR47 ;  /* 0x0001440006317890 */ /* 0x000fe4000fffe02f */
[----:B------:R-:W-:Y:S02]  /*18f0*/  UIADD3 UR48, UPT, UPT, UR6, 0x2ca00, UR46 ;  /* 0x0002ca0006307890 */ /* 0x000fe4000fffe02e */
[----:B------:R-:W-:-:S02]  /*1900*/  UIADD3 UR56, UPT, UPT, UR55, -UR54, URZ ;  /* 0x8000003637387290 */ /* 0x000fc4000fffe0ff */
[----:B------:R-:W-:Y:S01]  /*1910*/  UIADD3 UR15, UPT, UPT, UR15, 0x1, URZ ;  /* 0x000000010f0f7890 */ /* 0x000fe2000fffe0ff */
[----:B-1--4-:R-:W-:-:S11]  /*1920*/  UMOV UR14, URZ ;  /* 0x000000ff000e7c82 */ /* 0x012fd60008000000 */
.L_x_46:
[----:B-1----:R-:W1:Y:S02]  /*1930*/  S2UR UR4, SR_CgaCtaId ;  /* 0x00000000000479c3 */ /* 0x002e640000008800 */
[----:B-1----:R-:W-:-:S09]  /*1940*/  UISETP.NE.AND UP0, UPT, UR4, URZ, UPT ;  /* 0x000000ff0400728c */ /* 0x002fd2000bf05270 */
[----:B---3--:R-:W-:Y:S05]  /*1950*/  BRA.U UP0, `(.L_x_23) ;  /* 0x0000000100287547 */ /* 0x008fea000b800000 */
[----:B------:R-:W-:Y:S02]  /*1960*/  LEA R0, R9, UR6, 0x3 ;  /* 0x0000000609007c11 */ /* 0x000fe4000f8e18ff */
[----:B------:R-:W-:-:S04]  /*1970*/  SHF.L.U32 R3, R8, 0x1f, RZ ;  /* 0x0000001f08037819 */ /* 0x000fc800000006ff */
[----:B------:R-:W1:Y:S02]  /*1980*/  SYNCS.PHASECHK.TRANS64.TRYWAIT P0, [R0+URZ+0xc0], R3 ;  /* 0x0000c003000075a7 */ /* 0x000e6400080011ff */
[----:B-1----:R-:W-:Y:S05]  /*1990*/  @!P0 BRA `(.L_x_24) ;  /* 0x00000110003c8947 */ /* 0x002fea0003800000 */
.L_x_193:
[----:B------:R3:W-:Y:S01]  /*19a0*/  SYNCS.ARRIVE.TRANS64.A1T0 RZ, [R0+URZ+0xb0], RZ ;  /* 0x0000b0ff00ff79a7 */ /* 0x0007e200081000ff */
[----:B------:R-:W-:-:S05]  /*19b0*/  VIADD R9, R9, 0x1 ;  /* 0x0000000109097836 */ /* 0x000fca0000000000 */
[----:B------:R-:W-:-:S04]  /*19c0*/  ISETP.NE.AND P0, PT, R9, 0x2, PT ;  /* 0x000000020900780c */ /* 0x000fc80003f05270 */
[----:B-1----:R-:W-:Y:S02]  /*19d0*/  SEL R3, RZ, 0x1, P0 ;  /* 0x00000001ff037807 */ /* 0x002fe40000000000 */
[----:B------:R-:W-:Y:S02]  /*19e0*/  SEL R9, R9, RZ, P0 ;  /* 0x000000ff09097207 */ /* 0x000fe40000000000 */
[----:B------:R-:W-:Y:S02]  /*19f0*/  LOP3.LUT R8, R8, R3, RZ, 0x3c, !PT ;  /* 0x0000000308087212 */ /* 0x000fe400078e3cff */
.L_x_23:
[----:B------:R-:W-:Y:S01]  /*1a00*/  ULEA UR4, UR14, UR6, 0x3 ;  /* 0x000000060e047291 */ /* 0x000fe2000f8e18ff */
[----:B---3--:R-:W-:Y:S01]  /*1a10*/  SHF.L.U32 R0, R12, 0x1f, RZ ;  /* 0x0000001f0c007819 */ /* 0x008fe200000006ff */
[----:B------:R-:W-:Y:S02]  /*1a20*/  UISETP.GE.U32.AND UP0, UPT, UR59, 0xff, UPT ;  /* 0x000000ff3b00788c */ /* 0x000fe4000bf06070 */
[----:B------:R-:W-:Y:S02]  /*1a30*/  USHF.L.U32 UR35, UR27, 0x7, URZ ;  /* 0x000000071b237899 */ /* 0x000fe400080006ff */
[----:B------:R-:W-:Y:S02]  /*1a40*/  ULEA UR43, UR24, UR57, 0x8 ;  /* 0x00000039182b7291 */ /* 0x000fe4000f8e40ff */
[----:B------:R-:W-:Y:S01]  /*1a50*/  ULEA UR19, UR24, UR58, 0x1 ;  /* 0x0000003a18137291 */ /* 0x000fe2000f8e08ff */
[----:B------:R1:W3:Y:S01]  /*1a60*/  SYNCS.PHASECHK.TRANS64.TRYWAIT P1, [UR4+0x18], R0 ;  /* 0x00001800ff0075a7 */ /* 0x0002e20008021104 */
[----:B------:R-:W-:Y:S01]  /*1a70*/  UMOV UR12, URZ ;  /* 0x000000ff000c7c82 */ /* 0x000fe20008000000 */
[----:B------:R-:W-:Y:S09]  /*1a80*/  BRA.U !UP0, `(.L_x_25) ;  /* 0x0000000508147547 */ /* 0x000ff2000b800000 */
[----:B------:R-:W-:Y:S01]  /*1a90*/  UMOV UR4, UR14 ;  /* 0x0000000e00047c82 */ /* 0x000fe20008000000 */
[----:B------:R-:W-:-:S05]  /*1aa0*/  UMOV UR28, URZ ;  /* 0x000000ff001c7c82 */ /* 0x000fca0008000000 */
.L_x_33:
[----:B------:R-:W-:Y:S01]  /*1ab0*/  ULEA UR33, UR4, UR6, 0x3 ;  /* 0x0000000604217291 */ /* 0x000fe2000f8e18ff */
[----:B---3--:R-:W-:Y:S01]  /*1ac0*/  @!P4 MOV R2, 0xc600 ;  /* 0x0000c6000002c802 */ /* 0x008fe20000000f00 */
[----:B--23--:R-:W-:Y:S10]  /*1ad0*/  @P1 BRA `(.L_x_26) ;  /* 0x00000000000c1947 */ /* 0x00cff40003800000 */
[----:B------:R-:W-:-:S04]  /*1ae0*/  SHF.L.U32 R3, R12, 0x1f, RZ ;  /* 0x0000001f0c037819 */ /* 0x000fc800000006ff */
[----:B------:R-:W3:Y:S02]  /*1af0*/  SYNCS.PHASECHK.TRANS64.TRYWAIT P0, [UR33+0x18], R3 ;  /* 0x00001803ff0075a7 */ /* 0x000ee40008001121 */
[----:B---3--:R-:W-:Y:S05]  /*1b00*/  @!P0 BRA `(.L_x_27) ;  /* 0x0000010c00f48947 */ /* 0x008fea0003800000 */
.L_x_26:
[----:B------:R3:W-:Y:S01]  /*1b10*/  @!P4 SYNCS.ARRIVE.TRANS64 RZ, [UR33], R2 ;  /* 0x00000002ffffc9a7 */ /* 0x0007e20008000021 */
[----:B------:R-:W-:-:S04]  /*1b20*/  ULOP3.LUT UR5, UR37, 0x2, URZ, 0xfc, !UPT ;  /* 0x0000000225057892 */ /* 0x000fc8000f8efcff */
[----:B------:R-:W-:-:S09]  /*1b30*/  UISETP.NE.AND UP0, UPT, UR5, 0x2, UPT ;  /* 0x000000020500788c */ /* 0x000fd2000bf05270 */
[----:B------:R-:W-:Y:S05]  /*1b40*/  BRA.U UP0, `(.L_x_28) ;  /* 0x0000000100047547 */ /* 0x000fea000b800000 */
[----:B--2---:R-:W-:Y:S05]  /*1b50*/  BPT.TRAP 0x1 ;  /* 0x000000040000795c */ /* 0x004fea0000300000 */
.L_x_28:
[----:B------:R-:W-:Y:S04]  /*1b60*/  BSSY.RECONVERGENT B0, `(.L_x_29) ;  /* 0x0000003000007945 */ /* 0x000fe80003800200 */
[----:B------:R-:W-:Y:S05]  /*1b70*/  @P3 BRA `(.L_x_30) ;  /* 0x0000000000043947 */ /* 0x000fea0003800000 */
[----:B--2---:R-:W-:Y:S05]  /*1b80*/  BPT.TRAP 0x1 ;  /* 0x000000040000795c */ /* 0x004fea0000300000 */
.L_x_30:
[----:B--2---:R-:W-:Y:S05]  /*1b90*/  BSYNC.RECONVERGENT B0 ;  /* 0x0000000000007941 */ /* 0x004fea0003800200 */
.L_x_29:
[----:B------:R-:W-:Y:S01]  /*1ba0*/  UIADD3 UR5, UPT, UPT, UR4, 0x1, URZ ;  /* 0x0000000104057890 */ /* 0x000fe2000fffe0ff */
[----:B------:R-:W-:Y:S01]  /*1bb0*/  BSSY.RECONVERGENT B0, `(.L_x_31) ;  /* 0x000002d000007945 */ /* 0x000fe20003800200 */
[----:B------:R-:W-:Y:S02]  /*1bc0*/  ELECT P0, URZ, PT ;  /* 0x0000000000ff782f */ /* 0x000fe40003800000 */
[----:B------:R-:W-:-:S04]  /*1bd0*/  UISETP.NE.AND UP0, UPT, UR5, 0x3, UPT ;  /* 0x000000030500788c */ /* 0x000fc8000bf05270 */
[----:B------:R-:W-:Y:S02]  /*1be0*/  USEL UR7, URZ, 0x1, UP0 ;  /* 0x00000001ff077887 */ /* 0x000fe40008000000 */
[----:B------:R-:W-:-:S04]  /*1bf0*/  USEL UR14, UR5, URZ, UP0 ;  /* 0x000000ff050e7287 */ /* 0x000fc80008000000 */
[----:B------:R-:W-:Y:S01]  /*1c00*/  ULEA UR5, UR14, UR6, 0x3 ;  /* 0x000000060e057291 */ /* 0x000fe2000f8e18ff */
[----:B------:R-:W-:-:S04]  /*1c10*/  LOP3.LUT R12, R12, UR7, RZ, 0x3c, !PT ;  /* 0x000000070c0c7c12 */ /* 0x000fc8000f8e3cff */
[----:B-1----:R-:W-:-:S04]  /*1c20*/  SHF.L.U32 R0, R12, 0x1f, RZ ;  /* 0x0000001f0c007819 */ /* 0x002fc800000006ff */
[----:B------:R1:W2:Y:S01]  /*1c30*/  SYNCS.PHASECHK.TRANS64.TRYWAIT P1, [UR5+0x18], R0 ;  /* 0x00001800ff0075a7 */ /* 0x0002a20008021105 */
[----:B------:R-:W-:Y:S05]  /*1c40*/  @!P0 BRA `(.L_x_32) ;  /* 0x00000000008c8947 */ /* 0x000fea0003800000 */
[----:B------:R-:W-:Y:S02]  /*1c50*/  ULEA UR32, UR4, UR6, 0xe ;  /* 0x0000000604207291 */ /* 0x000fe4000f8e70ff */
[----:B------:R-:W-:Y:S02]  /*1c60*/  UIADD3 UR22, UP3, UPT, UR30, 0x80, URZ ;  /* 0x000000801e167890 */ /* 0x000fe4000ff7e0ff */
[----:B------:R-:W-:Y:S02]  /*1c70*/  ULEA UR40, UR4, UR47, 0xf ;  /* 0x0000002f04287291 */ /* 0x000fe4000f8e78ff */
[----:B------:R-:W-:Y:S02]  /*1c80*/  UIADD3 UR12, UP2, UPT, UR30, 0x180, URZ ;  /* 0x000001801e0c7890 */ /* 0x000fe4000ff5e0ff */
[----:B------:R-:W-:Y:S02]  /*1c90*/  ULEA UR24, UR4, UR6, 0x9 ;  /* 0x0000000604187291 */ /* 0x000fe4000f8e48ff */
[----:B------:R-:W-:-:S02]  /*1ca0*/  UIADD3 UR10, UP1, UPT, UR30, 0x280, URZ ;  /* 0x000002801e0a7890 */ /* 0x000fc4000ff3e0ff */
[----:B------:R-:W-:Y:S02]  /*1cb0*/  ULEA UR16, UR4, UR46, 0xa ;  /* 0x0000002e04107291 */ /* 0x000fe4000f8e50ff */
[----:B------:R-:W-:Y:S02]  /*1cc0*/  UIADD3 UR8, UP0, UPT, UR30, 0x380, URZ ;  /* 0x000003801e087890 */ /* 0x000fe4000ff1e0ff */
[----:B------:R-:W-:Y:S02]  /*1cd0*/  USHF.L.U32 UR34, UR28, 0x7, URZ ;  /* 0x000000071c227899 */ /* 0x000fe400080006ff */
[----:B------:R-:W-:Y:S02]  /*1ce0*/  UIADD3.X UR23, UPT, UPT, URZ, UR31, URZ, UP3, !UPT ;  /* 0x0000001fff177290 */ /* 0x000fe40009ffe4ff */
[----:B------:R-:W-:Y:S02]  /*1cf0*/  UIADD3 UR32, UPT, UPT, UR32, 0x8400, URZ ;  /* 0x0000840020207890 */ /* 0x000fe4000fffe0ff */
[----:B------:R-:W-:-:S02]  /*1d00*/  UIADD3.X UR13, UPT, UPT, URZ, UR31, URZ, UP2, !UPT ;  /* 0x0000001fff0d7290 */ /* 0x000fc400097fe4ff */
[----:B------:R-:W-:Y:S02]  /*1d10*/  UIADD3 UR40, UPT, UPT, UR6, 0x14400, UR40 ;  /* 0x0001440006287890 */ /* 0x000fe4000fffe028 */
[----:B------:R-:W-:Y:S02]  /*1d20*/  UIADD3.X UR11, UPT, UPT, URZ, UR31, URZ, UP1, !UPT ;  /* 0x0000001fff0b7290 */ /* 0x000fe40008ffe4ff */
[----:B------:R-:W-:Y:S02]  /*1d30*/  UIADD3 UR24, UPT, UPT, UR24, 0x2c400, URZ ;  /* 0x0002c40018187890 */ /* 0x000fe4000fffe0ff */
[----:B------:R-:W-:Y:S02]  /*1d40*/  UIADD3.X UR9, UPT, UPT, URZ, UR31, URZ, UP0, !UPT ;  /* 0x0000001fff097290 */ /* 0x000fe400087fe4ff */
[----:B------:R-:W-:Y:S01]  /*1d50*/  UIADD3 UR16, UPT, UPT, UR6, 0x2ca00, UR16 ;  /* 0x0002ca0006107890 */ /* 0x000fe2000fffe010 */
[----:B------:R-:W-:Y:S01]  /*1d60*/  UMOV UR38, 0x0 ;  /* 0x0000000000267882 */ /* 0x000fe20000000000 */
[----:B------:R-:W-:Y:S01]  /*1d70*/  UMOV UR39, 0x10000000 ;  /* 0x1000000000277882 */ /* 0x000fe20000000000 */
[----:B------:R-:W-:Y:S01]  /*1d80*/  UMOV UR5, 0x30000 ;  /* 0x0003000000057882 */ /* 0x000fe20000000000 */
[----:B------:R-:W-:Y:S01]  /*1d90*/  UMOV UR41, UR33 ;  /* 0x0000002100297c82 */ /* 0x000fe20008000000 */
[----:B------:R-:W-:Y:S01]  /*1da0*/  UMOV UR44, UR36 ;  /* 0x00000024002c7c82 */ /* 0x000fe20008000000 */
[----:B------:R-:W-:Y:S01]  /*1db0*/  UMOV UR26, URZ ;  /* 0x000000ff001a7c82 */ /* 0x000fe20008000000 */
[----:B------:R-:W-:Y:S01]  /*1dc0*/  UMOV UR42, UR34 ;  /* 0x00000022002a7c82 */ /* 0x000fe20008000000 */
[----:B------:R-:W-:Y:S01]  /*1dd0*/  UMOV UR25, UR33 ;  /* 0x0000002100197c82 */ /* 0x000fe20008000000 */
[----:B------:R-:W-:Y:S01]  /*1de0*/  UMOV UR29, UR36 ;  /* 0x00000024001d7c82 */ /* 0x000fe20008000000 */
[----:B------:R4:W-:Y:S01]  /*1df0*/  UTMALDG.3D [UR32], [UR22], desc[UR38] ;  /* 0x00002620160075b4 */ /* 0x0009e20008011000 */
[----:B------:R-:W-:Y:S01]  /*1e00*/  UMOV UR17, UR33 ;  /* 0x0000002100117c82 */ /* 0x000fe20008000000 */
[----:B------:R-:W-:Y:S01]  /*1e10*/  UMOV UR20, UR28 ;  /* 0x0000001c00147c82 */ /* 0x000fe20008000000 */
[----:B------:R-:W-:Y:S01]  /*1e20*/  UMOV UR21, UR36 ;  /* 0x0000002400157c82 */ /* 0x000fe20008000000 */
[----:B------:R-:W-:Y:S01]  /*1e30*/  UMOV UR18, UR26 ;  /* 0x0000001a00127c82 */ /* 0x000fe20008000000 */
[----:B------:R4:W-:Y:S01]  /*1e40*/  UTMALDG.3D.MULTICAST [UR40], [UR12], UR5, desc[UR38] ;  /* 0x000026280c0073b4 */ /* 0x0009e20008011805 */
[----:B------:R4:W-:Y:S01]  /*1e50*/  UTMALDG.4D [UR24], [UR10], desc[UR38] ;  /* 0x000026180a0075b4 */ /* 0x0009e20008019000 */
[----:B------:R4:W-:Y:S02]  /*1e60*/  UTMALDG.4D.MULTICAST [UR16], [UR8], UR5, desc[UR38] ;  /* 0x00002610080073b4 */ /* 0x0009e40008019805 */
[----:B----4-:R-:W-:Y:S01]  /*1e70*/  NOP ;  /* 0x0000000000007918 */ /* 0x010fe20000000000 */
.L_x_32:
[----:B------:R-:W-:Y:S05]  /*1e80*/  BSYNC.RECONVERGENT B0 ;  /* 0x0000000000007941 */ /* 0x000fea0003800200 */
.L_x_31:
[----:B------:R-:W-:Y:S01]  /*1e90*/  UIADD3 UR28, UPT, UPT, UR28, 0x1, URZ ;  /* 0x000000011c1c7890 */ /* 0x000fe2000fffe0ff */
[----:B------:R-:W-:Y:S01]  /*1ea0*/  UMOV UR4, UR14 ;  /* 0x0000000e00047c82 */ /* 0x000fe20008000000 */
[----:B------:R-:W-:Y:S02]  /*1eb0*/  UMOV UR12, UR15 ;  /* 0x0000000f000c7c82 */ /* 0x000fe40008000000 */
[----:B------:R-:W-:-:S09]  /*1ec0*/  UISETP.NE.AND UP0, UPT, UR28, UR15, UPT ;  /* 0x0000000f1c00728c */ /* 0x000fd2000bf05270 */
[----:B------:R-:W-:Y:S05]  /*1ed0*/  BRA.U UP0, `(.L_x_33) ;  /* 0xfffffff900f47547 */ /* 0x000fea000b83ffff */
.L_x_25:
[----:B------:R-:W-:Y:S01]  /*1ee0*/  ULEA UR4, UR14, UR6, 0x3 ;  /* 0x000000060e047291 */ /* 0x000fe2000f8e18ff */
[----:B-1----:R-:W-:Y:S01]  /*1ef0*/  SHF.L.U32 R0, R12, 0x1f, RZ ;  /* 0x0000001f0c007819 */ /* 0x002fe200000006ff */
[----:B------:R-:W-:Y:S01]  /*1f00*/  @!P2 SYNCS.ARRIVE.TRANS64.A1T0 RZ, [UR6+0x78], RZ ;  /* 0x000078ffffffa9a7 */ /* 0x000fe20008100006 */
[----:B------:R-:W-:-:S06]  /*1f10*/  UISETP.GT.AND UP0, UPT, UR55, UR54, UPT ;  /* 0x000000363700728c */ /* 0x000fcc000bf04270 */
[----:B--23--:R1:W2:Y:S03]  /*1f20*/  SYNCS.PHASECHK.TRANS64.TRYWAIT P1, [UR4+0x18], R0 ;  /* 0x00001800ff0075a7 */ /* 0x00c2a60008021104 */
[----:B------:R-:W-:Y:S05]  /*1f30*/  BRA.U !UP0, `(.L_x_34) ;  /* 0x00000005080c7547 */ /* 0x000fea000b800000 */
[----:B------:R-:W-:Y:S01]  /*1f40*/  UIADD3 UR26, UPT, UPT, UR56, UR12, URZ ;  /* 0x0000000c381a7290 */ /* 0x000fe2000fffe0ff */
[----:B------:R-:W-:-:S11]  /*1f50*/  UMOV UR4, UR14 ;  /* 0x0000000e00047c82 */ /* 0x000fd60008000000 */
.L_x_42:
[----:B------:R-:W-:Y:S01]  /*1f60*/  ULEA UR33, UR4, UR6, 0x3 ;  /* 0x0000000604217291 */ /* 0x000fe2000f8e18ff */
[----:B--2---:R-:W-:Y:S01]  /*1f70*/  @!P4 MOV R2, 0xc600 ;  /* 0x0000c6000002c802 */ /* 0x004fe20000000f00 */
[----:B--23--:R-:W-:Y:S10]  /*1f80*/  @P1 BRA `(.L_x_35) ;  /* 0x00000000000c1947 */ /* 0x00cff40003800000 */
[----:B------:R-:W-:-:S04]  /*1f90*/  SHF.L.U32 R3, R12, 0x1f, RZ ;  /* 0x0000001f0c037819 */ /* 0x000fc800000006ff */
[----:B------:R-:W2:Y:S02]  /*1fa0*/  SYNCS.PHASECHK.TRANS64.TRYWAIT P0, [UR33+0x18], R3 ;  /* 0x00001803ff0075a7 */ /* 0x000ea40008001121 */
[----:B--2---:R-:W-:Y:S05]  /*1fb0*/  @!P0 BRA `(.L_x_36) ;  /* 0x0000010800e08947 */ /* 0x004fea0003800000 */
.L_x_35:
[----:B------:R2:W-:Y:S01]  /*1fc0*/  @!P4 SYNCS.ARRIVE.TRANS64 RZ, [UR33], R2 ;  /* 0x00000002ffffc9a7 */ /* 0x0005e20008000021 */
[----:B------:R-:W-:-:S04]  /*1fd0*/  ULOP3.LUT UR5, UR37, 0x2, URZ, 0xfc, !UPT ;  /* 0x0000000225057892 */ /* 0x000fc8000f8efcff */
[----:B------:R-:W-:-:S09]  /*1fe0*/  UISETP.NE.AND UP0, UPT, UR5, 0x2, UPT ;  /* 0x000000020500788c */ /* 0x000fd2000bf05270 */
[----:B------:R-:W-:Y:S05]  /*1ff0*/  BRA.U UP0, `(.L_x_37) ;  /* 0x0000000100047547 */ /* 0x000fea000b800000 */
[----:B------:R-:W-:Y:S05]  /*2000*/  BPT.TRAP 0x1 ;  /* 0x000000040000795c */ /* 0x000fea0000300000 */
.L_x_37:
[----:B------:R-:W-:Y:S04]  /*2010*/  BSSY.RECONVERGENT B0, `(.L_x_38) ;  /* 0x0000003000007945 */ /* 0x000fe80003800200 */
[----:B------:R-:W-:Y:S05]  /*2020*/  @P3 BRA `(.L_x_39) ;  /* 0x0000000000043947 */ /* 0x000fea0003800000 */
[----:B------:R-:W-:Y:S05]  /*2030*/  BPT.TRAP 0x1 ;  /* 0x000000040000795c */ /* 0x000fea0000300000 */
.L_x_39:
[----:B------:R-:W-:Y:S05]  /*2040*/  BSYNC.RECONVERGENT B0 ;  /* 0x0000000000007941 */ /* 0x000fea0003800200 */
.L_x_38:
        /* <DEDUP_REMOVED lines=9> */
[----:B------:R1:W3:Y:S01]  /*20e0*/  SYNCS.PHASECHK.TRANS64.TRYWAIT P1, [UR5+0x18], R0 ;  /* 0x00001800ff0075a7 */ /* 0x0002e20008021105 */
[----:B------:R-:W-:Y:S05]  /*20f0*/  @!P0 BRA `(.L_x_41) ;  /* 0x0000000000888947 */ /* 0x000fea0003800000 */
[----:B------:R-:W-:Y:S02]  /*2100*/  ULEA UR32, UR4, UR6, 0xe ;  /* 0x0000000604207291 */ /* 0x000fe4000f8e70ff */
[----:B------:R-:W-:Y:S02]  /*2110*/  UIADD3 UR22, UP3, UPT, UR30, 0x80, URZ ;  /* 0x000000801e167890 */ /* 0x000fe4000ff7e0ff */
[----:B------:R-:W-:Y:S02]  /*2120*/  UIADD3 UR20, UP2, UPT, UR30, 0x180, URZ ;  /* 0x000001801e147890 */ /* 0x000fe4000ff5e0ff */
[----:B------:R-:W-:Y:S02]  /*2130*/  ULEA UR8, UR4, UR6, 0x9 ;  /* 0x0000000604087291 */ /* 0x000fe4000f8e48ff */
[----:B------:R-:W-:Y:S02]  /*2140*/  UIADD3 UR28, UP1, UPT, UR30, 0x280, URZ ;  /* 0x000002801e1c7890 */ /* 0x000fe4000ff3e0ff */
[----:B------:R-:W-:-:S02]  /*2150*/  UIADD3 UR24, UP0, UPT, UR30, 0x380, URZ ;  /* 0x000003801e187890 */ /* 0x000fc4000ff1e0ff */
[----:B------:R-:W-:Y:S02]  /*2160*/  USHF.L.U32 UR34, UR12, 0x7, URZ ;  /* 0x000000070c227899 */ /* 0x000fe400080006ff */
[----:B------:R-:W-:Y:S02]  /*2170*/  UIADD3.X UR23, UPT, UPT, URZ, UR31, URZ, UP3, !UPT ;  /* 0x0000001fff177290 */ /* 0x000fe40009ffe4ff */
[----:B------:R-:W-:Y:S02]  /*2180*/  UIADD3 UR32, UPT, UPT, UR32, 0x8400, URZ ;  /* 0x0000840020207890 */ /* 0x000fe4000fffe0ff */
[----:B------:R-:W-:Y:S02]  /*2190*/  ULEA UR40, UR4, UR49, 0xf ;  /* 0x0000003104287291 */ /* 0x000fe4000f8e78ff */
[----:B------:R-:W-:Y:S02]  /*21a0*/  UIADD3.X UR21, UPT, UPT, URZ, UR31, URZ, UP2, !UPT ;  /* 0x0000001fff157290 */ /* 0x000fe400097fe4ff */
[----:B------:R-:W-:-:S02]  /*21b0*/  UIADD3.X UR29, UPT, UPT, URZ, UR31, URZ, UP1, !UPT ;  /* 0x0000001fff1d7290 */ /* 0x000fc40008ffe4ff */
[----:B------:R-:W-:Y:S02]  /*21c0*/  UIADD3 UR8, UPT, UPT, UR8, 0x2c400, URZ ;  /* 0x0002c40008087890 */ /* 0x000fe4000fffe0ff */
[----:B------:R-:W-:Y:S02]  /*21d0*/  ULEA UR16, UR4, UR48, 0xa ;  /* 0x0000003004107291 */ /* 0x000fe4000f8e50ff */
[----:B------:R-:W-:Y:S01]  /*21e0*/  UIADD3.X UR25, UPT, UPT, URZ, UR31, URZ, UP0, !UPT ;  /* 0x0000001fff197290 */ /* 0x000fe200087fe4ff */
[----:B------:R-:W-:Y:S01]  /*21f0*/  UMOV UR38, 0x0 ;  /* 0x0000000000267882 */ /* 0x000fe20000000000 */
[----:B------:R-:W-:Y:S01]  /*2200*/  UMOV UR39, 0x10000000 ;  /* 0x1000000000277882 */ /* 0x000fe20000000000 */
[----:B------:R-:W-:Y:S01]  /*2210*/  UMOV UR5, 0x30000 ;  /* 0x0003000000057882 */ /* 0x000fe20000000000 */
[----:B------:R-:W-:Y:S01]  /*2220*/  UMOV UR41, UR33 ;  /* 0x0000002100297c82 */ /* 0x000fe20008000000 */
[----:B------:R-:W-:Y:S01]  /*2230*/  UMOV UR44, UR36 ;  /* 0x00000024002c7c82 */ /* 0x000fe20008000000 */
[----:B------:R-:W-:Y:S01]  /*2240*/  UMOV UR42, UR34 ;  /* 0x00000022002a7c82 */ /* 0x000fe20008000000 */
[----:B------:R-:W-:Y:S01]  /*2250*/  UMOV UR10, URZ ;  /* 0x000000ff000a7c82 */ /* 0x000fe20008000000 */
[----:B------:R-:W-:Y:S01]  /*2260*/  UTMALDG.3D [UR32], [UR22], desc[UR38] ;  /* 0x00002620160075b4 */ /* 0x000fe20008011000 */
[----:B------:R-:W-:Y:S01]  /*2270*/  UMOV UR9, UR33 ;  /* 0x0000002100097c82 */ /* 0x000fe20008000000 */
[----:B------:R-:W-:Y:S01]  /*2280*/  UMOV UR11, UR27 ;  /* 0x0000001b000b7c82 */ /* 0x000fe20008000000 */
[----:B------:R-:W-:Y:S01]  /*2290*/  UMOV UR13, UR36 ;  /* 0x00000024000d7c82 */ /* 0x000fe20008000000 */
[----:B------:R-:W-:Y:S01]  /*22a0*/  UMOV UR17, UR33 ;  /* 0x0000002100117c82 */ /* 0x000fe20008000000 */
[----:B------:R-:W-:Y:S01]  /*22b0*/  UMOV UR18, UR10 ;  /* 0x0000000a00127c82 */ /* 0x000fe20008000000 */
[----:B------:R4:W-:Y:S01]  /*22c0*/  UTMALDG.3D.MULTICAST [UR40], [UR20], UR5, desc[UR38] ;  /* 0x00002628140073b4 */ /* 0x0009e20008011805 */
[----:B------:R1:W-:Y:S01]  /*22d0*/  UTMALDG.4D [UR8], [UR28], desc[UR38] ;  /* 0x000026081c0075b4 */ /* 0x0003e20008019000 */
[----:B----4-:R-:W-:Y:S01]  /*22e0*/  UMOV UR20, UR12 ;  /* 0x0000000c00147c82 */ /* 0x010fe20008000000 */
[----:B------:R-:W-:-:S02]  /*22f0*/  UMOV UR21, UR36 ;  /* 0x0000002400157c82 */ /* 0x000fc40008000000 */
[----:B------:R1:W-:Y:S02]  /*2300*/  UTMALDG.4D.MULTICAST [UR16], [UR24], UR5, desc[UR38] ;  /* 0x00002610180073b4 */ /* 0x0003e40008019805 */
[----:B-1----:R-:W-:Y:S01]  /*2310*/  NOP ;  /* 0x0000000000007918 */ /* 0x002fe20000000000 */
.L_x_41:
[----:B------:R-:W-:Y:S05]  /*2320*/  BSYNC.RECONVERGENT B0 ;  /* 0x0000000000007941 */ /* 0x000fea0003800200 */
.L_x_40:
[----:B------:R-:W-:Y:S01]  /*2330*/  UIADD3 UR12, UPT, UPT, UR12, 0x1, URZ ;  /* 0x000000010c0c7890 */ /* 0x000fe2000fffe0ff */
[----:B------:R-:W-:-:S03]  /*2340*/  UMOV UR4, UR14 ;  /* 0x0000000e00047c82 */ /* 0x000fc60008000000 */
[----:B------:R-:W-:-:S09]  /*2350*/  UISETP.NE.AND UP0, UPT, UR12, UR26, UPT ;  /* 0x0000001a0c00728c */ /* 0x000fd2000bf05270 */
[----:B------:R-:W-:Y:S05]  /*2360*/  BRA.U UP0, `(.L_x_42) ;  /* 0xfffffff900fc7547 */ /* 0x000fea000b83ffff */
.L_x_34:
[C---:B------:R-:W-:Y:S01]  /*2370*/  LEA R3, R11.reuse, UR6, 0x3 ;  /* 0x000000060b037c11 */ /* 0x040fe2000f8e18ff */
[----:B------:R-:W-:Y:S01]  /*2380*/  NOP ;  /* 0x0000000000007918 */ /* 0x000fe20000000000 */
[----:B-1----:R-:W-:Y:S02]  /*2390*/  SHF.L.U32 R0, R10, 0x1f, RZ ;  /* 0x0000001f0a007819 */ /* 0x002fe400000006ff */
[----:B------:R-:W-:Y:S02]  /*23a0*/  LEA R5, R11, UR6, 0x4 ;  /* 0x000000060b057c11 */ /* 0x000fe4000f8e20ff */
[----:B------:R-:W1:Y:S02]  /*23b0*/  SYNCS.PHASECHK.TRANS64.TRYWAIT P0, [R3+URZ+0x80], R0 ;  /* 0x00008000030075a7 */ /* 0x000e6400080011ff */
[----:B-1----:R-:W-:Y:S05]  /*23c0*/  @!P0 BRA `(.L_x_43) ;  /* 0x0000010400f48947 */ /* 0x002fea0003800000 */
.L_x_196:
[----:B------:R-:W4:Y:S01]  /*23d0*/  LDS.128 R4, [R5+0xe0] ;  /* 0x0000e00005047984 */ /* 0x000f220000000c00 */
[----:B------:R-:W-:Y:S01]  /*23e0*/  UISETP.GE.AND UP0, UPT, UR45, 0x1, UPT ;  /* 0x000000012d00788c */ /* 0x000fe2000bf06270 */
[----:B------:R-:W-:Y:S01]  /*23f0*/  @!PT LDS RZ, [RZ] ;  /* 0x00000000fffff984 */ /* 0x000fe20000000800 */
[----:B------:R-:W-:Y:S01]  /*2400*/  @!PT LDS RZ, [RZ] ;  /* 0x00000000fffff984 */ /* 0x000fe20000000800 */
[----:B------:R-:W-:Y:S01]  /*2410*/  @!PT LDS RZ, [RZ] ;  /* 0x00000000fffff984 */ /* 0x000fe20000000800 */
[----:B------:R-:W-:Y:S01]  /*2420*/  @!PT LDS RZ, [RZ] ;  /* 0x00000000fffff984 */ /* 0x000fe20000000800 */
[----:B------:R1:W-:Y:S06]  /*2430*/  MEMBAR.ALL.CTA ;  /* 0x0000000000007992 */ /* 0x0003ec0000008000 */
[----:B-1----:R-:W1:Y:S01]  /*2440*/  FENCE.VIEW.ASYNC.S ;  /* 0x00000000000073c6 */ /* 0x002e620000000000 */
[----:B----4-:R-:W-:-:S13]  /*2450*/  LOP3.LUT P0, RZ, R6, 0x1, RZ, 0xc0, !PT ;  /* 0x0000000106ff7812 */ /* 0x010fda000780c0ff */
[----:B-1----:R-:W-:Y:S01]  /*2460*/  VOTEU.ANY UP1, P0 ;  /* 0x0000000000ff7886 */ /* 0x002fe20000020100 */
[----:B------:R-:W-:-:S13]  /*2470*/  PLOP3.LUT P0, PT, PT, PT, UP1, 0x80, 0x8 ;  /* 0x000000000008781c */ /* 0x000fda0003f0f018 */
[----:B------:R-:W-:Y:S02]  /*2480*/  @P0 LOP3.LUT R0, R5, 0xffff, RZ, 0xc0, !PT ;  /* 0x0000ffff05000812 */ /* 0x000fe400078ec0ff */
[----:B--2---:R-:W-:Y:S02]  /*2490*/  @P0 MOV R2, R4 ;  /* 0x0000000400020202 */ /* 0x004fe40000000f00 */
[----:B------:R-:W-:Y:S01]  /*24a0*/  @P0 R2UR UR5, R0 ;  /* 0x00000000000502ca */ /* 0x000fe200000e0000 */
[----:B------:R-:W-:Y:S01]  /*24b0*/  VIADD R0, R3, 0x90 ;  /* 0x0000009003007836 */ /* 0x000fe20000000000 */
[----:B------:R-:W-:Y:S02]  /*24c0*/  @P0 SHF.R.U32.HI R4, RZ, 0x10, R5 ;  /* 0x00000010ff040819 */ /* 0x000fe40000011605 */
[----:B------:R-:W-:Y:S02]  /*24d0*/  @P0 R2UR UR7, R2 ;  /* 0x00000000020702ca */ /* 0x000fe400000e0000 */
[----:B------:R-:W-:-:S02]  /*24e0*/  PRMT R0, RZ, 0x654, R0 ;  /* 0x00000654ff007816 */ /* 0x000fc40000000000 */
[----:B------:R-:W-:Y:S02]  /*24f0*/  @P0 R2UR UR4, R4 ;  /* 0x00000000040402ca */ /* 0x000fe400000e0000 */
[----:B------:R1:W-:Y:S03]  /*2500*/  SYNCS.ARRIVE.TRANS64.RED.A1T0 RZ, [R0+URZ], RZ ;  /* 0x000000ff00ff79a7 */ /* 0x0003e600081004ff */
[----:B------:R-:W-:-:S04]  /*2510*/  @UP1 UMOV UR50, UR5 ;  /* 0x0000000500321c82 */ /* 0x000fc80008000000 */
[----:B------:R-:W-:-:S04]  /*2520*/  @UP1 UMOV UR51, UR7 ;  /* 0x0000000700331c82 */ /* 0x000fc80008000000 */
[----:B------:R-:W-:Y:S01]  /*2530*/  @UP1 UMOV UR36, UR4 ;  /* 0x0000000400241c82 */ /* 0x000fe20008000000 */
[----:B------:R-:W-:Y:S05]  /*2540*/  BRA.U !UP0, `(.L_x_44) ;  /* 0x0000000108d47547 */ /* 0x000fea000b800000 */
[----:B------:R-:W2:Y:S01]  /*2550*/  LDCU.128 UR16, c[0x0][0xf10] ;  /* 0x0001e200ff1077ac */ /* 0x000ea20008000c00 */
[----:B------:R-:W4:Y:S01]  /*2560*/  LDCU UR23, c[0x0][0xf20] ;  /* 0x0001e400ff1777ac */ /* 0x000f220008000800 */
[----:B------:R-:W3:Y:S01]  /*2570*/  LDCU UR22, c[0x0][0xf0c] ;  /* 0x0001e180ff1677ac */ /* 0x000ee20008000800 */
[----:B------:R-:W1:Y:S01]  /*2580*/  LDCU.64 UR8, c[0x0][0xf28] ;  /* 0x0001e500ff0877ac */ /* 0x000e620008000a00 */
[----:B------:R-:W-:Y:S02]  /*2590*/  UISETP.NE.AND UP3, UPT, UR45, 0x1, UPT ;  /* 0x000000012d00788c */ /* 0x000fe4000bf65270 */
[----:B--2---:R-:W-:Y:S02]  /*25a0*/  UIMAD.WIDE.U32 UR10, UR52, UR19, URZ ;  /* 0x00000013340a72a5 */ /* 0x004fe4000f8e00ff */
[----:B------:R-:W-:Y:S02]  /*25b0*/  UIMAD.WIDE.U32 UR4, UR53, UR16, URZ ;  /* 0x00000010350472a5 */ /* 0x000fe4000f8e00ff */
[----:B------:R-:W-:-:S02]  /*25c0*/  UISETP.NE.AND UP0, UPT, UR18, 0x1, UPT ;  /* 0x000000011200788c */ /* 0x000fc4000bf05270 */
[----:B------:R-:W-:Y:S01]  /*25d0*/  UIMAD.WIDE.U32 UR20, UR50, UR19, URZ ;  /* 0x00000013321472a5 */ /* 0x000fe2000f8e00ff */
[----:B------:R-:W-:Y:S02]  /*25e0*/  UMOV UR10, UR11 ;  /* 0x0000000b000a7c82 */ /* 0x000fe40008000000 */
[----:B------:R-:W-:Y:S01]  /*25f0*/  UMOV UR4, UR5 ;  /* 0x0000000500047c82 */ /* 0x000fe20008000000 */
[----:B----4-:R-:W-:Y:S02]  /*2600*/  USHF.R.U32.HI UR10, URZ, UR23, UR10 ;  /* 0x00000017ff0a7299 */ /* 0x010fe4000801160a */
[----:B---3--:R-:W-:Y:S02]  /*2610*/  UISETP.NE.AND UP2, UPT, UR22, 0x1, UPT ;  /* 0x000000011600788c */ /* 0x008fe4000bf45270 */
[----:B------:R-:W-:Y:S02]  /*2620*/  USHF.R.U32.HI UR4, URZ, UR17, UR4 ;  /* 0x00000011ff047299 */ /* 0x000fe40008011604 */
[----:B------:R-:W-:-:S02]  /*2630*/  USEL UR5, UR52, UR10, !UP0 ;  /* 0x0000000a34057287 */ /* 0x000fc4000c000000 */
[----:B------:R-:W-:Y:S02]  /*2640*/  USEL UR7, UR53, UR4, !UP2 ;  /* 0x0000000435077287 */ /* 0x000fe4000d000000 */
[----:B-1----:R-:W-:Y:S01]  /*2650*/  UIMAD.WIDE.U32 UR10, UR5, UR8, URZ ;  /* 0x00000008050a72a5 */ /* 0x002fe2000f8e00ff */
[----:B------:R-:W-:Y:S01]  /*2660*/  UMOV UR4, UR21 ;  /* 0x0000001500047c82 */ /* 0x000fe20008000000 */
[----:B------:R-:W-:Y:S02]  /*2670*/  UIMAD.WIDE.U32 UR12, UR51, UR16, URZ ;  /* 0x00000010330c72a5 */ /* 0x000fe4000f8e00ff */
[----:B------:R-:W-:-:S03]  /*2680*/  UIMAD.WIDE.U32 UR20, UR7, UR8, URZ ;  /* 0x00000008071472a5 */ /* 0x000fc6000f8e00ff */
[----:B------:R-:W-:Y:S01]  /*2690*/  UMOV UR10, UR11 ;  /* 0x0000000b000a7c82 */ /* 0x000fe20008000000 */
[----:B------:R-:W-:Y:S02]  /*26a0*/  USHF.R.U32.HI UR4, URZ, UR23, UR4 ;  /* 0x00000017ff047299 */ /* 0x000fe40008011604 */
[----:B------:R-:W-:Y:S01]  /*26b0*/  @UP3 USHF.R.U32.HI UR5, URZ, UR9, UR10 ;  /* 0x00000009ff053299 */ /* 0x000fe2000801160a */
[----:B------:R-:W-:Y:S01]  /*26c0*/  UMOV UR12, UR13 ;  /* 0x0000000d000c7c82 */ /* 0x000fe20008000000 */
[----:B------:R-:W-:Y:S01]  /*26d0*/  UMOV UR20, UR21 ;  /* 0x0000001500147c82 */ /* 0x000fe20008000000 */
[----:B------:R-:W-:Y:S02]  /*26e0*/  USHF.R.U32.HI UR17, URZ, UR17, UR12 ;  /* 0x00000011ff117299 */ /* 0x000fe4000801160c */
[----:B------:R-:W-:Y:S02]  /*26f0*/  USEL UR4, UR50, UR4, !UP0 ;  /* 0x0000000432047287 */ /* 0x000fe4000c000000 */
[----:B------:R-:W-:-:S02]  /*2700*/  @UP3 USHF.R.U32.HI UR7, URZ, UR9, UR20 ;  /* 0x00000009ff073299 */ /* 0x000fc40008011614 */
[----:B------:R-:W-:Y:S02]  /*2710*/  UIMAD UR10, UR45, UR5, URZ ;  /* 0x000000052d0a72a4 */ /* 0x000fe4000f8e02ff */
[----:B------:R-:W-:Y:S02]  /*2720*/  USEL UR5, UR51, UR17, !UP2 ;  /* 0x0000001133057287 */ /* 0x000fe4000d000000 */
[----:B------:R-:W-:Y:S02]  /*2730*/  UIMAD UR12, UR45, UR7, URZ ;  /* 0x000000072d0c72a4 */ /* 0x000fe4000f8e02ff */
[----:B------:R-:W-:Y:S02]  /*2740*/  UISETP.GE.AND UP0, UPT, UR4, UR10, UPT ;  /* 0x0000000a0400728c */ /* 0x000fe4000bf06270 */
[----:B------:R-:W-:Y:S02]  /*2750*/  UIMAD.WIDE.U32 UR10, UR4, UR8, URZ ;  /* 0x00000008040a72a5 */ /* 0x000fe4000f8e00ff */
[----:B------:R-:W-:-:S02]  /*2760*/  UISETP.GE.OR UP0, UPT, UR5, UR12, UP0 ;  /* 0x0000000c0500728c */ /* 0x000fc40008706670 */
[----:B------:R-:W-:Y:S02]  /*2770*/  UIMAD.WIDE.U32 UR12, UR5, UR8, URZ ;  /* 0x00000008050c72a5 */ /* 0x000fe4000f8e00ff */
[----:B------:R-:W-:Y:S01]  /*2780*/  UIADD3 UR12, UPT, UPT, -UR5, URZ, URZ ;  /* 0x000000ff050c7290 */ /* 0x000fe2000fffe1ff */
[----:B------:R-:W-:Y:S01]  /*2790*/  UMOV UR10, UR11 ;  /* 0x0000000b000a7c82 */ /* 0x000fe20008000000 */
[----:B------:R-:W-:Y:S02]  /*27a0*/  UIADD3 UR11, UPT, UPT, -UR4, URZ, URZ ;  /* 0x000000ff040b7290 */ /* 0x000fe4000fffe1ff */
[----:B------:R-:W-:-:S03]  /*27b0*/  USHF.R.U32.HI UR10, URZ, UR9, UR10 ;  /* 0x00000009ff0a7299 */ /* 0x000fc6000801160a */
[----:B------:R-:W-:Y:S01]  /*27c0*/  @!UP0 UMOV UR8, UR13 ;  /* 0x0000000d00088c82 */ /* 0x000fe20008000000 */
[----:B------:R-:W-:Y:S02]  /*27d0*/  UIMAD UR11, UR18, UR11, UR50 ;  /* 0x0000000b120b72a4 */ /* 0x000fe4000f8e0232 */
[----:B------:R-:W-:Y:S02]  /*27e0*/  USEL UR10, UR4, UR10, !UP3 ;  /* 0x0000000a040a7287 */ /* 0x000fe4000d800000 */
[----:B------:R-:W-:Y:S02]  /*27f0*/  @!UP0 USHF.R.U32.HI UR8, URZ, UR9, UR8 ;  /* 0x00000009ff088299 */ /* 0x000fe40008011608 */
[----:B------:R-:W-:Y:S02]  /*2800*/  UIADD3 UR9, UPT, UPT, -UR10, URZ, URZ ;  /* 0x000000ff0a097290 */ /* 0x000fe4000fffe1ff */
[----:B------:R-:W-:Y:S02]  /*2810*/  @!UP0 USEL UR8, UR5, UR8, !UP3 ;  /* 0x0000000805088287 */ /* 0x000fe4000d800000 */
[----:B------:R-:W-:-:S02]  /*2820*/  UIMAD UR9, UR45, UR9, UR4 ;  /* 0x000000092d0972a4 */ /* 0x000fc4000f8e0204 */
[----:B------:R-:W-:Y:S02]  /*2830*/  @!UP0 UIADD3 UR10, UPT, UPT, UR10, -UR8, URZ ;  /* 0x800000080a0a8290 */ /* 0x000fe4000fffe0ff */
[----:B------:R-:W-:Y:S02]  /*2840*/  @!UP0 UIMAD UR8, UR9, UR7, UR8 ;  /* 0x00000007090882a4 */ /* 0x000fe4000f8e0208 */
[----:B------:R-:W-:Y:S02]  /*2850*/  @!UP0 UIMAD UR4, UR45, UR10, UR5 ;  /* 0x0000000a2d0482a4 */ /* 0x000fe4000f8e0205 */
[----:B------:R-:W-:Y:S02]  /*2860*/  UIMAD UR7, UR22, UR12, UR51 ;  /* 0x0000000c160772a4 */ /* 0x000fe4000f8e0233 */
[----:B------:R-:W-:Y:S01]  /*2870*/  UIMAD UR50, UR4, UR18, UR11 ;  /* 0x00000012043272a4 */ /* 0x000fe2000f8e020b */
[----:B------:R-:W-:Y:S02]  /*2880*/  @!UP0 UMOV UR5, UR8 ;  /* 0x0000000800058c82 */ /* 0x000fe40008000000 */
[----:B------:R-:W-:-:S12]  /*2890*/  UIMAD UR51, UR5, UR22, UR7 ;  /* 0x00000016053372a4 */ /* 0x000fd8000f8e0207 */
.L_x_44:
[----:B------:R-:W2:Y:S02]  /*28a0*/  LDCU UR4, c[0x0][0xf30] ;  /* 0x0001e600ff0477ac */ /* 0x000ea40008000800 */
[----:B--2---:R-:W-:-:S09]  /*28b0*/  UISETP.NE.AND UP0, UPT, UR4, 0x1, UPT ;  /* 0x000000010400788c */ /* 0x004fd2000bf05270 */
[----:B------:R-:W-:Y:S05]  /*28c0*/  BRA.U UP0, `(.L_x_45) ;  /* 0x0000000100447547 */ /* 0x000fea000b800000 */
[----:B------:R-:W2:Y:S01]  /*28d0*/  LDCU.128 UR16, c[0x0][0xf10] ;  /* 0x0001e200ff1077ac */ /* 0x000ea20008000c00 */
[----:B------:R-:W4:Y:S01]  /*28e0*/  LDCU UR10, c[0x0][0xf0c] ;  /* 0x0001e180ff0a77ac */ /* 0x000f220008000800 */
[----:B------:R-:W1:Y:S01]  /*28f0*/  LDCU UR7, c[0x0][0xf20] ;  /* 0x0001e400ff0777ac */ /* 0x000e620008000800 */
[----:B--2---:R-:W-:Y:S02]  /*2900*/  UIMAD.WIDE.U32 UR8, UR51, UR16, URZ ;  /* 0x00000010330872a5 */ /* 0x004fe4000f8e00ff */
[----:B------:R-:W-:Y:S02]  /*2910*/  UIMAD.WIDE.U32 UR4, UR50, UR19, URZ ;  /* 0x00000013320472a5 */ /* 0x000fe4000f8e00ff */
[----:B----4-:R-:W-:Y:S02]  /*2920*/  UISETP.NE.AND UP2, UPT, UR10, 0x1, UPT ;  /* 0x000000010a00788c */ /* 0x010fe4000bf45270 */
[----:B------:R-:W-:Y:S01]  /*2930*/  UISETP.NE.AND UP0, UPT, UR18, 0x1, UPT ;  /* 0x000000011200788c */ /* 0x000fe2000bf05270 */
[----:B------:R-:W-:-:S02]  /*2940*/  UMOV UR8, UR9 ;  /* 0x0000000900087c82 */ /* 0x000fc40008000000 */
[----:B------:R-:W-:Y:S01]  /*2950*/  UMOV UR4, UR5 ;  /* 0x0000000500047c82 */ /* 0x000fe20008000000 */
[----:B------:R-:W-:Y:S02]  /*2960*/  USHF.R.U32.HI UR17, URZ, UR17, UR8 ;  /* 0x00000011ff117299 */ /* 0x000fe40008011608 */
[----:B-1----:R-:W-:Y:S02]  /*2970*/  USHF.R.U32.HI UR4, URZ, UR7, UR4 ;  /* 0x00000007ff047299 */ /* 0x002fe40008011604 */
[----:B------:R-:W-:Y:S02]  /*2980*/  USEL UR5, UR51, UR17, !UP2 ;  /* 0x0000001133057287 */ /* 0x000fe4000d000000 */
[----:B------:R-:W-:-:S04]  /*2990*/  USEL UR4, UR50, UR4, !UP0 ;  /* 0x0000000432047287 */ /* 0x000fc8000c000000 */
[----:B------:R-:W-:Y:S02]  /*29a0*/  UIADD3 UR7, UPT, UPT, UR5, -UR4, URZ ;  /* 0x8000000405077290 */ /* 0x000fe4000fffe0ff */
[----:B------:R-:W-:Y:S02]  /*29b0*/  UIADD3 UR4, UPT, UPT, -UR5, UR4, URZ ;  /* 0x0000000405047290 */ /* 0x000fe4000fffe1ff */
[----:B------:R-:W-:Y:S02]  /*29c0*/  UIMAD UR50, UR7, UR18, UR50 ;  /* 0x00000012073272a4 */ /* 0x000fe4000f8e0232 */
[----:B------:R-:W-:-:S12]  /*29d0*/  UIMAD UR51, UR4, UR10, UR51 ;  /* 0x0000000a043372a4 */ /* 0x000fd8000f8e0233 */
.L_x_45:
[----:B------:R-:W-:Y:S01]  /*29e0*/  VIADD R11, R11, 0x1 ;  /* 0x000000010b0b7836 */ /* 0x000fe20000000000 */
[----:B------:R-:W-:Y:S02]  /*29f0*/  R2UR UR5, R178 ;  /* 0x00000000b20572ca */ /* 0x000fe400000e0000 */
[----:B------:R-:W-:Y:S02]  /*2a00*/  R2UR UR4, R179 ;  /* 0x00000000b30472ca */ /* 0x000fe400000e0000 */
[C---:B------:R-:W-:Y:S02]  /*2a10*/  ISETP.NE.AND P0, PT, R11.reuse, 0x2, PT ;  /* 0x000000020b00780c */ /* 0x040fe40003f05270 */
[----:B------:R-:W-:Y:S02]  /*2a20*/  PLOP3.LUT P2, PT, PT, PT, PT, 0x80, 0x8 ;  /* 0x000000000008781c */ /* 0x000fe40003f4f070 */
[----:B------:R-:W-:Y:S02]  /*2a30*/  SEL R3, RZ, 0x1, P0 ;  /* 0x00000001ff037807 */ /* 0x000fe40000000000 */
[----:B------:R-:W-:-:S02]  /*2a40*/  SEL R11, R11, RZ, P0 ;  /* 0x000000ff0b0b7207 */ /* 0x000fc40000000000 */
[----:B------:R-:W-:Y:S01]  /*2a50*/  LOP3.LUT R10, R10, R3, RZ, 0x3c, !PT ;  /* 0x000000030a0a7212 */ /* 0x000fe200078e3cff */
[----:B------:R-:W-:Y:S02]  /*2a60*/  UIADD3 UR24, UPT, UPT, UR50, UR5, URZ ;  /* 0x0000000532187290 */ /* 0x000fe4000fffe0ff */
[----:B------:R-:W-:Y:S01]  /*2a70*/  UIADD3 UR27, UPT, UPT, UR51, UR4, URZ ;  /* 0x00000004331b7290 */ /* 0x000fe2000fffe0ff */
[----:B------:R-:W-:Y:S11]  /*2a80*/  BRA.U UP1, `(.L_x_46) ;  /* 0xffffffed01a87547 */ /* 0x000ff6000b83ffff */
[----:B------:R-:W-:Y:S01]  /*2a90*/  UIADD3 UR7, UPT, UPT, UR6, 0x18, URZ ;  /* 0x0000001806077890 */ /* 0x000fe2000fffe0ff */
[----:B------:R-:W-:-:S03]  /*2aa0*/  SHF.L.U32 R3, R12, 0x1f, RZ ;  /* 0x0000001f0c037819 */ /* 0x000fc600000006ff */
[----:B------:R-:W-:-:S09]  /*2ab0*/  ULEA UR4, UR14, UR7, 0x3 ;  /* 0x000000070e047291 */ /* 0x000fd2000f8e18ff */
[----:B------:R-:W2:Y:S02]  /*2ac0*/  SYNCS.PHASECHK.TRANS64.TRYWAIT P0, [UR4], R3 ;  /* 0x00000003ff0075a7 */ /* 0x000ea40008001104 */
[----:B--2---:R-:W-:Y:S05]  /*2ad0*/  @!P0 BRA `(.L_x_47) ;  /* 0x0000010000448947 */ /* 0x004fea0003800000 */
.L_x_198:
[----:B------:R-:W-:-:S04]  /*2ae0*/  UIADD3 UR4, UPT, UPT, UR14, 0x1, URZ ;  /* 0x000000010e047890 */ /* 0x000fc8000fffe0ff */
[----:B------:R-:W-:-:S04]  /*2af0*/  UISETP.NE.AND UP0, UPT, UR4, 0x3, UPT ;  /* 0x000000030400788c */ /* 0x000fc8000bf05270 */
[----:B------:R-:W-:Y:S02]  /*2b00*/  USEL UR6, URZ, 0x1, UP0 ;  /* 0x00000001ff067887 */ /* 0x000fe40008000000 */
[----:B------:R-:W-:-:S04]  /*2b10*/  USEL UR4, UR4, URZ, UP0 ;  /* 0x000000ff04047287 */ /* 0x000fc80008000000 */
[----:B------:R-:W-:Y:S01]  /*2b20*/  ULEA UR5, UR4, UR7, 0x3 ;  /* 0x0000000704057291 */ /* 0x000fe2000f8e18ff */
[----:B------:R-:W-:-:S04]  /*2b30*/  LOP3.LUT R12, R12, UR6, RZ, 0x3c, !PT ;  /* 0x000000060c0c7c12 */ /* 0x000fc8000f8e3cff */
[----:B-1----:R-:W-:-:S04]  /*2b40*/  SHF.L.U32 R3, R12, 0x1f, RZ ;  /* 0x0000001f0c037819 */ /* 0x002fc800000006ff */
[----:B------:R-:W1:Y:S02]  /*2b50*/  SYNCS.PHASECHK.TRANS64.TRYWAIT P0, [UR5], R3 ;  /* 0x00000003ff0075a7 */ /* 0x000e640008001105 */
[----:B-1----:R-:W-:Y:S05]  /*2b60*/  @!P0 BRA `(.L_x_48) ;  /* 0x0000010000388947 */ /* 0x002fea0003800000 */
.L_x_200:
[----:B------:R-:W-:-:S04]  /*2b70*/  UIADD3 UR4, UPT, UPT, UR4, 0x1, URZ ;  /* 0x0000000104047890 */ /* 0x000fc8000fffe0ff */
[----:B------:R-:W-:-:S04]  /*2b80*/  UISETP.NE.AND UP0, UPT, UR4, 0x3, UPT ;  /* 0x000000030400788c */ /* 0x000fc8000bf05270 */
[----:B------:R-:W-:Y:S02]  /*2b90*/  USEL UR5, URZ, 0x1, UP0 ;  /* 0x00000001ff057887 */ /* 0x000fe40008000000 */
[----:B------:R-:W-:-:S04]  /*2ba0*/  USEL UR4, UR4, URZ, UP0 ;  /* 0x000000ff04047287 */ /* 0x000fc80008000000 */
[----:B------:R-:W-:Y:S01]  /*2bb0*/  ULEA UR4, UR4, UR7, 0x3 ;  /* 0x0000000704047291 */ /* 0x000fe2000f8e18ff */
[----:B-1----:R-:W-:-:S04]  /*2bc0*/  LOP3.LUT R3, R12, UR5, RZ, 0x3c, !PT ;  /* 0x000000050c037c12 */ /* 0x002fc8000f8e3cff */
[----:B------:R-:W-:Y:S01]  /*2bd0*/  SHF.L.U32 R3, R3, 0x1f, RZ ;  /* 0x0000001f03037819 */ /* 0x000fe200000006ff */
[----:B------:R-:W-:-:S07]  /*2be0*/  IMAD.U32 R0, RZ, RZ, UR4 ;  /* 0x00000004ff007e24 */ /* 0x000fce000f8e00ff */
.L_x_49:
[----:B-1----:R1:W2:Y:S02]  /*2bf0*/  SYNCS.PHASECHK.TRANS64.TRYWAIT P0, [R0+URZ], R3 ;  /* 0x00000003000075a7 */ /* 0x0022a400080011ff */
[----:B--2---:R-:W-:Y:S05]  /*2c00*/  @!P0 NANOSLEEP.SYNCS 0x989680 ;  /* 0x009896800000895d */ /* 0x004fea0003900000 */
[----:B------:R-:W2:Y:S02]  /*2c10*/  @!P0 SYNCS.PHASECHK.TRANS64 P0, [R0+URZ], R3 ;  /* 0x00000003000085a7 */ /* 0x000ea400080010ff */
[----:B--2---:R-:W-:Y:S05]  /*2c20*/  @P0 EXIT ;  /* 0x000000000000094d */ /* 0x004fea0003800000 */
[----:B------:R-:W-:Y:S05]  /*2c30*/  BRA `(.L_x_49) ;  /* 0xfffffffc00ec7947 */ /* 0x000fea000383ffff */
.L_x_22:
[----:B------:R-:W2:Y:S02]  /*2c40*/  S2UR UR4, SR_CgaCtaId ;  /* 0x00000000000479c3 */ /* 0x000ea40000008800 */
[----:B--2---:R-:W-:-:S04]  /*2c50*/  UISETP.NE.AND UP0, UPT, UR4, URZ, UPT ;  /* 0x000000ff0400728c */ /* 0x004fc8000bf05270 */
[----:B------:R-:W-:-:S09]  /*2c60*/  UISETP.NE.OR UP0, UPT, UR18, 0x1, UP0 ;  /* 0x000000011200788c */ /* 0x000fd20008705670 */
[----:B------:R-:W-:Y:S05]  /*2c70*/  BRA.U UP0, `(.L_x_50) ;  /* 0x00000005004c7547 */ /* 0x000fea000b800000 */
[----:B------:R-:W2:Y:S01]  /*2c80*/  S2UR UR5, SR_CgaCtaId ;  /* 0x00000000000579c3 */ /* 0x000ea20000008800 */
[----:B------:R-:W-:Y:S01]  /*2c90*/  UMOV UR4, 0x400 ;  /* 0x0000040000047882 */ /* 0x000fe20000000000 */
[----:B------:R-:W-:Y:S01]  /*2ca0*/  ISETP.GE.U32.AND P2, PT, R0, 0x2, PT ;  /* 0x000000020000780c */ /* 0x000fe20003f46070 */
[----:B------:R-:W-:Y:S01]  /*2cb0*/  IMAD.MOV.U32 R12, RZ, RZ, 0x1 ;  /* 0x00000001ff0c7424 */ /* 0x000fe200078e00ff */
[----:B------:R-:W-:Y:S02]  /*2cc0*/  CS2R R10, SRZ ;  /* 0x00000000000a7805 */ /* 0x000fe4000001ff00 */
[----:B------:R-:W-:Y:S01]  /*2cd0*/  CS2R R8, SRZ ;  /* 0x0000000000087805 */ /* 0x000fe2000001ff00 */
[----:B--2---:R-:W-:-:S03]  /*2ce0*/  ULEA UR6, UR5, UR4, 0x18 ;  /* 0x0000000405067291 */ /* 0x004fc6000f8ec0ff */
[----:B------:R-:W-:-:S09]  /*2cf0*/  UMOV UR5, URZ ;  /* 0x000000ff00057c82 */ /* 0x000fd20008000000 */
.L_x_54:
[----:B------:R-:W-:Y:S02]  /*2d00*/  LEA R2, R8, UR6, 0x3 ;  /* 0x0000000608027c11 */ /* 0x000fe4000f8e18ff */
[----:B------:R-:W-:-:S03]  /*2d10*/  SHF.L.U32 R5, R9, 0x1f, RZ ;  /* 0x0000001f09057819 */ /* 0x000fc600000006ff */
[----:B------:R-:W-:Y:S01]  /*2d20*/  VIADD R4, R2, 0xc0 ;  /* 0x000000c002047836 */ /* 0x000fe20000000000 */
[----:B------:R-:W2:Y:S02]  /*2d30*/  SYNCS.PHASECHK.TRANS64.TRYWAIT P0, [R2+URZ+0xb0], R5 ;  /* 0x0000b005020075a7 */ /* 0x000ea400080011ff */
[----:B--2---:R-:W-:Y:S05]  /*2d40*/  @!P0 BRA `(.L_x_51) ;  /* 0x000000fc00d88947 */ /* 0x004fea0003800000 */
.L_x_201:
[----:B------:R-:W-:Y:S01]  /*2d50*/  ULEA UR4, UR5, UR6, 0x3 ;  /* 0x0000000605047291 */ /* 0x000fe2000f8e18ff */
[----:B------:R-:W-:Y:S02]  /*2d60*/  PRMT R4, RZ, 0x654, R4 ;  /* 0x00000654ff047816 */ /* 0x000fe40000000004 */
[----:B--2---:R-:W-:Y:S01]  /*2d70*/  SHF.L.U32 R5, R12, 0x1f, RZ ;  /* 0x0000001f0c057819 */ /* 0x004fe200000006ff */
[----:B------:R-:W-:Y:S01]  /*2d80*/  UIADD3 UR7, UPT, UPT, UR4, 0x80, URZ ;  /* 0x0000008004077890 */ /* 0x000fe2000fffe0ff */
[----:B------:R2:W-:Y:S05]  /*2d90*/  SYNCS.ARRIVE.TRANS64.RED.A1T0 RZ, [R4+URZ], RZ ;  /* 0x000000ff04ff79a7 */ /* 0x0005ea00081004ff */
[----:B------:R-:W-:Y:S01]  /*2da0*/  IMAD.U32 R7, RZ, RZ, UR7 ;  /* 0x00000007ff077e24 */ /* 0x000fe2000f8e00ff */
[----:B------:R-:W3:Y:S04]  /*2db0*/  SYNCS.PHASECHK.TRANS64.TRYWAIT P0, [UR4+0x90], R5 ;  /* 0x00009005ff0075a7 */ /* 0x000ee80008001104 */
[----:B------:R-:W-:Y:S01]  /*2dc0*/  PRMT R6, R0, 0x654, R7 ;  /* 0x0000065400067816 */ /* 0x000fe20000000007 */
[----:B--2---:R-:W-:Y:S01]  /*2dd0*/  @!P2 IMAD.MOV.U32 R4, RZ, RZ, 0x10 ;  /* 0x00000010ff04a424 */ /* 0x004fe200078e00ff */
[----:B---3--:R-:W-:Y:S06]  /*2de0*/  @!P0 BRA `(.L_x_52) ;  /* 0x000000fc00c48947 */ /* 0x008fec0003800000 */
.L_x_203:
[----:B------:R-:W-:Y:S01]  /*2df0*/  ULEA UR8, UR5, UR6, 0x4 ;  /* 0x0000000605087291 */ /* 0x000fe2000f8e20ff */
[----:B------:R-:W-:Y:S01]  /*2e00*/  SEL R3, R6, R3, !P2 ;  /* 0x0000000306037207 */ /* 0x000fe20005000000 */
[----:B------:R-:W-:Y:S01]  /*2e10*/  UIADD3 UR9, UPT, UPT, UR4, 0x80, URZ ;  /* 0x0000008004097890 */ /* 0x000fe2000fffe0ff */
[----:B--2---:R-:W-:Y:S01]  /*2e20*/  LEA R2, R11, UR6, 0x3 ;  /* 0x000000060b027c11 */ /* 0x004fe2000f8e18ff */
[----:B------:R-:W-:Y:S01]  /*2e30*/  UIADD3 UR8, UPT, UPT, UR8, 0xe0, URZ ;  /* 0x000000e008087890 */ /* 0x000fe2000fffe0ff */
[----:B------:R-:W-:Y:S01]  /*2e40*/  SHF.L.U32 R5, R10, 0x1f, RZ ;  /* 0x0000001f0a057819 */ /* 0x000fe200000006ff */
[----:B------:R2:W-:Y:S01]  /*2e50*/  @!P2 SYNCS.ARRIVE.TRANS64.RED RZ, [R3+URZ], R4 ;  /* 0x0000000403ffa9a7 */ /* 0x0005e200080004ff */
[----:B------:R-:W-:Y:S01]  /*2e60*/  UIADD3 UR4, UPT, UPT, UR5, 0x1, URZ ;  /* 0x0000000105047890 */ /* 0x000fe2000fffe0ff */
[----:B------:R-:W-:-:S03]  /*2e70*/  VIADD R8, R8, 0x1 ;  /* 0x0000000108087836 */ /* 0x000fc60000000000 */
[----:B------:R-:W-:Y:S02]  /*2e80*/  UISETP.NE.AND UP0, UPT, UR4, 0x2, UPT ;  /* 0x000000020400788c */ /* 0x000fe4000bf05270 */
[----:B------:R-:W-:Y:S06]  /*2e90*/  UGETNEXTWORKID.BROADCAST [UR8], [UR9] ;  /* 0x00000000080073ca */ /* 0x000fec0008000100 */
[----:B------:R-:W-:Y:S01]  /*2ea0*/  USEL UR7, URZ, 0x1, UP0 ;  /* 0x00000001ff077887 */ /* 0x000fe20008000000 */
[----:B------:R-:W-:Y:S01]  /*2eb0*/  ISETP.NE.AND P0, PT, R8, 0x2, PT ;  /* 0x000000020800780c */ /* 0x000fe20003f05270 */
[----:B------:R-:W-:Y:S01]  /*2ec0*/  USEL UR5, UR4, URZ, UP0 ;  /* 0x000000ff04057287 */ /* 0x000fe20008000000 */
[----:B------:R-:W3:Y:S03]  /*2ed0*/  SYNCS.PHASECHK.TRANS64.TRYWAIT P1, [R2+URZ+0x80], R5 ;  /* 0x00008005020075a7 */ /* 0x000ee600080211ff */
[----:B------:R-:W-:Y:S01]  /*2ee0*/  LOP3.LUT R12, R12, UR7, RZ, 0x3c, !PT ;  /* 0x000000070c0c7c12 */ /* 0x000fe2000f8e3cff */
[----:B--23--:R-:W-:Y:S07]  /*2ef0*/  @!P1 BRA `(.L_x_53) ;  /* 0x000000fc00989947 */ /* 0x00cfee0003800000 */
.L_x_204:
[C---:B------:R-:W-:Y:S01]  /*2f00*/  LEA R4, R11.reuse, UR6, 0x4 ;  /* 0x000000060b047c11 */ /* 0x040fe2000f8e20ff */
[----:B--2---:R-:W-:Y:S01]  /*2f10*/  VIADD R2, R2, 0x90 ;  /* 0x0000009002027836 */ /* 0x004fe20000000000 */
[----:B------:R-:W-:Y:S01]  /*2f20*/  SEL R8, R8, RZ, P0 ;  /* 0x000000ff08087207 */ /* 0x000fe20000000000 */
[----:B------:R-:W-:-:S03]  /*2f30*/  VIADD R11, R11, 0x1 ;  /* 0x000000010b0b7836 */ /* 0x000fc60000000000 */
[----:B------:R-:W2:Y:S01]  /*2f40*/  LDS.128 R4, [R4+0xe0] ;  /* 0x0000e00004047984 */ /* 0x000ea20000000c00 */
[----:B------:R-:W-:Y:S02]  /*2f50*/  PRMT R2, RZ, 0x654, R2 ;  /* 0x00000654ff027816 */ /* 0x000fe40000000002 */
[C---:B------:R-:W-:Y:S01]  /*2f60*/  ISETP.NE.AND P1, PT, R11.reuse, 0x2, PT ;  /* 0x000000020b00780c */ /* 0x040fe20003f25270 */
[----:B------:R-:W-:Y:S01]  /*2f70*/  @!PT LDS RZ, [RZ] ;  /* 0x00000000fffff984 */ /* 0x000fe20000000800 */
[----:B------:R-:W-:Y:S01]  /*2f80*/  @!PT LDS RZ, [RZ] ;  /* 0x00000000fffff984 */ /* 0x000fe20000000800 */
[----:B------:R-:W-:Y:S01]  /*2f90*/  @!PT LDS RZ, [RZ] ;  /* 0x00000000fffff984 */ /* 0x000fe20000000800 */
[----:B------:R-:W-:Y:S01]  /*2fa0*/  @!PT LDS RZ, [RZ] ;  /* 0x00000000fffff984 */ /* 0x000fe20000000800 */
[----:B------:R3:W-:Y:S06]  /*2fb0*/  MEMBAR.ALL.CTA ;  /* 0x0000000000007992 */ /* 0x0007ec0000008000 */
[----:B---3--:R-:W3:Y:S01]  /*2fc0*/  FENCE.VIEW.ASYNC.S ;  /* 0x00000000000073c6 */ /* 0x008ee20000000000 */
[----:B------:R-:W-:Y:S01]  /*2fd0*/  SEL R11, R11, RZ, P1 ;  /* 0x000000ff0b0b7207 */ /* 0x000fe20000800000 */
[----:B---3--:R3:W-:Y:S01]  /*2fe0*/  SYNCS.ARRIVE.TRANS64.RED.A1T0 RZ, [R2+URZ], RZ ;  /* 0x000000ff02ff79a7 */ /* 0x0087e200081004ff */
[----:B--2---:R-:W-:-:S02]  /*2ff0*/  LOP3.LUT P3, RZ, R6, 0x1, RZ, 0xc0, !PT ;  /* 0x0000000106ff7812 */ /* 0x004fc4000786c0ff */
[----:B------:R-:W-:-:S04]  /*3000*/  SEL R5, RZ, 0x1, P1 ;  /* 0x00000001ff057807 */ /* 0x000fc80000800000 */
[----:B------:R-:W-:Y:S02]  /*3010*/  LOP3.LUT R10, R10, R5, RZ, 0x3c, !PT ;  /* 0x000000050a0a7212 */ /* 0x000fe400078e3cff */
[----:B---3--:R-:W-:-:S04]  /*3020*/  SEL R2, RZ, 0x1, P0 ;  /* 0x00000001ff027807 */ /* 0x008fc80000000000 */
[----:B------:R-:W-:Y:S01]  /*3030*/  LOP3.LUT R9, R9, R2, RZ, 0x3c, !PT ;  /* 0x0000000209097212 */ /* 0x000fe200078e3cff */
[----:B------:R-:W-:Y:S06]  /*3040*/  @P3 BRA `(.L_x_54) ;  /* 0xfffffffc002c3947 */ /* 0x000fec000383ffff */
[----:B------:R-:W-:Y:S01]  /*3050*/  ULEA UR4, UR5, UR6, 0x3 ;  /* 0x0000000605047291 */ /* 0x000fe2000f8e18ff */
[----:B------:R-:W-:-:S08]  /*3060*/  SHF.L.U32 R3, R12, 0x1f, RZ ;  /* 0x0000001f0c037819 */ /* 0x000fd000000006ff */
[----:B------:R-:W2:Y:S02]  /*3070*/  SYNCS.PHASECHK.TRANS64 P0, [UR4+0x90], R3 ;  /* 0x00009003ff0075a7 */ /* 0x000ea40008001004 */
[----:B--2---:R-:W-:Y:S05]  /*3080*/  @P0 BRA `(.L_x_55) ;  /* 0x0000000000080947 */ /* 0x004fea0003800000 */
[----:B------:R-:W2:Y:S02]  /*3090*/  SYNCS.PHASECHK.TRANS64.TRYWAIT P0, [UR4+0x90], R3 ;  /* 0x00009003ff0075a7 */ /* 0x000ea40008001104 */
[----:B--2---:R-:W-:Y:S05]  /*30a0*/  @!P0 BRA `(.L_x_56) ;  /* 0x000000fc00408947 */ /* 0x004fea0003800000 */
.L_x_55:
[----:B------:R-:W-:-:S04]  /*30b0*/  UIADD3 UR7, UPT, UPT, UR5, 0x1, URZ ;  /* 0x0000000105077890 */ /* 0x000fc8000fffe0ff */
[----:B------:R-:W-:-:S04]  /*30c0*/  UISETP.NE.AND UP0, UPT, UR7, 0x2, UPT ;  /* 0x000000020700788c */ /* 0x000fc8000bf05270 */
[----:B------:R-:W-:Y:S02]  /*30d0*/  USEL UR8, URZ, 0x1, UP0 ;  /* 0x00000001ff087887 */ /* 0x000fe40008000000 */
[----:B------:R-:W-:-:S04]  /*30e0*/  USEL UR7, UR7, URZ, UP0 ;  /* 0x000000ff07077287 */ /* 0x000fc80008000000 */
[----:B------:R-:W-:Y:S01]  /*30f0*/  ULEA UR7, UR7, UR6, 0x3 ;  /* 0x0000000607077291 */ /* 0x000fe2000f8e18ff */
[----:B--2---:R-:W-:-:S04]  /*3100*/  LOP3.LUT R3, R12, UR8, RZ, 0x3c, !PT ;  /* 0x000000080c037c12 */ /* 0x004fc8000f8e3cff */
[----:B------:R-:W-:-:S04]  /*3110*/  SHF.L.U32 R0, R3, 0x1f, RZ ;  /* 0x0000001f03007819 */ /* 0x000fc800000006ff */
[----:B------:R-:W2:Y:S02]  /*3120*/  SYNCS.PHASECHK.TRANS64 P0, [UR7+0x90], R0 ;  /* 0x00009000ff0075a7 */ /* 0x000ea40008001007 */
[----:B-12---:R-:W-:Y:S05]  /*3130*/  @P0 EXIT ;  /* 0x000000000000094d */ /* 0x006fea0003800000 */
[----:B------:R-:W-:Y:S02]  /*3140*/  SHF.L.U32 R3, R3, 0x1f, RZ ;  /* 0x0000001f03037819 */ /* 0x000fe400000006ff */
[----:B------:R-:W-:-:S07]  /*3150*/  MOV R0, UR7 ;  /* 0x0000000700007c02 */ /* 0x000fce0008000f00 */
.L_x_57:
[----:B-1----:R1:W2:Y:S02]  /*3160*/  SYNCS.PHASECHK.TRANS64.TRYWAIT P0, [R0+URZ+0x90], R3 ;  /* 0x00009003000075a7 */ /* 0x0022a400080011ff */
[----:B--2---:R-:W-:Y:S05]  /*3170*/  @!P0 NANOSLEEP.SYNCS 0x989680 ;  /* 0x009896800000895d */ /* 0x004fea0003900000 */
[----:B------:R-:W2:Y:S02]  /*3180*/  @!P0 SYNCS.PHASECHK.TRANS64 P0, [R0+URZ+0x90], R3 ;  /* 0x00009003000085a7 */ /* 0x000ea400080010ff */
[----:B--2---:R-:W-:Y:S05]  /*3190*/  @P0 EXIT ;  /* 0x000000000000094d */ /* 0x004fea0003800000 */
[----:B------:R-:W-:Y:S05]  /*31a0*/  BRA `(.L_x_57) ;  /* 0xfffffffc00ec7947 */ /* 0x000fea000383ffff */
.L_x_50:
[----:B------:R-:W-:Y:S05]  /*31b0*/  BRA.U UP4, `(.L_x_58) ;  /* 0x0000001504047547 */ /* 0x000fea000b800000 */
[----:B------:R-:W2:Y:S01]  /*31c0*/  S2UR UR7, SR_CgaCtaId ;  /* 0x00000000000779c3 */ /* 0x000ea20000008800 */
[----:B------:R-:W-:Y:S01]  /*31d0*/  UMOV UR4, 0x40 ;  /* 0x0000004000047882 */ /* 0x000fe20000000000 */
[----:B------:R-:W-:Y:S01]  /*31e0*/  NOP ;  /* 0x0000000000007918 */ /* 0x000fe20000000000 */
[----:B------:R-:W-:Y:S01]  /*31f0*/  UMOV UR6, 0x400 ;  /* 0x0000040000067882 */ /* 0x000fe20000000000 */
[----:B--2---:R-:W-:Y:S02]  /*3200*/  ULEA UR5, UR7, UR4, 0x18 ;  /* 0x0000000407057291 */ /* 0x004fe4000f8ec0ff */
[----:B------:R-:W-:-:S07]  /*3210*/  ULEA UR6, UR7, UR6, 0x18 ;  /* 0x0000000607067291 */ /* 0x000fce000f8ec0ff */
[----:B------:R-:W2:Y:S02]  /*3220*/  LDS.U8 R0, [UR5+0x1c] ;  /* 0x00001c05ff007984 */ /* 0x000ea40008000000 */
[----:B--2---:R-:W-:-:S13]  /*3230*/  ISETP.NE.AND P0, PT, R0, RZ, PT ;  /* 0x000000ff0000720c */ /* 0x004fda0003f05270 */
[----:B------:R-:W-:Y:S05]  /*3240*/  @P0 BRA `(.L_x_59) ;  /* 0x0000000000580947 */ /* 0x000fea0003800000 */
[----:B------:R-:W-:-:S13]  /*3250*/  ELECT P0, URZ, PT ;  /* 0x0000000000ff782f */ /* 0x000fda0003800000 */
[----:B------:R-:W-:Y:S05]  /*3260*/  @!P0 BRA `(.L_x_60) ;  /* 0x0000000000608947 */ /* 0x000fea0003800000 */
[----:B------:R-:W-:Y:S01]  /*3270*/  UMOV UR4, 0x10 ;  /* 0x0000001000047882 */ /* 0x000fe20000000000 */
[----:B------:R-:W-:Y:S01]  /*3280*/  HFMA2 R0, -RZ, RZ, 0, 5.9604644775390625e-08 ;  /* 0x00000001ff007431 */ /* 0x000fe200000001ff */
[----:B------:R-:W-:-:S03]  /*3290*/  MOV R3, 0xffff ;  /* 0x0000ffff00037802 */ /* 0x000fc60000000f00 */
[----:B------:R-:W-:Y:S04]  /*32a0*/  DEPBAR.LE SB2, 0x36 ;  /* 0x0000ad800000791a */ /* 0x000fe80000000000 */
[----:B------:R-:W2:Y:S02]  /*32b0*/  UTCATOMSWS.FIND_AND_SET.ALIGN UP0, UR4, UR4 ;  /* 0x00000004000475e3 */ /* 0x000ea40008000800 */
[----:B--2---:R-:W-:Y:S01]  /*32c0*/  MOV R4, UR4 ;  /* 0x0000000400047c02 */ /* 0x004fe20008000f00 */
[----:B------:R-:W-:Y:S06]  /*32d0*/  BRA.U UP0, `(.L_x_61) ;  /* 0x0000000100187547 */ /* 0x000fec000b800000 */
.L_x_62:
[----:B------:R-:W-:Y:S05]  /*32e0*/  NANOSLEEP 0x64 ;  /* 0x000000640000795d */ /* 0x000fea0003800000 */
[----:B------:R-:W-:-:S05]  /*32f0*/  UMOV UR4, 0x10 ;  /* 0x0000001000047882 */ /* 0x000fca0000000000 */
[----:B------:R-:W-:Y:S04]  /*3300*/  DEPBAR.LE SB2, 0x36 ;  /* 0x0000ad800000791a */ /* 0x000fe80000000000 */
[----:B------:R-:W2:Y:S02]  /*3310*/  UTCATOMSWS.FIND_AND_SET.ALIGN UP0, UR4, UR4 ;  /* 0x00000004000475e3 */ /* 0x000ea40008000800 */
[----:B--2---:R-:W-:Y:S01]  /*3320*/  MOV R4, UR4 ;  /* 0x0000000400047c02 */ /* 0x004fe20008000f00 */
[----:B------:R-:W-:Y:S05]  /*3330*/  BRA.U !UP0, `(.L_x_62) ;  /* 0xfffffffd08e87547 */ /* 0x000fea000b83ffff */
.L_x_61:
[-C--:B------:R-:W-:Y:S02]  /*3340*/  SHF.L.U32 R3, R3, R4.reuse, RZ ;  /* 0x0000000403037219 */ /* 0x080fe400000006ff */
[----:B------:R-:W-:Y:S01]  /*3350*/  SHF.L.U32 R0, R0, R4, RZ ;  /* 0x0000000400007219 */ /* 0x000fe200000006ff */
[----:B------:R-:W-:Y:S02]  /*3360*/  IMAD.SHL.U32 R4, R4, 0x20, RZ ;  /* 0x0000002004047824 */ /* 0x000fe400078e00ff */
[----:B------:R2:W-:Y:S04]  /*3370*/  ATOMS.OR RZ, [UR5+0x14], R3 ;  /* 0x00001403ffff798c */ /* 0x0005e8000b000005 */
[----:B------:R2:W-:Y:S04]  /*3380*/  ATOMS.OR RZ, [UR5+0x18], R0 ;  /* 0x00001800ffff798c */ /* 0x0005e8000b000005 */
[----:B------:R2:W-:Y:S01]  /*3390*/  STS [UR6+0x100], R4 ;  /* 0x00010004ff007988 */ /* 0x0005e20008000806 */
[----:B------:R-:W-:Y:S05]  /*33a0*/  BRA `(.L_x_60) ;  /* 0x0000000000107947 */ /* 0x000fea0003800000 */
.L_x_59:
[----:B------:R-:W-:Y:S02]  /*33b0*/  MOV R0, 0xffffffff ;  /* 0xffffffff00007802 */ /* 0x000fe40000000f00 */
[----:B------:R-:W-:-:S03]  /*33c0*/  MOV R4, 0x33f0 ;  /* 0x000033f000047802 */ /* 0x000fc60000000f00 */
[----:B------:R2:W-:Y:S04]  /*33d0*/  STS [UR6+0x100], R0 ;  /* 0x00010000ff007988 */ /* 0x0005e80008000806 */
[----:B-12--5:R-:W-:Y:S05]  /*33e0*/  CALL.REL.NOINC `($__internal_1_$__cuda_sm10x_tcgen05_guardrail_trap_phase_invalid_during_alloc) ;  /* 0x00000104000c7944 */ /* 0x026fea0003c00000 */
.L_x_60:
[----:B------:R-:W-:Y:S05]  /*33f0*/  WARPSYNC.ALL ;  /* 0x0000000000007948 */ /* 0x000fea0003800000 */
[----:B------:R-:W3:Y:S01]  /*3400*/  S2UR UR4, SR_CgaCtaId ;  /* 0x00000000000479c3 */ /* 0x000ee20000008800 */
[----:B------:R-:W-:Y:S01]  /*3410*/  UMOV UR34, 0x400 ;  /* 0x0000040000227882 */ /* 0x000fe20000000000 */
[----:B------:R-:W-:-:S06]  /*3420*/  NOP ;  /* 0x0000000000007918 */ /* 0x000fcc0000000000 */
[----:B------:R-:W-:Y:S06]  /*3430*/  BAR.ARV 0x6, 0xa0 ;  /* 0x0182800000007b1d */ /* 0x000fec0000002000 */
[----:B------:R-:W4:Y:S01]  /*3440*/  LDCU UR12, c[0x0][0x38c] ;  /* 0x00007180ff0c77ac */ /* 0x000f220008000800 */
[----:B------:R-:W-:Y:S01]  /*3450*/  CS2R R8, SRZ ;  /* 0x0000000000087805 */ /* 0x000fe2000001ff00 */
[----:B--2---:R-:W-:Y:S01]  /*3460*/  IMAD.MOV.U32 R3, RZ, RZ, RZ ;  /* 0x000000ffff037224 */ /* 0x004fe200078e00ff */
[----:B------:R-:W-:Y:S01]  /*3470*/  UMOV UR5, 0x1 ;  /* 0x0000000100057882 */ /* 0x000fe20000000000 */
[----:B------:R-:W-:Y:S01]  /*3480*/  UMOV UR30, URZ ;  /* 0x000000ff001e7c82 */ /* 0x000fe20008000000 */
[----:B------:R-:W-:Y:S01]  /*3490*/  UMOV UR60, URZ ;  /* 0x000000ff003c7c82 */ /* 0x000fe20008000000 */
[----:B------:R-:W-:Y:S01]  /*34a0*/  UMOV UR58, URZ ;  /* 0x000000ff003a7c82 */ /* 0x000fe20008000000 */
[----:B------:R-:W-:Y:S01]  /*34b0*/  UMOV UR56, URZ ;  /* 0x000000ff00387c82 */ /* 0x000fe20008000000 */
[----:B------:R-:W-:Y:S01]  /*34c0*/  UMOV UR42, URZ ;  /* 0x000000ff002a7c82 */ /* 0x000fe20008000000 */
[----:B---3--:R-:W-:Y:S01]  /*34d0*/  ULEA UR34, UR4, UR34, 0x18 ;  /* 0x0000002204227291 */ /* 0x008fe2000f8ec0ff */
[----:B------:R-:W2:Y:S03]  /*34e0*/  LDCU UR4, c[0x0][0x38c] ;  /* 0x00007180ff0477ac */ /* 0x000ea60008000800 */
[----:B------:R-:W-:-:S02]  /*34f0*/  UIADD3 UR7, UPT, UPT, UR34, 0x8400, URZ ;  /* 0x0000840022077890 */ /* 0x000fc4000fffe0ff */
[----:B------:R-:W-:-:S03]  /*3500*/  UIADD3 UR6, UPT, UPT, UR34, 0x14400, URZ ;  /* 0x0001440022067890 */ /* 0x000fc6000fffe0ff */
[----:B------:R-:W3:Y:S01]  /*3510*/  LDS R0, [UR34+0x100] ;  /* 0x00010022ff007984 */ /* 0x000ee20008000800 */
[----:B----4-:R-:W-:Y:S02]  /*3520*/  UIADD3 UR12, UPT, UPT, UR12, 0x7f, URZ ;  /* 0x0000007f0c0c7890 */ /* 0x010fe4000fffe0ff */
[----:B------:R-:W-:Y:S02]  /*3530*/  UIADD3 UR8, UPT, UPT, UR34, 0x2ca00, URZ ;  /* 0x0002ca0022087890 */ /* 0x000fe4000fffe0ff */
[----:B------:R-:W-:Y:S02]  /*3540*/  USHF.R.U32.HI UR11, URZ, 0x4, UR7 ;  /* 0x00000004ff0b7899 */ /* 0x000fe40008011607 */
[----:B------:R-:W-:Y:S02]  /*3550*/  USHF.R.U32.HI UR9, URZ, 0x4, UR6 ;  /* 0x00000004ff097899 */ /* 0x000fe40008011606 */
[----:B------:R-:W-:Y:S02]  /*3560*/  USHF.R.S32.HI UR10, URZ, 0x1f, UR12 ;  /* 0x0000001fff0a7899 */ /* 0x000fe4000801140c */
[----:B--2---:R-:W-:-:S02]  /*3570*/  UISETP.GE.AND UP3, UPT, UR4, 0x1, UPT ;  /* 0x000000010400788c */ /* 0x004fc4000bf66270 */
[----:B------:R-:W-:Y:S02]  /*3580*/  UISETP.GE.U32.AND UP2, UPT, UR4, 0x81, UPT ;  /* 0x000000810400788c */ /* 0x000fe4000bf46070 */
[----:B------:R-:W-:Y:S02]  /*3590*/  UIADD3 UR4, UPT, UPT, UR34, 0x2c400, URZ ;  /* 0x0002c40022047890 */ /* 0x000fe4000fffe0ff */
[----:B------:R-:W-:Y:S02]  /*35a0*/  USHF.R.U32.HI UR6, URZ, 0x4, UR8 ;  /* 0x00000004ff067899 */ /* 0x000fe40008011608 */
[----:B------:R-:W-:Y:S02]  /*35b0*/  USHF.R.U32.HI UR7, URZ, 0x4, UR4 ;  /* 0x00000004ff077899 */ /* 0x000fe40008011604 */
[----:B------:R-:W-:Y:S02]  /*35c0*/  ULOP3.LUT UR9, UR9, 0x3fff, URZ, 0xc0, !UPT ;  /* 0x00003fff09097892 */ /* 0x000fe4000f8ec0ff */
[----:B------:R-:W-:-:S02]  /*35d0*/  ULEA.HI UR4, UR10, UR12, URZ, 0x7 ;  /* 0x0000000c0a047291 */ /* 0x000fc4000f8f38ff */
[----:B------:R-:W-:Y:S02]  /*35e0*/  ULOP3.LUT UR7, UR7, 0x3fff, URZ, 0xc0, !UPT ;  /* 0x00003fff07077892 */ /* 0x000fe4000f8ec0ff */
[----:B------:R-:W-:Y:S02]  /*35f0*/  ULOP3.LUT UR6, UR6, 0x3fff, URZ, 0xc0, !UPT ;  /* 0x00003fff06067892 */ /* 0x000fe4000f8ec0ff */
[----:B------:R-:W-:Y:S02]  /*3600*/  ULOP3.LUT UR52, UR9, 0x10000, URZ, 0xfc, !UPT ;  /* 0x0001000009347892 */ /* 0x000fe4000f8efcff */
[----:B------:R-:W-:Y:S02]  /*3610*/  ULOP3.LUT UR11, UR11, 0x3fff, URZ, 0xc0, !UPT ;  /* 0x00003fff0b0b7892 */ /* 0x000fe4000f8ec0ff */
[----:B------:R-:W-:Y:S02]  /*3620*/  USHF.R.S32.HI UR64, URZ, 0x7, UR4 ;  /* 0x00000007ff407899 */ /* 0x000fe40008011404 */
[----:B------:R-:W-:-:S02]  /*3630*/  ULOP3.LUT UR53, UR7, 0x10000, URZ, 0xfc, !UPT ;  /* 0x0001000007357892 */ /* 0x000fc4000f8efcff */
[----:B------:R-:W-:Y:S02]  /*3640*/  ULOP3.LUT UR54, UR6, 0x10000, URZ, 0xfc, !UPT ;  /* 0x0001000006367892 */ /* 0x000fe4000f8efcff */
[----:B------:R-:W-:Y:S01]  /*3650*/  ULOP3.LUT UR35, UR11, 0x10000, URZ, 0xfc, !UPT ;  /* 0x000100000b237892 */ /* 0x000fe2000f8efcff */
[----:B---3--:R-:W-:Y:S01]  /*3660*/  R2UR UR31, R0 ;  /* 0x00000000001f72ca */ /* 0x008fe200000e0000 */
[----:B------:R-:W-:Y:S02]  /*3670*/  UIADD3 UR66, UPT, UPT, UR34, 0xa0, URZ ;  /* 0x000000a022427890 */ /* 0x000fe4000fffe0ff */
[----:B------:R-:W-:Y:S01]  /*3680*/  UIADD3 UR65, UPT, UPT, UR64, -0x1, URZ ;  /* 0xffffffff40417890 */ /* 0x000fe2000fffe0ff */
[----:B------:R-:W-:Y:S01]  /*3690*/  UMOV UR40, URZ ;  /* 0x000000ff00287c82 */ /* 0x000fe20008000000 */
[----:B------:R-:W-:Y:S01]  /*36a0*/  UMOV UR38, URZ ;  /* 0x000000ff00267c82 */ /* 0x000fe20008000000 */
[----:B-1----:R-:W-:-:S07]  /*36b0*/  UMOV UR36, URZ ;  /* 0x000000ff00247c82 */ /* 0x002fce0008000000 */
[----:B------:R-:W-:Y:S02]  /*36c0*/  UIADD3 UR50, UPT, UPT, UR31, 0x1c0, URZ ;  /* 0x000001c01f327890 */ /* 0x000fe4000fffe0ff */
[----:B------:R-:W-:Y:S02]  /*36d0*/  UIADD3 UR51, UPT, UPT, UR31, 0x1c4, URZ ;  /* 0x000001c41f337890 */ /* 0x000fe4000fffe0ff */
[----:B------:R-:W-:Y:S02]  /*36e0*/  UIADD3 UR48, UPT, UPT, UR31, 0x400001c0, URZ ;  /* 0x400001c01f307890 */ /* 0x000fe4000fffe0ff */
[----:B------:R-:W-:Y:S02]  /*36f0*/  UIADD3 UR49, UPT, UPT, UR31, 0x400001c4, URZ ;  /* 0x400001c41f317890 */ /* 0x000fe4000fffe0ff */
[----:B------:R-:W-:Y:S02]  /*3700*/  UIADD3 UR46, UPT, UPT, UR31, -0x7ffffe40, URZ ;  /* 0x800001c01f2e7890 */ /* 0x000fe4000fffe0ff */
[----:B------:R-:W-:-:S02]  /*3710*/  UIADD3 UR47, UPT, UPT, UR31, -0x7ffffe3c, URZ ;  /* 0x800001c41f2f7890 */ /* 0x000fc4000fffe0ff */
[----:B------:R-:W-:Y:S02]  /*3720*/  UIADD3 UR44, UPT, UPT, UR31, -0x3ffffe40, URZ ;  /* 0xc00001c01f2c7890 */ /* 0x000fe4000fffe0ff */
[----:B------:R-:W-:Y:S02]  /*3730*/  UIADD3 UR45, UPT, UPT, UR31, -0x3ffffe3c, URZ ;  /* 0xc00001c41f2d7890 */ /* 0x000fe4000fffe0ff */
[----:B------:R-:W-:Y:S02]  /*3740*/  USHF.R.U32.HI UR9, URZ, 0x11, UR50 ;  /* 0x00000011ff097899 */ /* 0x000fe40008011632 */
[----:B------:R-:W-:Y:S02]  /*3750*/  USHF.R.U32.HI UR8, URZ, 0x1a, UR51 ;  /* 0x0000001aff087899 */ /* 0x000fe40008011633 */
[----:B------:R-:W-:Y:S02]  /*3760*/  USHF.R.U32.HI UR7, URZ, 0x11, UR48 ;  /* 0x00000011ff077899 */ /* 0x000fe40008011630 */
[----:B------:R-:W-:-:S02]  /*3770*/  USHF.R.U32.HI UR6, URZ, 0x1a, UR49 ;  /* 0x0000001aff067899 */ /* 0x000fc40008011631 */
[----:B------:R-:W-:Y:S02]  /*3780*/  USHF.R.U32.HI UR4, URZ, 0x11, UR46 ;  /* 0x00000011ff047899 */ /* 0x000fe4000801162e */
[----:B------:R-:W-:Y:S02]  /*3790*/  USHF.R.U32.HI UR10, URZ, 0x1a, UR47 ;  /* 0x0000001aff0a7899 */ /* 0x000fe4000801162f */
[----:B------:R-:W-:Y:S02]  /*37a0*/  USHF.R.U32.HI UR12, URZ, 0x11, UR44 ;  /* 0x00000011ff0c7899 */ /* 0x000fe4000801162c */
[----:B------:R-:W-:Y:S02]  /*37b0*/  USHF.R.U32.HI UR13, URZ, 0x1a, UR45 ;  /* 0x0000001aff0d7899 */ /* 0x000fe4000801162d */
[----:B------:R-:W-:Y:S02]  /*37c0*/  ULOP3.LUT UR14, UR9, 0x6000, URZ, 0xc0, !UPT ;  /* 0x00006000090e7892 */ /* 0x000fe4000f8ec0ff */
[----:B------:R-:W-:-:S02]  /*37d0*/  ULOP3.LUT UR62, UR8, 0x30, URZ, 0xc0, !UPT ;  /* 0x00000030083e7892 */ /* 0x000fc4000f8ec0ff */
[----:B------:R-:W-:Y:S02]  /*37e0*/  ULOP3.LUT UR11, UR7, 0x6000, URZ, 0xc0, !UPT ;  /* 0x00006000070b7892 */ /* 0x000fe4000f8ec0ff */
[----:B------:R-:W-:Y:S02]  /*37f0*/  ULOP3.LUT UR9, UR6, 0x30, URZ, 0xc0, !UPT ;  /* 0x0000003006097892 */ /* 0x000fe4000f8ec0ff */
[----:B------:R-:W-:Y:S02]  /*3800*/  ULOP3.LUT UR8, UR4, 0x6000, URZ, 0xc0, !UPT ;  /* 0x0000600004087892 */ /* 0x000fe4000f8ec0ff */
[----:B------:R-:W-:Y:S02]  /*3810*/  ULOP3.LUT UR7, UR10, 0x30, URZ, 0xc0, !UPT ;  /* 0x000000300a077892 */ /* 0x000fe4000f8ec0ff */
        /* <DEDUP_REMOVED lines=10> */
[----:B------:R-:W-:Y:S02]  /*38c0*/  UPRMT UR63, UR62, 0x5410, UR14 ;  /* 0x000054103e3f7896 */ /* 0x000fe4000800000e */
[----:B------:R-:W-:Y:S02]  /*38d0*/  UPRMT UR61, UR9, 0x5410, UR11 ;  /* 0x00005410093d7896 */ /* 0x000fe4000800000b */
[----:B------:R-:W-:Y:S02]  /*38e0*/  UPRMT UR59, UR7, 0x5410, UR8 ;  /* 0x00005410073b7896 */ /* 0x000fe40008000008 */
[----:B------:R-:W-:Y:S01]  /*38f0*/  UPRMT UR57, UR4, 0x5410, UR6 ;  /* 0x0000541004397896 */ /* 0x000fe20008000006 */
[----:B------:R-:W-:Y:S01]  /*3900*/  UMOV UR62, URZ ;  /* 0x000000ff003e7c82 */ /* 0x000fe20008000000 */
[----:B------:R-:W-:Y:S01]  /*3910*/  UMOV UR43, UR63 ;  /* 0x0000003f002b7c82 */ /* 0x000fe20008000000 */
[----:B------:R-:W-:-:S02]  /*3920*/  UMOV UR41, UR61 ;  /* 0x0000003d00297c82 */ /* 0x000fc40008000000 */
[----:B------:R-:W-:Y:S02]  /*3930*/  UMOV UR39, UR59 ;  /* 0x0000003b00277c82 */ /* 0x000fe40008000000 */
[----:B------:R-:W-:-:S05]  /*3940*/  UMOV UR37, UR57 ;  /* 0x0000003900257c82 */ /* 0x000fca0008000000 */
.L_x_72:
[C---:B------:R-:W-:Y:S02]  /*3950*/  LEA R0, R9.reuse, UR34, 0x3 ;  /* 0x0000002209007c11 */ /* 0x040fe4000f8e18ff */
[----:B------:R-:W-:Y:S02]  /*3960*/  SHF.L.U32 R5, R8, 0x1f, RZ ;  /* 0x0000001f08057819 */ /* 0x000fe400000006ff */
[----:B------:R-:W-:Y:S02]  /*3970*/  LEA R4, R9, UR34, 0x4 ;  /* 0x0000002209047c11 */ /* 0x000fe4000f8e20ff */
[----:B-1----:R-:W1:Y:S02]  /*3980*/  SYNCS.PHASECHK.TRANS64.TRYWAIT P0, [R0+URZ+0x80], R5 ;  /* 0x00008005000075a7 */ /* 0x002e6400080011ff */
[----:B-12---:R-:W-:Y:S05]  /*3990*/  @!P0 BRA `(.L_x_63) ;  /* 0x000000f4001c8947 */ /* 0x006fea0003800000 */
.L_x_206:
[----:B-1----:R-:W1:Y:S01]  /*39a0*/  LDS.128 R4, [R4+0xe0] ;  /* 0x0000e00004047984 */ /* 0x002e620000000c00 */
[----:B------:R-:W-:Y:S01]  /*39b0*/  VIADD R0, R0, 0x90 ;  /* 0x0000009000007836 */ /* 0x000fe20000000000 */
[----:B------:R-:W-:Y:S01]  /*39c0*/  ULOP3.LUT UR55, UR5, 0x1, URZ, 0x3c, !UPT ;  /* 0x0000000105377892 */ /* 0x000fe2000f8e3cff */
[----:B------:R-:W-:Y:S01]  /*39d0*/  VIADD R9, R9, 0x1 ;  /* 0x0000000109097836 */ /* 0x000fe20000000000 */
[----:B------:R-:W-:Y:S01]  /*39e0*/  @!PT LDS RZ, [RZ] ;  /* 0x00000000fffff984 */ /* 0x000fe20000000800 */
[----:B------:R-:W-:Y:S01]  /*39f0*/  @!PT LDS RZ, [RZ] ;  /* 0x00000000fffff984 */ /* 0x000fe20000000800 */
[----:B------:R-:W-:Y:S01]  /*3a00*/  @!PT LDS RZ, [RZ] ;  /* 0x00000000fffff984 */ /* 0x000fe20000000800 */
[----:B------:R-:W-:Y:S01]  /*3a10*/  @!PT LDS RZ, [RZ] ;  /* 0x00000000fffff984 */ /* 0x000fe20000000800 */
[----:B------:R2:W-:Y:S06]  /*3a20*/  MEMBAR.ALL.CTA ;  /* 0x0000000000007992 */ /* 0x0005ec0000008000 */
[----:B--2---:R-:W2:Y:S01]  /*3a30*/  FENCE.VIEW.ASYNC.S ;  /* 0x00000000000073c6 */ /* 0x004ea20000000000 */
[----:B------:R-:W-:Y:S01]  /*3a40*/  UMOV UR6, 0x1 ;  /* 0x0000000100067882 */ /* 0x000fe20000000000 */
[----:B------:R-:W-:Y:S01]  /*3a50*/  PRMT R0, RZ, 0x654, R0 ;  /* 0x00000654ff007816 */ /* 0x000fe20000000000 */
[----:B------:R-:W-:Y:S01]  /*3a60*/  UIMAD UR15, UR55, 0xc0, UR31 ;  /* 0x000000c0370f78a4 */ /* 0x000fe2000f8e021f */
[----:B------:R-:W-:Y:S01]  /*3a70*/  UMOV UR4, UR64 ;  /* 0x0000004000047c82 */ /* 0x000fe20008000000 */
[----:B------:R-:W-:Y:S01]  /*3a80*/  UMOV UR9, URZ ;  /* 0x000000ff00097c82 */ /* 0x000fe20008000000 */
[----:B--2---:R2:W-:Y:S01]  /*3a90*/  SYNCS.ARRIVE.TRANS64.RED.A1T0 RZ, [R0+URZ], RZ ;  /* 0x000000ff00ff79a7 */ /* 0x0045e200081004ff */
[----:B-1----:R-:W-:Y:S01]  /*3aa0*/  LOP3.LUT P2, RZ, R6, 0x1, RZ, 0xc0, !PT ;  /* 0x0000000106ff7812 */ /* 0x002fe2000784c0ff */
[----:B--2---:R-:W-:-:S12]  /*3ab0*/  BRA.U !UP3, `(.L_x_64) ;  /* 0x000000010bec7547 */ /* 0x004fd8000b800000 */
[----:B------:R-:W-:Y:S01]  /*3ac0*/  ULEA UR7, UR30, UR34, 0x3 ;  /* 0x000000221e077291 */ /* 0x000fe2000f8e18ff */
[----:B------:R-:W-:-:S08]  /*3ad0*/  SHF.L.U32 R5, R3, 0x1f, RZ ;  /* 0x0000001f03057819 */ /* 0x000fd000000006ff */
[----:B------:R-:W1:Y:S02]  /*3ae0*/  SYNCS.PHASECHK.TRANS64.TRYWAIT P0, [UR7], R5 ;  /* 0x00000005ff0075a7 */ /* 0x000e640008001107 */
[----:B-1----:R-:W-:Y:S05]  /*3af0*/  @P0 BRA `(.L_x_65) ;  /* 0x0000000000080947 */ /* 0x002fea0003800000 */
[----:B------:R-:W1:Y:S02]  /*3b00*/  SYNCS.PHASECHK.TRANS64.TRYWAIT P0, [UR7], R5 ;  /* 0x00000005ff0075a7 */ /* 0x000e640008001107 */
[----:B-1----:R-:W-:Y:S05]  /*3b10*/  @!P0 BRA `(.L_x_66) ;  /* 0x000000f000d08947 */ /* 0x002fea0003800000 */
.L_x_65:
[----:B------:R-:W-:Y:S01]  /*3b20*/  UIADD3 UR4, UPT, UPT, UR30, 0x1, URZ ;  /* 0x000000011e047890 */ /* 0x000fe2000fffe0ff */
[----:B------:R-:W-:Y:S01]  /*3b30*/  PLOP3.LUT P1, PT, PT, PT, UP2, 0x80, 0x8 ;  /* 0x000000000008781c */ /* 0x000fe20003f2f028 */
[----:B------:R-:W-:Y:S01]  /*3b40*/  ULEA UR10, UR30, UR53, 0x5 ;  /* 0x000000351e0a7291 */ /* 0x000fe2000f8e28ff */
[----:B-1----:R-:W-:Y:S01]  /*3b50*/  IMAD.U32 R0, RZ, RZ, UR5 ;  /* 0x00000005ff007e24 */ /* 0x002fe2000f8e00ff */
[----:B------:R-:W-:Y:S01]  /*3b60*/  UISETP.NE.AND UP0, UPT, UR4, 0x3, UPT ;  /* 0x000000030400788c */ /* 0x000fe2000bf05270 */
[----:B------:R-:W-:Y:S01]  /*3b70*/  UMOV UR11, 0x4008 ;  /* 0x00004008000b7882 */ /* 0x000fe20000000000 */
[----:B------:R-:W-:Y:S02]  /*3b80*/  UMOV UR5, 0x4008 ;  /* 0x0000400800057882 */ /* 0x000fe40000000000 */
[----:B------:R-:W-:Y:S01]  /*3b90*/  USEL UR6, URZ, 0x1, UP0 ;  /* 0x00000001ff067887 */ /* 0x000fe20008000000 */
[----:B------:R-:W-:Y:S01]  /*3ba0*/  SHF.L.U32 R5, R0, 0x1f, RZ ;  /* 0x0000001f00057819 */ /* 0x000fe200000006ff */
[----:B------:R-:W-:-:S02]  /*3bb0*/  USEL UR14, UR4, URZ, UP0 ;  /* 0x000000ff040e7287 */ /* 0x000fc40008000000 */
[----:B------:R-:W-:Y:S02]  /*3bc0*/  ULEA UR4, UR30, UR54, 0x6 ;  /* 0x000000361e047291 */ /* 0x000fe4000f8e30ff */
[----:B------:R-:W-:Y:S01]  /*3bd0*/  @UP2 ULEA UR9, UR14, UR34, 0x3 ;  /* 0x000000220e092291 */ /* 0x000fe2000f8e18ff */
[----:B------:R-:W-:Y:S01]  /*3be0*/  LOP3.LUT R3, R3, UR6, RZ, 0x3c, !PT ;  /* 0x0000000603037c12 */ /* 0x000fe2000f8e3cff */
[----:B------:R-:W-:Y:S01]  /*3bf0*/  UIADD3 UR8, UPT, UPT, UR4, 0x20, URZ ;  /* 0x0000002004087890 */ /* 0x000fe2000fffe0ff */
[----:B------:R-:W-:Y:S02]  /*3c00*/  UMOV UR6, 0x1 ;  /* 0x0000000100067882 */ /* 0x000fe40000000000 */
[----:B------:R-:W-:-:S04]  /*3c10*/  @P1 SHF.L.U32 R4, R3, 0x1f, RZ ;  /* 0x0000001f03041819 */ /* 0x000fc800000006ff */
[----:B------:R-:W1:Y:S01]  /*3c20*/  @P1 SYNCS.PHASECHK.TRANS64.TRYWAIT P0, [UR9], R4 ;  /* 0x00000004ff0015a7 */ /* 0x000e620008001109 */
[----:B------:R-:W-:Y:S01]  /*3c30*/  UMOV UR9, 0x4008 ;  /* 0x0000400800097882 */ /* 0x000fe20000000000 */
[----:B------:R2:W-:Y:S01]  /*3c40*/  UTCCP.T.S.4x32dp128bit tmem[UR31+0x1c0], gdesc[UR10] ;  /* 0x0001c00a1f0079e7 */ /* 0x0005e20009100000 */
[----:B------:R2:W-:Y:S01]  /*3c50*/  UTCCP.T.S.4x32dp128bit tmem[UR31+0x1c4], gdesc[UR4] ;  /* 0x0001c4041f0079e7 */ /* 0x0005e20009100000 */
[----:B------:R2:W-:Y:S01]  /*3c60*/  UTCCP.T.S.4x32dp128bit tmem[UR31+0x1c8], gdesc[UR8] ;  /* 0x0001c8081f0079e7 */ /* 0x0005e20009100000 */
[----:B------:R-:W3:Y:S01]  /*3c70*/  SYNCS.PHASECHK.TRANS64.TRYWAIT P3, [UR34+0xa8], R5 ;  /* 0x0000a805ff0075a7 */ /* 0x000ee20008061122 */
[----:B-1----:R-:W-:Y:S01]  /*3c80*/  @P1 VOTEU.ANY UP0, P0 ;  /* 0x0000000000ff1886 */ /* 0x002fe20000000100 */
[----:B------:R-:W-:Y:S01]  /*3c90*/  @UP2 USEL UR6, URZ, 0x1, !UP0 ;  /* 0x00000001ff062887 */ /* 0x000fe2000c000000 */
[----:B--23--:R-:W-:Y:S11]  /*3ca0*/  @!P3 BRA `(.L_x_67) ;  /* 0x000000f00084b947 */ /* 0x00cff60003800000 */
.L_x_209:
[----:B------:R-:W-:Y:S01]  /*3cb0*/  ELECT P0, URZ, PT ;  /* 0x0000000000ff782f */ /* 0x000fe20003800000 */
[----:B------:R-:W-:Y:S02]  /*3cc0*/  ULEA UR8, UR30, UR52, 0xb ;  /* 0x000000341e087291 */ /* 0x000fe4000f8e58ff */
[----:B------:R-:W-:Y:S02]  /*3cd0*/  ULEA UR4, UR30, UR35, 0xa ;  /* 0x000000231e047291 */ /* 0x000fe4000f8e50ff */
[----:B------:R-:W-:Y:S02]  /*3ce0*/  UIADD3 UR24, UPT, UPT, UR7, 0x18, URZ ;  /* 0x0000001807187890 */ /* 0x000fe4000fffe0ff */
[----:B------:R-:W-:Y:S02]  /*3cf0*/  UIADD3 UR22, UPT, UPT, UR8, 0x2, URZ ;  /* 0x0000000208167890 */ /* 0x000fe4000fffe0ff */
[----:B------:R-:W-:Y:S02]  /*3d00*/  UIADD3 UR20, UPT, UPT, UR4, 0x2, URZ ;  /* 0x0000000204147890 */ /* 0x000fe4000fffe0ff */
[----:B------:R-:W-:-:S02]  /*3d10*/  UIADD3 UR18, UPT, UPT, UR8, 0x4, URZ ;  /* 0x0000000408127890 */ /* 0x000fc4000fffe0ff */
[----:B-1----:R-:W-:Y:S01]  /*3d20*/  @P0 LOP3.LUT R0, R2, 0xffff, RZ, 0xc0, !PT ;  /* 0x0000ffff02000812 */ /* 0x002fe200078ec0ff */
[----:B------:R-:W-:Y:S02]  /*3d30*/  UIADD3 UR16, UPT, UPT, UR4, 0x4, URZ ;  /* 0x0000000404107890 */ /* 0x000fe4000fffe0ff */
[----:B------:R-:W-:Y:S01]  /*3d40*/  UIADD3 UR10, UPT, UPT, UR4, 0x6, URZ ;  /* 0x00000006040a7890 */ /* 0x000fe2000fffe0ff */
[----:B------:R-:W-:Y:S01]  /*3d50*/  @P0 R2UR UR7, R0 ;  /* 0x00000000000702ca */ /* 0x000fe200000e0000 */
[----:B------:R-:W-:Y:S01]  /*3d60*/  UIADD3 UR12, UPT, UPT, UR8, 0x6, URZ ;  /* 0x00000006080c7890 */ /* 0x000fe2000fffe0ff */
[----:B------:R-:W-:Y:S01]  /*3d70*/  UMOV UR9, 0x40004040 ;  /* 0x4000404000097882 */ /* 0x000fe20000000000 */
[----:B------:R-:W-:Y:S01]  /*3d80*/  UMOV UR5, 0x40004040 ;  /* 0x4000404000057882 */ /* 0x000fe20000000000 */
[----:B------:R-:W-:Y:S01]  /*3d90*/  UMOV UR23, 0x40004040 ;  /* 0x4000404000177882 */ /* 0x000fe20000000000 */
[----:B------:R-:W-:Y:S01]  /*3da0*/  UMOV UR21, 0x40004040 ;  /* 0x4000404000157882 */ /* 0x000fe20000000000 */
[----:B------:R1:W-:Y:S01]  /*3db0*/  UTCQMMA gdesc[UR4], gdesc[UR8], tmem[UR15], tmem[UR62], idesc[UR63], tmem[UR50], !UPT ;  /* 0x00323e0804007dea */ /* 0x0003e2000f80030f */
[----:B------:R-:W-:Y:S01]  /*3dc0*/  UMOV UR19, 0x40004040 ;  /* 0x4000404000137882 */ /* 0x000fe20000000000 */
[----:B------:R-:W-:Y:S01]  /*3dd0*/  UMOV UR17, 0x40004040 ;  /* 0x4000404000117882 */ /* 0x000fe20000000000 */
[----:B------:R-:W-:Y:S01]  /*3de0*/  UMOV UR13, 0x40004040 ;  /* 0x40004040000d7882 */ /* 0x000fe20000000000 */
[----:B------:R-:W-:Y:S01]  /*3df0*/  UMOV UR11, 0x40004040 ;  /* 0x40004040000b7882 */ /* 0x000fe20000000000 */
[----:B------:R2:W-:Y:S01]  /*3e00*/  UTCQMMA gdesc[UR20], gdesc[UR22], tmem[UR15], tmem[UR60], idesc[UR61], tmem[UR48], UPT ;  /* 0x00303c1614007dea */ /* 0x0005e2000b80030f */
[----:B------:R2:W-:Y:S01]  /*3e10*/  UTCQMMA gdesc[UR16], gdesc[UR18], tmem[UR15], tmem[UR58], idesc[UR59], tmem[UR46], UPT ;  /* 0x002e3a1210007dea */ /* 0x0005e2000b80030f */
[----:B------:R2:W-:Y:S01]  /*3e20*/  UTCQMMA gdesc[UR10], gdesc[UR12], tmem[UR15], tmem[UR56], idesc[UR57], tmem[UR44], UPT ;  /* 0x002c380c0a007dea */ /* 0x0005e2000b80030f */
[----:B------:R2:W-:Y:S01]  /*3e30*/  UTCBAR.MULTICAST [UR24], URZ, UR7 ;  /* 0x000000ff180073e9 */ /* 0x0005e20008000807 */
[----:B------:R-:W-:Y:S01]  /*3e40*/  UMOV UR30, UR14 ;  /* 0x0000000e001e7c82 */ /* 0x000fe20008000000 */
[----:B-1----:R-:W-:Y:S01]  /*3e50*/  UMOV UR9, 0x1 ;  /* 0x0000000100097882 */ /* 0x002fe20000000000 */
[----:B------:R-:W-:-:S05]  /*3e60*/  UMOV UR4, UR65 ;  /* 0x0000004100047c82 */ /* 0x000fca0008000000 */
.L_x_64:
[----:B------:R-:W-:-:S09]  /*3e70*/  UISETP.GE.AND UP0, UPT, UR4, 0x1, UPT ;  /* 0x000000010400788c */ /* 0x000fd2000bf06270 */
[----:B------:R-:W-:Y:S05]  /*3e80*/  BRA.U !UP0, `(.L_x_68) ;  /* 0x0000000108f87547 */ /* 0x000fea000b800000 */
[----:B------:R-:W-:Y:S01]  /*3e90*/  UIADD3 UR14, UPT, UPT, UR4, -0x1, URZ ;  /* 0xffffffff040e7890 */ /* 0x000fe2000fffe0ff */
[----:B------:R-:W-:-:S11]  /*3ea0*/  UMOV UR5, UR30 ;  /* 0x0000001e00057c82 */ /* 0x000fd60008000000 */
.L_x_71:
[----:B------:R-:W-:Y:S02]  /*3eb0*/  UISETP.NE.AND UP0, UPT, UR6, URZ, UPT ;  /* 0x000000ff0600728c */ /* 0x000fe4000bf05270 */
[----:B--2---:R-:W-:Y:S07]  /*3ec0*/  ULEA UR7, UR5, UR34, 0x3 ;  /* 0x0000002205077291 */ /* 0x004fee000f8e18ff */
[----:B------:R-:W-:Y:S05]  /*3ed0*/  BRA.U UP0, `(.L_x_69) ;  /* 0x00000001000c7547 */ /* 0x000fea000b800000 */
[----:B------:R-:W-:Y:S04]  /*3ee0*/  SHF.L.U32 R5, R3, 0x1f, RZ ;  /* 0x0000001f03057819 */ /* 0x000fe800000006ff */
[----:B------:R-:W1:Y:S02]  /*3ef0*/  SYNCS.PHASECHK.TRANS64.TRYWAIT P0, [UR7], R5 ;  /* 0x00000005ff0075a7 */ /* 0x000e640008001107 */
[----:B-1----:R-:W-:Y:S05]  /*3f00*/  @!P0 BRA `(.L_x_70) ;  /* 0x000000f000048947 */ /* 0x002fea0003800000 */
.L_x_69:
[----:B------:R-:W-:Y:S02]  /*3f10*/  UISETP.NE.AND UP1, UPT, UR14, URZ, UPT ;  /* 0x000000ff0e00728c */ /* 0x000fe4000bf25270 */
[----:B------:R-:W-:Y:S01]  /*3f20*/  UIADD3 UR4, UPT, UPT, UR5, 0x1, URZ ;  /* 0x0000000105047890 */ /* 0x000fe2000fffe0ff */
[----:B------:R-:W-:Y:S03]  /*3f30*/  ELECT P3, URZ, PT ;  /* 0x0000000000ff782f */ /* 0x000fe60003860000 */
[----:B------:R-:W-:Y:S01]  /*3f40*/  UISETP.NE.AND UP0, UPT, UR4, 0x3, UPT ;  /* 0x000000030400788c */ /* 0x000fe2000bf05270 */
[----:B------:R-:W-:Y:S01]  /*3f50*/  PLOP3.LUT P1, PT, PT, PT, UP1, 0x80, 0x8 ;  /* 0x000000000008781c */ /* 0x000fe20003f2f018 */
[----:B------:R-:W-:Y:S02]  /*3f60*/  ULEA UR10, UR5, UR54, 0x6 ;  /* 0x00000036050a7291 */ /* 0x000fe4000f8e30ff */
[----:B------:R-:W-:Y:S02]  /*3f70*/  USEL UR6, URZ, 0x1, UP0 ;  /* 0x00000001ff067887 */ /* 0x000fe40008000000 */
[----:B------:R-:W-:Y:S02]  /*3f80*/  USEL UR30, UR4, URZ, UP0 ;  /* 0x000000ff041e7287 */ /* 0x000fe40008000000 */
[----:B------:R-:W-:Y:S02]  /*3f90*/  ULEA UR8, UR5, UR52, 0xb ;  /* 0x0000003405087291 */ /* 0x000fe4000f8e58ff */
[----:B------:R-:W-:Y:S01]  /*3fa0*/  @UP1 ULEA UR4, UR30, UR34, 0x3 ;  /* 0x000000221e041291 */ /* 0x000fe2000f8e18ff */
[----:B------:R-:W-:Y:S01]  /*3fb0*/  LOP3.LUT R3, R3, UR6, RZ, 0x3c, !PT ;  /* 0x0000000603037c12 */ /* 0x000fe2000f8e3cff */
[----:B------:R-:W-:Y:S01]  /*3fc0*/  ULEA UR28, UR5, UR53, 0x5 ;  /* 0x00000035051c7291 */ /* 0x000fe2000f8e28ff */
[----:B-1----:R-:W-:Y:S01]  /*3fd0*/  @P3 LOP3.LUT R0, R2, 0xffff, RZ, 0xc0, !PT ;  /* 0x0000ffff02003812 */ /* 0x002fe200078ec0ff */
[----:B------:R-:W-:Y:S01]  /*3fe0*/  UISETP.NE.U32.AND UP0, UPT, UR9, URZ, UPT ;  /* 0x000000ff0900728c */ /* 0x000fe2000bf05070 */
[----:B------:R-:W-:Y:S01]  /*3ff0*/  @P1 SHF.L.U32 R4, R3, 0x1f, RZ ;  /* 0x0000001f03041819 */ /* 0x000fe200000006ff */
[----:B------:R-:W-:Y:S01]  /*4000*/  UIADD3 UR26, UPT, UPT, UR10, 0x20, URZ ;  /* 0x000000200a1a7890 */ /* 0x000fe2000fffe0ff */
[----:B------:R-:W-:Y:S01]  /*4010*/  @P3 R2UR UR32, R0 ;  /* 0x00000000002032ca */ /* 0x000fe200000e0000 */
[----:B------:R-:W-:Y:S01]  /*4020*/  UIADD3 UR24, UPT, UPT, UR8, 0x2, URZ ;  /* 0x0000000208187890 */ /* 0x000fe2000fffe0ff */
[----:B------:R-:W1:Y:S01]  /*4030*/  @P1 SYNCS.PHASECHK.TRANS64.TRYWAIT P0, [UR4], R4 ;  /* 0x00000004ff0015a7 */ /* 0x000e620008001104 */
[----:B------:R-:W-:Y:S02]  /*4040*/  ULEA UR4, UR5, UR35, 0xa ;  /* 0x0000002305047291 */ /* 0x000fe4000f8e50ff */
[----:B------:R-:W-:Y:S02]  /*4050*/  UIADD3 UR20, UPT, UPT, UR8, 0x4, URZ ;  /* 0x0000000408147890 */ /* 0x000fe4000fffe0ff */
[----:B------:R-:W-:Y:S02]  /*4060*/  UIADD3 UR22, UPT, UPT, UR4, 0x2, URZ ;  /* 0x0000000204167890 */ /* 0x000fe4000fffe0ff */
[----:B------:R-:W-:Y:S02]  /*4070*/  UIADD3 UR18, UPT, UPT, UR4, 0x4, URZ ;  /* 0x0000000404127890 */ /* 0x000fe4000fffe0ff */
[----:B------:R-:W-:Y:S02]  /*4080*/  UIADD3 UR16, UPT, UPT, UR8, 0x6, URZ ;  /* 0x0000000608107890 */ /* 0x000fe4000fffe0ff */
[----:B------:R-:W-:Y:S02]  /*4090*/  UIADD3 UR12, UPT, UPT, UR4, 0x6, URZ ;  /* 0x00000006040c7890 */ /* 0x000fe4000fffe0ff */
[----:B------:R-:W-:Y:S02]  /*40a0*/  UIADD3 UR33, UPT, UPT, UR7, 0x18, URZ ;  /* 0x0000001807217890 */ /* 0x000fe4000fffe0ff */
[----:B------:R-:W-:Y:S02]  /*40b0*/  UIADD3 UR7, UPT, UPT, UR14, 0x1, URZ ;  /* 0x000000010e077890 */ /* 0x000fe4000fffe0ff */
[----:B------:R-:W-:Y:S01]  /*40c0*/  UIADD3 UR14, UPT, UPT, UR14, -0x1, URZ ;  /* 0xffffffff0e0e7890 */ /* 0x000fe2000fffe0ff */
[----:B------:R-:W-:Y:S01]  /*40d0*/  UMOV UR29, 0x4008 ;  /* 0x00004008001d7882 */ /* 0x000fe20000000000 */
[----:B------:R-:W-:Y:S01]  /*40e0*/  UMOV UR11, 0x4008 ;  /* 0x00004008000b7882 */ /* 0x000fe20000000000 */
[----:B------:R-:W-:Y:S01]  /*40f0*/  UTCCP.T.S.4x32dp128bit tmem[UR31+0x1c0], gdesc[UR28] ;  /* 0x0001c01c1f0079e7 */ /* 0x000fe20009100000 */
[----:B------:R-:W-:Y:S01]  /*4100*/  UTCCP.T.S.4x32dp128bit tmem[UR31+0x1c4], gdesc[UR10] ;  /* 0x0001c40a1f0079e7 */ /* 0x000fe20009100000 */
[----:B------:R-:W-:Y:S01]  /*4110*/  UMOV UR27, 0x4008 ;  /* 0x00004008001b7882 */ /* 0x000fe20000000000 */
[----:B------:R-:W-:Y:S01]  /*4120*/  UMOV UR9, 0x40004040 ;  /* 0x4000404000097882 */ /* 0x000fe20000000000 */
[----:B------:R-:W-:Y:S01]  /*4130*/  UTCCP.T.S.4x32dp128bit tmem[UR31+0x1c8], gdesc[UR26] ;  /* 0x0001c81a1f0079e7 */ /* 0x000fe20009100000 */
[----:B------:R-:W-:Y:S01]  /*4140*/  UMOV UR5, 0x40004040 ;  /* 0x4000404000057882 */ /* 0x000fe20000000000 */
[----:B------:R-:W-:Y:S01]  /*4150*/  UMOV UR25, 0x40004040 ;  /* 0x4000404000197882 */ /* 0x000fe20000000000 */
[----:B------:R2:W-:Y:S01]  /*4160*/  UTCQMMA gdesc[UR4], gdesc[UR8], tmem[UR15], tmem[UR42], idesc[UR43], tmem[UR50], UP0 ;  /* 0x00322a0804007dea */ /* 0x0005e2000800030f */
[----:B------:R-:W-:Y:S01]  /*4170*/  UMOV UR23, 0x40004040 ;  /* 0x4000404000177882 */ /* 0x000fe20000000000 */
[----:B------:R-:W-:Y:S01]  /*4180*/  UMOV UR21, 0x40004040 ;  /* 0x4000404000157882 */ /* 0x000fe20000000000 */
[----:B------:R3:W-:Y:S01]  /*4190*/  UTCQMMA gdesc[UR22], gdesc[UR24], tmem[UR15], tmem[UR40], idesc[UR41], tmem[UR48], UPT ;  /* 0x0030281816007dea */ /* 0x0007e2000b80030f */
[----:B------:R-:W-:Y:S01]  /*41a0*/  UMOV UR19, 0x40004040 ;  /* 0x4000404000137882 */ /* 0x000fe20000000000 */
[----:B------:R-:W-:Y:S01]  /*41b0*/  UMOV UR17, 0x40004040 ;  /* 0x4000404000117882 */ /* 0x000fe20000000000 */
[----:B------:R3:W-:Y:S01]  /*41c0*/  UTCQMMA gdesc[UR18], gdesc[UR20], tmem[UR15], tmem[UR38], idesc[UR39], tmem[UR46], UPT ;  /* 0x002e261412007dea */ /* 0x0007e2000b80030f */
[----:B------:R-:W-:Y:S01]  /*41d0*/  UMOV UR13, 0x40004040 ;  /* 0x40004040000d7882 */ /* 0x000fe20000000000 */
[----:B------:R-:W-:Y:S01]  /*41e0*/  UMOV UR6, 0x1 ;  /* 0x0000000100067882 */ /* 0x000fe20000000000 */
[----:B------:R3:W-:Y:S01]  /*41f0*/  UTCQMMA gdesc[UR12], gdesc[UR16], tmem[UR15], tmem[UR36], idesc[UR37], tmem[UR44], UPT ;  /* 0x002c24100c007dea */ /* 0x0007e2000b80030f */
[----:B------:R3:W-:Y:S01]  /*4200*/  UTCBAR.MULTICAST [UR33], URZ, UR32 ;  /* 0x000000ff210073e9 */ /* 0x0007e20008000820 */
[----:B--2---:R-:W-:Y:S01]  /*4210*/  UMOV UR9, 0x1 ;  /* 0x0000000100097882 */ /* 0x004fe20000000000 */
[----:B------:R-:W-:Y:S01]  /*4220*/  UMOV UR5, UR30 ;  /* 0x0000001e00057c82 */ /* 0x000fe20008000000 */
[----:B-1----:R-:W-:Y:S01]  /*4230*/  @P1 VOTEU.ANY UP0, P0 ;  /* 0x0000000000ff1886 */ /* 0x002fe20000000100 */
[----:B------:R-:W-:Y:S02]  /*4240*/  @UP1 USEL UR6, URZ, 0x1, !UP0 ;  /* 0x00000001ff061887 */ /* 0x000fe4000c000000 */
[----:B------:R-:W-:Y:S09]  /*4250*/  UISETP.GT.U32.AND UP0, UPT, UR7, 0x1, UPT ;  /* 0x000000010700788c */ /* 0x000ff2000bf04070 */
[----:B---3--:R-:W-:Y:S05]  /*4260*/  BRA.U UP0, `(.L_x_71) ;  /* 0xfffffffd00107547 */ /* 0x008fea000b83ffff */
.L_x_68:
[C---:B------:R-:W-:Y:S01]  /*4270*/  ISETP.NE.AND P0, PT, R9.reuse, 0x2, PT ;  /* 0x000000020900780c */ /* 0x040fe20003f05270 */
[----:B------:R1:W-:Y:S01]  /*4280*/  UTCBAR [UR66], URZ ;  /* 0x000000ff420073e9 */ /* 0x0003e200080000ff */
[----:B------:R-:W-:Y:S02]  /*4290*/  UMOV UR5, UR55 ;  /* 0x0000003700057c82 */ /* 0x000fe40008000000 */
[----:B------:R-:W-:Y:S02]  /*42a0*/  SEL R5, RZ, 0x1, P0 ;  /* 0x00000001ff057807 */ /* 0x000fe40000000000 */
[----:B------:R-:W-:Y:S02]  /*42b0*/  SEL R9, R9, RZ, P0 ;  /* 0x000000ff09097207 */ /* 0x000fe40000000000 */
[----:B------:R-:W-:Y:S01]  /*42c0*/  LOP3.LUT R8, R8, R5, RZ, 0x3c, !PT ;  /* 0x0000000508087212 */ /* 0x000fe200078e3cff */
[----:B------:R-:W-:Y:S06]  /*42d0*/  @P2 BRA `(.L_x_72) ;  /* 0xfffffff4009c2947 */ /* 0x000fec000383ffff */
[----:B------:R-:W3:Y:S01]  /*42e0*/  S2UR UR6, SR_CgaCtaId ;  /* 0x00000000000679c3 */ /* 0x000ee20000008800 */
[----:B------:R-:W-:Y:S01]  /*42f0*/  ELECT P0, URZ, PT ;  /* 0x0000000000ff782f */ /* 0x000fe20003800000 */
[----:B------:R-:W-:Y:S01]  /*4300*/  IMAD.MOV.U32 R0, RZ, RZ, 0x1 ;  /* 0x00000001ff007424 */ /* 0x000fe200078e00ff */
[----:B------:R-:W-:Y:S01]  /*4310*/  UMOV UR4, 0x40 ;  /* 0x0000004000047882 */ /* 0x000fe20000000000 */
[----:B------:R-:W-:-:S04]  /*4320*/  SHF.L.U32 R3, RZ, 0x1f, RZ ;  /* 0x0000001fff037819 */ /* 0x000fc800000006ff */
[----:B------:R-:W-:Y:S01]  /*4330*/  UVIRTCOUNT.DEALLOC.SMPOOL 0x80 ;  /* 0x000000800000784c */ /* 0x000fe20000000000 */
[----:B---3--:R-:W-:-:S09]  /*4340*/  ULEA UR6, UR6, UR4, 0x18 ;  /* 0x0000000406067291 */ /* 0x008fd2000f8ec0ff */
[----:B------:R3:W-:Y:S01]  /*4350*/  @P0 STS.U8 [UR6+0x1c], R0 ;  /* 0x00001c00ff000988 */ /* 0x0007e20008000006 */
[----:B------:R-:W4:Y:S02]  /*4360*/  SYNCS.PHASECHK.TRANS64.TRYWAIT P0, [UR34+0xd0], R3 ;  /* 0x0000d003ff0075a7 */ /* 0x000f240008001122 */
[----:B---34-:R-:W-:Y:S05]  /*4370*/  @!P0 BRA `(.L_x_73) ;  /* 0x000000ec00008947 */ /* 0x018fea0003800000 */
.L_x_212:
[----:B------:R-:W-:Y:S01]  /*4380*/  NOP ;  /* 0x0000000000007918 */ /* 0x000fe20000000000 */
[----:B---3--:R-:W3:Y:S01]  /*4390*/  LDS R0, [UR6+0x14] ;  /* 0x00001406ff007984 */ /* 0x008ee20008000800 */
[----:B------:R-:W-:Y:S01]  /*43a0*/  ULOP3.LUT UR4, UR31, 0xffff, URZ, 0xc0, !UPT ;  /* 0x0000ffff1f047892 */ /* 0x000fe2000f8ec0ff */
[----:B------:R-:W-:Y:S01]  /*43b0*/  UMOV UR5, 0xffff ;  /* 0x0000ffff00057882 */ /* 0x000fe20000000000 */
[----:B--2---:R-:W-:Y:S02]  /*43c0*/  UMOV UR7, 0x1 ;  /* 0x0000000100077882 */ /* 0x004fe40000000000 */
[----:B------:R-:W-:-:S04]  /*43d0*/  USHF.R.U32.HI UR4, URZ, 0x5, UR4 ;  /* 0x00000005ff047899 */ /* 0x000fc80008011604 */
[----:B------:R-:W-:Y:S02]  /*43e0*/  USHF.L.U32 UR5, UR5, UR4, URZ ;  /* 0x0000000405057299 */ /* 0x000fe400080006ff */
[----:B------:R-:W-:-:S04]  /*43f0*/  USHF.L.U32 UR4, UR7, UR4, URZ ;  /* 0x0000000407047299 */ /* 0x000fc800080006ff */
[----:B---3--:R-:W-:-:S04]  /*4400*/  LOP3.LUT R0, R0, UR5, RZ, 0xc0, !PT ;  /* 0x0000000500007c12 */ /* 0x008fc8000f8ec0ff */
[----:B------:R-:W-:-:S13]  /*4410*/  ISETP.NE.AND P0, PT, R0, UR5, PT ;  /* 0x0000000500007c0c */ /* 0x000fda000bf05270 */
[----:B------:R-:W-:Y:S05]  /*4420*/  @P0 BRA `(.L_x_74) ;  /* 0x0000000000580947 */ /* 0x000fea0003800000 */
[----:B------:R-:W2:Y:S02]  /*4430*/  LDS R0, [UR6+0x18] ;  /* 0x00001806ff007984 */ /* 0x000ea40008000800 */
[----:B--2---:R-:W-:-:S04]  /*4440*/  LOP3.LUT R0, R0, UR4, RZ, 0xc0, !PT ;  /* 0x0000000400007c12 */ /* 0x004fc8000f8ec0ff */
[----:B------:R-:W-:-:S13]  /*4450*/  ISETP.NE.AND P0, PT, R0, UR4, PT ;  /* 0x0000000400007c0c */ /* 0x000fda000bf05270 */
[----:B------:R-:W-:Y:S05]  /*4460*/  @P0 BRA `(.L_x_75) ;  /* 0x00000000003c0947 */ /* 0x000fea0003800000 */
[----:B------:R-:W2:Y:S01]  /*4470*/  S2R R2, SR_LANEID ;  /* 0x0000000000027919 */ /* 0x000ea20000000000 */
[----:B------:R-:W-:Y:S01]  /*4480*/  ULOP3.LUT UR5, URZ, UR5, URZ, 0x33, !UPT ;  /* 0x00000005ff057292 */ /* 0x000fe2000f8e33ff */
[----:B------:R-:W-:Y:S01]  /*4490*/  LOP3.LUT R4, RZ, UR4, RZ, 0x33, !PT ;  /* 0x00000004ff047c12 */ /* 0x000fe2000f8e33ff */
[----:B------:R-:W-:Y:S02]  /*44a0*/  VOTEU.ANY UR4, UPT, PT ;  /* 0x0000000000047886 */ /* 0x000fe400038e0100 */
[----:B------:R-:W-:Y:S01]  /*44b0*/  UFLO.U32 UR4, UR4 ;  /* 0x00000004000472bd */ /* 0x000fe200080e0000 */
[----:B------:R-:W3:Y:S01]  /*44c0*/  REDUX UR7, R4 ;  /* 0x00000000040773c4 */ /* 0x000ee20000000000 */
[----:B------:R-:W-:-:S06]  /*44d0*/  IMAD.U32 R0, RZ, RZ, UR5 ;  /* 0x00000005ff007e24 */ /* 0x000fcc000f8e00ff */
[----:B------:R4:W-:Y:S01]  /*44e0*/  UTCATOMSWS.AND URZ, UR5 ;  /* 0x0000000500ff79e3 */ /* 0x0009e20008000000 */
[----:B------:R-:W1:Y:S01]  /*44f0*/  REDUX UR8, R0 ;  /* 0x00000000000873c4 */ /* 0x000e620000000000 */
[----:B--2---:R-:W-:Y:S01]  /*4500*/  ISETP.EQ.U32.AND P0, PT, R2, UR4, PT ;  /* 0x0000000402007c0c */ /* 0x004fe2000bf02070 */
[----:B---3--:R-:W-:Y:S01]  /*4510*/  IMAD.U32 R2, RZ, RZ, UR7 ;  /* 0x00000007ff027e24 */ /* 0x008fe2000f8e00ff */
[----:B-1----:R-:W-:-:S11]  /*4520*/  MOV R3, UR8 ;  /* 0x0000000800037c02 */ /* 0x002fd60008000f00 */
[----:B------:R4:W-:Y:S04]  /*4530*/  @P0 ATOMS.AND RZ, [UR6+0x14], R3 ;  /* 0x00001403ffff098c */ /* 0x0009e8000a800006 */
[----:B------:R4:W-:Y:S01]  /*4540*/  @P0 ATOMS.AND RZ, [UR6+0x18], R2 ;  /* 0x00001802ffff098c */ /* 0x0009e2000a800006 */
[----:B------:R-:W-:Y:S05]  /*4550*/  BRA `(.L_x_76) ;  /* 0x0000000000147947 */ /* 0x000fea0003800000 */
.L_x_75:
[----:B------:R-:W-:Y:S02]  /*4560*/  MOV R2, 0x4580 ;  /* 0x0000458000027802 */ /* 0x000fe40000000f00 */
[----:B-1---5:R-:W-:Y:S05]  /*4570*/  CALL.REL.NOINC `($__internal_0_$__cuda_sm10x_tcgen05_guardrail_trap_col_being_dealloced_not_returned_by_alloc) ;  /* 0x000000f0009c7944 */ /* 0x022fea0003c00000 */
[----:B------:R-:W-:Y:S05]  /*4580*/  BRA `(.L_x_76) ;  /* 0x0000000000087947 */ /* 0x000fea0003800000 */
.L_x_74:
[----:B------:R-:W-:Y:S02]  /*4590*/  MOV R2, 0x45b0 ;  /* 0x000045b000027802 */ /* 0x000fe40000000f00 */
[----:B-1---5:R-:W-:Y:S05]  /*45a0*/  CALL.REL.NOINC `($__internal_2_$__cuda_sm10x_tcgen05_guardrail_trap_unallocated_columns_being_dealloced) ;  /* 0x000000f000a87944 */ /* 0x022fea0003c00000 */
.L_x_76:
[----:B------:R-:W-:Y:S01]  /*45b0*/  NOP ;  /* 0x0000000000007918 */ /* 0x000fe20000000000 */
[----:B----4-:R-:W-:Y:S05]  /*45c0*/  EXIT ;  /* 0x000000000000794d */ /* 0x010fea0003800000 */
.L_x_58:
[----:B------:R-:W-:-:S09]  /*45d0*/  UISETP.NE.OR UP0, UPT, UR18, 0x3, !UP3 ;  /* 0x000000031200788c */ /* 0x000fd2000df05670 */
[----:B------:R-:W-:Y:S05]  /*45e0*/  BRA.U UP0, `(.L_x_77) ;  /* 0x0000001900f87547 */ /* 0x000fea000b800000 */
[----:B------:R-:W2:Y:S01]  /*45f0*/  LDCU.64 UR4, c[0x0][0xc88] ;  /* 0x00019100ff0477ac */ /* 0x000ea20008000a00 */
[----:B------:R-:W3:Y:S01]  /*4600*/  S2UR UR10, SR_CgaCtaId ;  /* 0x00000000000a79c3 */ /* 0x000ee20000008800 */
[----:B------:R-:W-:Y:S01]  /*4610*/  HFMA2 R10, -RZ, RZ, 0, 0 ;  /* 0x00000000ff0a7431 */ /* 0x000fe200000001ff */
[----:B------:R-:W-:Y:S01]  /*4620*/  MOV R9, RZ ;  /* 0x000000ff00097202 */ /* 0x000fe20000000f00 */
[----:B------:R-:W4:Y:S01]  /*4630*/  LDCU UR61, c[0x0][0x370] ;  /* 0x00006e00ff3d77ac */ /* 0x000f220008000800 */
[----:B------:R-:W-:Y:S01]  /*4640*/  HFMA2 R3, -RZ, RZ, 0, 0.0078125 ;  /* 0x00002000ff037431 */ /* 0x000fe200000001ff */
[----:B------:R-:W4:Y:S03]  /*4650*/  LDCU.128 UR64, c[0x0][0xf10] ;  /* 0x0001e200ff4077ac */ /* 0x000f260008000c00 */
[----:B------:R-:W1:Y:S01]  /*4660*/  LDC.64 R12, c[0x0][0x348] ;  /* 0x0000d200ff0c7b82 */ /* 0x000e620000000a00 */
[----:B------:R-:W3:Y:S01]  /*4670*/  LDCU UR53, c[0x0][0x374] ;  /* 0x00006e80ff3577ac */ /* 0x000ee20008000800 */
[----:B------:R-:W3:Y:S01]  /*4680*/  LDCU.64 UR54, c[0x0][0xc90] ;  /* 0x00019200ff3677ac */ /* 0x000ee20008000a00 */
[----:B--2---:R-:W-:Y:S01]  /*4690*/  UISETP.NE.U32.AND UP0, UPT, UR4, URZ, UPT ;  /* 0x000000ff0400728c */ /* 0x004fe2000bf05070 */
[----:B------:R-:W2:Y:S01]  /*46a0*/  LDCU UR15, c[0x0][0xf0c] ;  /* 0x0001e180ff0f77ac */ /* 0x000ea20008000800 */
[----:B------:R-:W2:Y:S01]  /*46b0*/  LDCU UR69, c[0x0][0xf20] ;  /* 0x0001e400ff4577ac */ /* 0x000ea20008000800 */
[----:B------:R-:W2:Y:S01]  /*46c0*/  LDCU UR4, c[0x0][0xf30] ;  /* 0x0001e600ff0477ac */ /* 0x000ea20008000800 */
[----:B------:R-:W-:Y:S01]  /*46d0*/  UMOV UR21, 0x400 ;  /* 0x0000040000157882 */ /* 0x000fe20000000000 */
[----:B----4-:R-:W-:-:S02]  /*46e0*/  UIMAD.WIDE.U32 UR6, UR61, UR64, URZ ;  /* 0x000000403d0672a5 */ /* 0x010fc4000f8e00ff */
[----:B---3--:R-:W-:Y:S02]  /*46f0*/  UIMAD.WIDE.U32 UR8, UR53, UR67, URZ ;  /* 0x00000043350872a5 */ /* 0x008fe4000f8e00ff */
[----:B------:R-:W-:Y:S02]  /*4700*/  ULEA UR21, UR10, UR21, 0x18 ;  /* 0x000000150a157291 */ /* 0x000fe4000f8ec0ff */
[----:B------:R-:W-:Y:S02]  /*4710*/  UISETP.NE.AND.EX UP6, UPT, UR5, URZ, UPT, UP0 ;  /* 0x000000ff0500728c */ /* 0x000fe4000bfc5300 */
[----:B------:R-:W-:Y:S02]  /*4720*/  UISETP.NE.AND UP0, UPT, UR45, 0x1, UPT ;  /* 0x000000012d00788c */ /* 0x000fe4000bf05270 */
[----:B------:R-:W-:Y:S02]  /*4730*/  UISETP.NE.U32.AND UP0, UPT, UR54, URZ, UPT ;  /* 0x000000ff3600728c */ /* 0x000fe4000bf05070 */
[----:B------:R-:W-:-:S02]  /*4740*/  UIADD3 UR57, UPT, UPT, UR21, 0x30, URZ ;  /* 0x0000003015397890 */ /* 0x000fc4000fffe0ff */
[----:B------:R-:W-:Y:S02]  /*4750*/  UIADD3 UR49, UPT, UPT, UR21, 0x38, URZ ;  /* 0x0000003815317890 */ /* 0x000fe4000fffe0ff */
[----:B------:R-:W-:Y:S02]  /*4760*/  UIADD3 UR41, UPT, UPT, UR21, 0x40, URZ ;  /* 0x0000004015297890 */ /* 0x000fe4000fffe0ff */
[----:B------:R-:W-:Y:S02]  /*4770*/  UIADD3 UR33, UPT, UPT, UR21, 0x48, URZ ;  /* 0x0000004815217890 */ /* 0x000fe4000fffe0ff */
[----:B------:R-:W-:Y:S01]  /*4780*/  USEL UR68, URZ, 0x1, UP5 ;  /* 0x00000001ff447887 */ /* 0x000fe2000a800000 */
[----:B------:R-:W-:Y:S01]  /*4790*/  UMOV UR6, UR7 ;  /* 0x0000000700067c82 */ /* 0x000fe20008000000 */
[----:B------:R-:W-:Y:S01]  /*47a0*/  UMOV UR62, UR9 ;  /* 0x00000009003e7c82 */ /* 0x000fe20008000000 */
[----:B------:R-:W-:Y:S02]  /*47b0*/  UISETP.GE.AND UP3, UPT, UR45, 0x1, UPT ;  /* 0x000000012d00788c */ /* 0x000fe4000bf66270 */
[----:B------:R-:W-:Y:S01]  /*47c0*/  UISETP.NE.AND.EX UP5, UPT, UR55, URZ, UPT, UP0 ;  /* 0x000000ff3700728c */ /* 0x000fe2000bfa5300 */
[----:B------:R-:W-:Y:S01]  /*47d0*/  UMOV UR29, URZ ;  /* 0x000000ff001d7c82 */ /* 0x000fe20008000000 */
[----:B------:R-:W-:Y:S01]  /*47e0*/  UPLOP3.LUT UP1, UPT, UPT, UPT, UPT, 0x40, 0x4 ;  /* 0x000000000004789c */ /* 0x000fe20003f2e870 */
[----:B------:R-:W3:Y:S01]  /*47f0*/  LDCU.64 UR22, c[0x0][0xf28] ;  /* 0x0001e500ff1677ac */ /* 0x000ee20008000a00 */
[----:B--2---:R-:W-:-:S02]  /*4800*/  UISETP.NE.AND UP3, UPT, UR15, 0x1, UPT ;  /* 0x000000010f00788c */ /* 0x004fc4000bf65270 */
[----:B------:R-:W-:Y:S02]  /*4810*/  UPRMT UR46, UR10, 0x654, UR57 ;  /* 0x000006540a2e7896 */ /* 0x000fe40008000039 */
[----:B------:R-:W-:Y:S02]  /*4820*/  UPRMT UR39, UR10, 0x654, UR49 ;  /* 0x000006540a277896 */ /* 0x000fe40008000031 */
[----:B------:R-:W-:Y:S02]  /*4830*/  UPRMT UR38, UR10, 0x654, UR41 ;  /* 0x000006540a267896 */ /* 0x000fe40008000029 */
[----:B------:R-:W-:Y:S02]  /*4840*/  UPRMT UR37, UR10, 0x654, UR33 ;  /* 0x000006540a257896 */ /* 0x000fe40008000021 */
[----:B------:R-:W-:Y:S02]  /*4850*/  USHF.R.U32.HI UR63, URZ, UR65, UR6 ;  /* 0x00000041ff3f7299 */ /* 0x000fe40008011606 */
[----:B------:R-:W-:-:S02]  /*4860*/  USHF.R.U32.HI UR62, URZ, UR69, UR62 ;  /* 0x00000045ff3e7299 */ /* 0x000fc4000801163e */
[----:B------:R-:W-:Y:S02]  /*4870*/  UISETP.NE.AND UP0, UPT, UR66, 0x1, UPT ;  /* 0x000000014200788c */ /* 0x000fe4000bf05270 */
[----:B-1----:R-:W-:-:S11]  /*4880*/  UISETP.NE.AND UP4, UPT, UR4, 0x1, UPT ;  /* 0x000000010400788c */ /* 0x002fd6000bf85270 */
.L_x_92:
[C---:B------:R-:W-:Y:S02]  /*4890*/  LEA R8, R10.reuse, UR21, 0x3 ;  /* 0x000000150a087c11 */ /* 0x040fe4000f8e18ff */
[----:B------:R-:W-:Y:S02]  /*48a0*/  SHF.L.U32 R5, R9, 0x1f, RZ ;  /* 0x0000001f09057819 */ /* 0x000fe400000006ff */
[----:B------:R-:W-:Y:S02]  /*48b0*/  LEA R6, R10, UR21, 0x4 ;  /* 0x000000150a067c11 */ /* 0x000fe4000f8e20ff */
[----:B-1----:R-:W1:Y:S02]  /*48c0*/  SYNCS.PHASECHK.TRANS64.TRYWAIT P0, [R8+URZ+0x80], R5 ;  /* 0x00008005080075a7 */ /* 0x002e6400080011ff */
[----:B-1----:R-:W-:Y:S05]  /*48d0*/  @!P0 BRA `(.L_x_78) ;  /* 0x000000e400c08947 */ /* 0x002fea0003800000 */
.L_x_213:
[----:B-1----:R-:W1:Y:S01]  /*48e0*/  LDS.128 R4, [R6+0xe0] ;  /* 0x0000e00006047984 */ /* 0x002e620000000c00 */
[----:B------:R-:W-:Y:S01]  /*48f0*/  UISETP.GE.AND UP0, UPT, UR45, 0x1, UPT ;  /* 0x000000012d00788c */ /* 0x000fe2000bf06270 */
[----:B------:R-:W-:Y:S01]  /*4900*/  @!PT LDS RZ, [RZ] ;  /* 0x00000000fffff984 */ /* 0x000fe20000000800 */
[----:B------:R-:W-:Y:S01]  /*4910*/  @!PT LDS RZ, [RZ] ;  /* 0x00000000fffff984 */ /* 0x000fe20000000800 */
[----:B------:R-:W-:Y:S01]  /*4920*/  @!PT LDS RZ, [RZ] ;  /* 0x00000000fffff984 */ /* 0x000fe20000000800 */
[----:B------:R-:W-:Y:S01]  /*4930*/  @!PT LDS RZ, [RZ] ;  /* 0x00000000fffff984 */ /* 0x000fe20000000800 */
[----:B------:R2:W-:Y:S06]  /*4940*/  MEMBAR.ALL.CTA ;  /* 0x0000000000007992 */ /* 0x0005ec0000008000 */
[----:B--2---:R-:W2:Y:S01]  /*4950*/  FENCE.VIEW.ASYNC.S ;  /* 0x00000000000073c6 */ /* 0x004ea20000000000 */
[----:B-1----:R-:W-:Y:S11]  /*4960*/  LOP3.LUT P0, RZ, R6, 0x1, RZ, 0xc0, !PT ;  /* 0x0000000106ff7812 */ /* 0x002ff6000780c0ff */
[----:B------:R-:W-:Y:S02]  /*4970*/  @!UPT UIADD3 URZ, UPT, UPT, URZ, URZ, URZ ;  /* 0x000000fffffff290 */ /* 0x000fe4000fffe0ff */
[----:B--2---:R-:W-:Y:S01]  /*4980*/  VOTEU.ANY UP3, P0 ;  /* 0x0000000000ff7886 */ /* 0x004fe20000060100 */
[----:B------:R-:W-:Y:S11]  /*4990*/  PLOP3.LUT P0, PT, PT, PT, UP3, 0x80, 0x8 ;  /* 0x000000000008781c */ /* 0x000ff60003f0f038 */
[----:B------:R-:W-:Y:S02]  /*49a0*/  @!UPT UIADD3 URZ, UPT, UPT, URZ, URZ, URZ ;  /* 0x000000fffffff290 */ /* 0x000fe4000fffe0ff */
[----:B------:R-:W-:Y:S02]  /*49b0*/  @P0 SHF.R.U32.HI R0, RZ, 0x10, R5 ;  /* 0x00000010ff000819 */ /* 0x000fe40000011605 */
[----:B------:R-:W-:Y:S02]  /*49c0*/  @P0 MOV R2, R4 ;  /* 0x0000000400020202 */ /* 0x000fe40000000f00 */
[----:B------:R-:W-:Y:S01]  /*49d0*/  @P0 R2UR UR4, R0 ;  /* 0x00000000000402ca */ /* 0x000fe200000e0000 */
[----:B------:R-:W-:Y:S01]  /*49e0*/  VIADD R0, R8, 0x90 ;  /* 0x0000009008007836 */ /* 0x000fe20000000000 */
[----:B------:R-:W-:Y:S02]  /*49f0*/  @P0 LOP3.LUT R4, R5, 0xffff, RZ, 0xc0, !PT ;  /* 0x0000ffff05040812 */ /* 0x000fe400078ec0ff */
[----:B------:R-:W-:Y:S02]  /*4a00*/  @P0 R2UR UR6, R2 ;  /* 0x00000000020602ca */ /* 0x000fe400000e0000 */
[----:B------:R-:W-:Y:S02]  /*4a10*/  PRMT R0, RZ, 0x654, R0 ;  /* 0x00000654ff007816 */ /* 0x000fe40000000000 */
[----:B------:R-:W-:Y:S02]  /*4a20*/  @P0 R2UR UR5, R4 ;  /* 0x00000000040502ca */ /* 0x000fe400000e0000 */
[----:B------:R1:W-:Y:S03]  /*4a30*/  SYNCS.ARRIVE.TRANS64.RED.A1T0 RZ, [R0+URZ], RZ ;  /* 0x000000ff00ff79a7 */ /* 0x0003e600081004ff */
[----:B------:R-:W-:Y:S04]  /*4a40*/  @UP3 UMOV UR47, UR4 ;  /* 0x00000004002f3c82 */ /* 0x000fe80008000000 */
[----:B------:R-:W-:Y:S04]  /*4a50*/  @UP3 UMOV UR14, UR6 ;  /* 0x00000006000e3c82 */ /* 0x000fe80008000000 */
[----:B------:R-:W-:Y:S01]  /*4a60*/  @UP3 UMOV UR13, UR5 ;  /* 0x00000005000d3c82 */ /* 0x000fe20008000000 */
[----:B------:R-:W-:Y:S05]  /*4a70*/  BRA.U !UP0, `(.L_x_79) ;  /* 0x0000000108c07547 */ /* 0x000fea000b800000 */
[----:B------:R-:W-:Y:S02]  /*4a80*/  UIMAD.WIDE.U32 UR16, UR13, UR67, URZ ;  /* 0x000000430d1072a5 */ /* 0x000fe4000f8e00ff */
[----:B------:R-:W-:Y:S02]  /*4a90*/  UP2UR UR20, UPR, URZ, 0x4 ;  /* 0x00000004ff147883 */ /* 0x000fe40008000000 */
[----:B------:R-:W-:Y:S02]  /*4aa0*/  UISETP.NE.AND UP2, UPT, UR66, 0x1, UPT ;  /* 0x000000014200788c */ /* 0x000fe4000bf45270 */
[----:B------:R-:W-:Y:S02]  /*4ab0*/  UIMAD.WIDE.U32 UR18, UR14, UR64, URZ ;  /* 0x000000400e1272a5 */ /* 0x000fe4000f8e00ff */
[----:B------:R-:W-:Y:S02]  /*4ac0*/  USEL UR4, UR53, UR62, !UP2 ;  /* 0x0000003e35047287 */ /* 0x000fe4000d000000 */
[----:B------:R-:W-:Y:S02]  /*4ad0*/  UISETP.NE.AND UP0, UPT, UR15, 0x1, UPT ;  /* 0x000000010f00788c */ /* 0x000fe4000bf05270 */
[----:B------:R-:W-:Y:S02]  /*4ae0*/  UP2UR UR25, UPR, URZ, 0x2 ;  /* 0x00000002ff197883 */ /* 0x000fe40008000000 */
[----:B------:R-:W-:Y:S02]  /*4af0*/  UISETP.NE.AND UP1, UPT, UR45, 0x1, UPT ;  /* 0x000000012d00788c */ /* 0x000fe4000bf25270 */
[----:B---3--:R-:W-:Y:S02]  /*4b00*/  UIMAD.WIDE.U32 UR8, UR4, UR22, URZ ;  /* 0x00000016040872a5 */ /* 0x008fe4000f8e00ff */
[----:B------:R-:W-:Y:S01]  /*4b10*/  USEL UR7, UR61, UR63, !UP0 ;  /* 0x0000003f3d077287 */ /* 0x000fe2000c000000 */
[----:B------:R-:W-:Y:S02]  /*4b20*/  UMOV UR5, UR17 ;  /* 0x0000001100057c82 */ /* 0x000fe40008000000 */
[----:B------:R-:W-:Y:S02]  /*4b30*/  USHF.R.U32.HI UR6, URZ, UR69, UR5 ;  /* 0x00000045ff067299 */ /* 0x000fe40008011605 */
[----:B------:R-:W-:Y:S02]  /*4b40*/  UIMAD.WIDE.U32 UR10, UR7, UR22, URZ ;  /* 0x00000016070a72a5 */ /* 0x000fe4000f8e00ff */
[----:B------:R-:W-:Y:S02]  /*4b50*/  USEL UR6, UR13, UR6, !UP2 ;  /* 0x000000060d067287 */ /* 0x000fe4000d000000 */
[----:B------:R-:W-:Y:S01]  /*4b60*/  UISETP.NE.AND UP2, UPT, UR20, URZ, UPT ;  /* 0x000000ff1400728c */ /* 0x000fe2000bf45270 */
[----:B------:R-:W-:Y:S02]  /*4b70*/  UMOV UR5, UR19 ;  /* 0x0000001300057c82 */ /* 0x000fe40008000000 */
[----:B------:R-:W-:Y:S03]  /*4b80*/  USHF.R.U32.HI UR12, URZ, UR65, UR5 ;  /* 0x00000041ff0c7299 */ /* 0x000fe60008011605 */
[----:B------:R-:W-:Y:S02]  /*4b90*/  UMOV UR5, UR9 ;  /* 0x0000000900057c82 */ /* 0x000fe40008000000 */
[----:B------:R-:W-:Y:S03]  /*4ba0*/  @UP1 USHF.R.U32.HI UR4, URZ, UR23, UR5 ;  /* 0x00000017ff041299 */ /* 0x000fe60008011605 */
[----:B------:R-:W-:Y:S01]  /*4bb0*/  UMOV UR5, UR11 ;  /* 0x0000000b00057c82 */ /* 0x000fe20008000000 */
[----:B------:R-:W-:Y:S02]  /*4bc0*/  UIMAD UR4, UR45, UR4, URZ ;  /* 0x000000042d0472a4 */ /* 0x000fe4000f8e02ff */
[----:B------:R-:W-:Y:S02]  /*4bd0*/  @UP1 USHF.R.U32.HI UR7, URZ, UR23, UR5 ;  /* 0x00000017ff071299 */ /* 0x000fe40008011605 */
[----:B------:R-:W-:Y:S02]  /*4be0*/  USEL UR5, UR14, UR12, !UP0 ;  /* 0x0000000c0e057287 */ /* 0x000fe4000c000000 */
[----:B------:R-:W-:Y:S02]  /*4bf0*/  UIMAD.WIDE.U32 UR10, UR6, UR22, URZ ;  /* 0x00000016060a72a5 */ /* 0x000fe4000f8e00ff */
[----:B------:R-:W-:Y:S02]  /*4c00*/  UIMAD UR8, UR45, UR7, URZ ;  /* 0x000000072d0872a4 */ /* 0x000fe4000f8e02ff */
[----:B------:R-:W-:Y:S03]  /*4c10*/  UISETP.GE.AND UP0, UPT, UR6, UR4, UPT ;  /* 0x000000040600728c */ /* 0x000fe6000bf06270 */
[----:B------:R-:W-:Y:S01]  /*4c20*/  UMOV UR4, UR11 ;  /* 0x0000000b00047c82 */ /* 0x000fe20008000000 */
[----:B------:R-:W-:Y:S02]  /*4c30*/  UISETP.GE.OR UP0, UPT, UR5, UR8, UP0 ;  /* 0x000000080500728c */ /* 0x000fe40008706670 */
[----:B------:R-:W-:Y:S02]  /*4c40*/  USHF.R.U32.HI UR4, URZ, UR23, UR4 ;  /* 0x00000017ff047299 */ /* 0x000fe40008011604 */
[----:B------:R-:W-:Y:S02]  /*4c50*/  UIMAD.WIDE.U32 UR8, UR5, UR22, URZ ;  /* 0x00000016050872a5 */ /* 0x000fe4000f8e00ff */
[----:B------:R-:W-:Y:S04]  /*4c60*/  USEL UR10, UR6, UR4, !UP1 ;  /* 0x00000004060a7287 */ /* 0x000fe8000c800000 */
[----:B------:R-:W-:Y:S01]  /*4c70*/  UIADD3 UR11, UPT, UPT, -UR10, URZ, URZ ;  /* 0x000000ff0a0b7290 */ /* 0x000fe2000fffe1ff */
[----:B------:R-:W-:Y:S02]  /*4c80*/  @!UP0 UMOV UR4, UR9 ;  /* 0x0000000900048c82 */ /* 0x000fe40008000000 */
[----:B------:R-:W-:Y:S02]  /*4c90*/  @!UP0 USHF.R.U32.HI UR4, URZ, UR23, UR4 ;  /* 0x00000017ff048299 */ /* 0x000fe40008011604 */
[----:B------:R-:W-:Y:S02]  /*4ca0*/  UIMAD UR8, UR45, UR11, UR6 ;  /* 0x0000000b2d0872a4 */ /* 0x000fe4000f8e0206 */
[----:B------:R-:W-:Y:S02]  /*4cb0*/  @!UP0 USEL UR4, UR5, UR4, !UP1 ;  /* 0x0000000405048287 */ /* 0x000fe4000c800000 */
[----:B------:R-:W-:Y:S02]  /*4cc0*/  UISETP.NE.AND UP1, UPT, UR25, URZ, UPT ;  /* 0x000000ff1900728c */ /* 0x000fe4000bf25270 */
[----:B------:R-:W-:Y:S02]  /*4cd0*/  @!UP0 UIMAD UR7, UR7, UR8, UR4 ;  /* 0x00000008070782a4 */ /* 0x000fe4000f8e0204 */
[----:B------:R-:W-:Y:S02]  /*4ce0*/  @!UP0 UIADD3 UR9, UPT, UPT, UR10, -UR4, URZ ;  /* 0x800000040a098290 */ /* 0x000fe4000fffe0ff */
[----:B------:R-:W-:Y:S02]  /*4cf0*/  UIADD3 UR8, UPT, UPT, -UR6, URZ, URZ ;  /* 0x000000ff06087290 */ /* 0x000fe4000fffe1ff */
[----:B------:R-:W-:Y:S02]  /*4d00*/  UIADD3 UR4, UPT, UPT, -UR5, URZ, URZ ;  /* 0x000000ff05047290 */ /* 0x000fe4000fffe1ff */
[----:B------:R-:W-:Y:S03]  /*4d10*/  @!UP0 UIMAD UR6, UR9, UR45, UR5 ;  /* 0x0000002d090682a4 */ /* 0x000fe6000f8e0205 */
[----:B------:R-:W-:Y:S01]  /*4d20*/  @!UP0 UMOV UR5, UR7 ;  /* 0x0000000700058c82 */ /* 0x000fe20008000000 */
[----:B------:R-:W-:Y:S02]  /*4d30*/  UIMAD UR7, UR15, UR4, UR14 ;  /* 0x000000040f0772a4 */ /* 0x000fe4000f8e020e */
[----:B------:R-:W-:Y:S02]  /*4d40*/  UIMAD UR4, UR66, UR8, UR13 ;  /* 0x00000008420472a4 */ /* 0x000fe4000f8e020d */
[----:B------:R-:W-:Y:S02]  /*4d50*/  UIMAD UR14, UR5, UR15, UR7 ;  /* 0x0000000f050e72a4 */ /* 0x000fe4000f8e0207 */
[----:B------:R-:W-:Y:S11]  /*4d60*/  UIMAD UR13, UR6, UR66, UR4 ;  /* 0x00000042060d72a4 */ /* 0x000ff6000f8e0204 */
[----:B------:R-:W-:Y:S01]  /*4d70*/  @!UPT UIADD3 URZ, UPT, UPT, URZ, URZ, URZ ;  /* 0x000000fffffff290 */ /* 0x000fe2000fffe0ff */
.L_x_79:
[----:B------:R-:W2:Y:S01]  /*4d80*/  @!UP4 LDCU.128 UR8, c[0x0][0xf10] ;  /* 0x0001e200ff08c7ac */ /* 0x000ea20008000c00 */
[----:B------:R-:W-:Y:S04]  /*4d90*/  ISETP.NE.U32.AND P0, PT, RZ, UR54, PT ;  /* 0x00000036ff007c0c */ /* 0x000fe8000bf05070 */
[----:B------:R-:W-:Y:S01]  /*4da0*/  ISETP.NE.AND.EX P0, PT, RZ, UR55, PT, P0 ;  /* 0x00000037ff007c0c */ /* 0x000fe2000bf05300 */
[----:B------:R-:W4:Y:S01]  /*4db0*/  @!UP4 LDCU UR5, c[0x0][0xf0c] ;  /* 0x0001e180ff05c7ac */ /* 0x000f220008000800 */
[----:B------:R-:W3:Y:S01]  /*4dc0*/  @!UP4 LDCU UR4, c[0x0][0xf20] ;  /* 0x0001e400ff04c7ac */ /* 0x000ee20008000800 */
[----:B------:R-:W-:Y:S02]  /*4dd0*/  USHF.L.U32 UR17, UR24, 0x8, URZ ;  /* 0x0000000818117899 */ /* 0x000fe400080006ff */
[----:B--2---:R-:W-:Y:S02]  /*4de0*/  UIMAD.WIDE.U32 UR6, UR14, UR8, URZ ;  /* 0x000000080e0672a5 */ /* 0x004fe4000f8e00ff */
[----:B------:R-:W-:Y:S02]  /*4df0*/  UIADD3 UR18, UPT, UPT, UR17, 0x60, URZ ;  /* 0x0000006011127890 */ /* 0x000fe4000fffe0ff */
[----:B------:R-:W-:Y:S02]  /*4e00*/  @!UP4 USHF.R.U32.HI UR7, URZ, UR9, UR7 ;  /* 0x00000009ff07c299 */ /* 0x000fe40008011607 */
[----:B------:R-:W-:Y:S02]  /*4e10*/  UIMAD.WIDE.U32 UR8, UR13, UR11, URZ ;  /* 0x0000000b0d0872a5 */ /* 0x000fe4000f8e00ff */
[----:B----4-:R-:W-:Y:S02]  /*4e20*/  @!UP4 UISETP.NE.AND UP0, UPT, UR5, 0x1, UPT ;  /* 0x000000010500c88c */ /* 0x010fe4000bf05270 */
[----:B------:R-:W-:Y:S02]  /*4e30*/  USHF.L.U32 UR59, UR27, 0x7, URZ ;  /* 0x000000071b3b7899 */ /* 0x000fe400080006ff */
[----:B------:R-:W-:Y:S02]  /*4e40*/  @!UP4 USEL UR7, UR14, UR7, !UP0 ;  /* 0x000000070e07c287 */ /* 0x000fe4000c000000 */
[----:B------:R-:W-:Y:S01]  /*4e50*/  @!UP4 UISETP.NE.AND UP0, UPT, UR10, 0x1, UPT ;  /* 0x000000010a00c88c */ /* 0x000fe2000bf05270 */
[----:B------:R-:W-:Y:S01]  /*4e60*/  @!UP4 UMOV UR6, UR9 ;  /* 0x000000090006cc82 */ /* 0x000fe20008000000 */
[----:B------:R-:W-:Y:S01]  /*4e70*/  UMOV UR58, UR18 ;  /* 0x00000012003a7c82 */ /* 0x000fe20008000000 */
[----:B---3--:R-:W-:Y:S04]  /*4e80*/  @!UP4 USHF.R.U32.HI UR6, URZ, UR4, UR6 ;  /* 0x00000004ff06c299 */ /* 0x008fe80008011606 */
[----:B------:R-:W-:Y:S04]  /*4e90*/  @!UP4 USEL UR6, UR13, UR6, !UP0 ;  /* 0x000000060d06c287 */ /* 0x000fe8000c000000 */
[----:B------:R-:W-:Y:S02]  /*4ea0*/  @!UP4 UIADD3 UR4, UPT, UPT, -UR7, UR6, URZ ;  /* 0x000000060704c290 */ /* 0x000fe4000fffe1ff */
[----:B------:R-:W-:Y:S02]  /*4eb0*/  @!UP4 UIADD3 UR6, UPT, UPT, UR7, -UR6, URZ ;  /* 0x800000060706c290 */ /* 0x000fe4000fffe0ff */
[----:B------:R-:W-:Y:S02]  /*4ec0*/  @!UP4 UIMAD UR14, UR4, UR5, UR14 ;  /* 0x00000005040ec2a4 */ /* 0x000fe4000f8e020e */
[----:B------:R-:W-:Y:S01]  /*4ed0*/  @!UP4 UIMAD UR13, UR6, UR10, UR13 ;  /* 0x0000000a060dc2a4 */ /* 0x000fe2000f8e020d */
[----:B------:R-:W-:Y:S11]  /*4ee0*/  BRA.U UP1, `(.L_x_80) ;  /* 0x0000000101107547 */ /* 0x000ff6000b800000 */
[----:B-1----:R-:W-:Y:S04]  /*4ef0*/  MOV R0, UR68 ;  /* 0x0000004400007c02 */ /* 0x002fe80008000f00 */
[----:B------:R-:W-:Y:S04]  /*4f00*/  SHF.L.U32 R5, R0, 0x1f, RZ ;  /* 0x0000001f00057819 */ /* 0x000fe800000006ff */
[----:B------:R-:W1:Y:S02]  /*4f10*/  SYNCS.PHASECHK.TRANS64.TRYWAIT P1, [UR21+0x78], R5 ;  /* 0x00007805ff0075a7 */ /* 0x000e640008021115 */
[----:B-1----:R-:W-:Y:S05]  /*4f20*/  @!P1 BRA `(.L_x_81) ;  /* 0x000000e000409947 */ /* 0x002fea0003800000 */
.L_x_80:
[----:B------:R-:W-:Y:S05]  /*4f30*/  BRA.U !UP5, `(.L_x_82) ;  /* 0x000000010d387547 */ /* 0x000fea000b800000 */
[----:B------:R-:W-:Y:S01]  /*4f40*/  UPLOP3.LUT UP2, UPT, UPT, UPT, UP6, 0x80, 0x8 ;  /* 0x000000000008789c */ /* 0x000fe20003f4f060 */
[----:B-1----:R-:W-:Y:S01]  /*4f50*/  HFMA2 R0, -RZ, RZ, 0, 5.9604644775390625e-08 ;  /* 0x00000001ff007431 */ /* 0x002fe200000001ff */
[----:B------:R-:W1:Y:S01]  /*4f60*/  LDCU.64 UR8, c[0x0][0x358] ;  /* 0x00006b00ff0877ac */ /* 0x000e620008000a00 */
[----:B------:R-:W-:Y:S03]  /*4f70*/  IMAD.MOV.U32 R176, RZ, RZ, 0x1 ;  /* 0x00000001ffb07424 */ /* 0x000fe600078e00ff */
[----:B------:R-:W-:Y:S05]  /*4f80*/  PLOP3.LUT P1, PT, PT, PT, UP2, 0x80, 0x8 ;  /* 0x000000000008781c */ /* 0x000fea0003f2f028 */
[----:B------:R-:W2:Y:S01]  /*4f90*/  @UP2 LDCU.64 UR4, c[0x0][0xc88] ;  /* 0x00019100ff0427ac */ /* 0x000ea20008000a00 */
[----:B------:R-:W-:Y:S07]  /*4fa0*/  @UP2 UIMAD UR6, UR36, UR54, URZ ;  /* 0x00000036240622a4 */ /* 0x000fee000f8e02ff */
[----:B------:R-:W-:Y:S01]  /*4fb0*/  @!P1 PRMT R176, R0, 0x7610, R176 ;  /* 0x0000761000b09816 */ /* 0x000fe200000000b0 */
[----:B--2---:R-:W-:Y:S06]  /*4fc0*/  @UP2 UIMAD.WIDE UR4, UR6, 0x4, UR4 ;  /* 0x00000004060428a5 */ /* 0x004fec000f8e0204 */
[----:B------:R-:W-:Y:S01]  /*4fd0*/  IMAD.U32 R4, RZ, RZ, UR4 ;  /* 0x00000004ff047e24 */ /* 0x000fe2000f8e00ff */
[----:B------:R-:W-:Y:S04]  /*4fe0*/  MOV R5, UR5 ;  /* 0x0000000500057c02 */ /* 0x000fe80008000f00 */
[----:B------:R-:W2:Y:S01]  /*4ff0*/  @!UP2 LDCU UR4, c[0x0][0xc80] ;  /* 0x00019000ff04a7ac */ /* 0x000ea20008000800 */
[----:B-1---5:R3:W5:Y:S02]  /*5000*/  @P1 LDG.E R133, desc[UR8][R4.64] ;  /* 0x0000000804851981 */ /* 0x022764000c1e1900 */
[----:B--23--:R-:W-:Y:S07]  /*5010*/  @!P1 IMAD.U32 R133, RZ, RZ, UR4 ;  /* 0x00000004ff859e24 */ /* 0x00cfee000f8e00ff */
.L_x_82:
[----:B-----5:R-:W-:Y:S01]  /*5020*/  @!P0 FSETP.EQ.AND P2, PT, R133, RZ, PT ;  /* 0x000000ff8500820b */ /* 0x020fe20003f42000 */
[----:B------:R-:W-:Y:S01]  /*5030*/  @!UPT UIADD3 URZ, UPT, UPT, URZ, URZ, URZ ;  /* 0x000000fffffff290 */ /* 0x000fe2000fffe0ff */
[----:B------:R-:W-:Y:S11]  /*5040*/  @!P0 BRA `(.L_x_83) ;  /* 0x0000000000148947 */ /* 0x000ff60003800000 */
[----:B------:R-:W-:Y:S02]  /*5050*/  LOP3.LUT P0, RZ, R176, 0xff, RZ, 0xc0, !PT ;  /* 0x000000ffb0ff7812 */ /* 0x000fe4000780c0ff */
[----:B------:R-:W-:Y:S04]  /*5060*/  PLOP3.LUT P2, PT, PT, PT, UP2, 0x80, 0x8 ;  /* 0x000000000008781c */ /* 0x000fe80003f4f028 */
[----:B------:R-:W-:Y:S07]  /*5070*/  PLOP3.LUT P2, PT, P2, PT, PT, 0x8, 0x80 ;  /* 0x000000000080781c */ /* 0x000fee000174e170 */
[----:B------:R-:W-:Y:S11]  /*5080*/  @P0 FSETP.EQ.AND P2, PT, R133, RZ, PT ;  /* 0x000000ff8500020b */ /* 0x000ff60003f42000 */
[----:B------:R-:W-:Y:S02]  /*5090*/  @!UPT UIADD3 URZ, UPT, UPT, URZ, URZ, URZ ;  /* 0x000000fffffff290 */ /* 0x000fe4000fffe0ff */
.L_x_83:
[----:B-1----:R-:W-:Y:S01]  /*50a0*/  IMAD.MOV.U32 R0, RZ, RZ, 0x1 ;  /* 0x00000001ff007424 */ /* 0x002fe200078e00ff */
[----:B------:R-:W-:Y:S01]  /*50b0*/  ULOP3.LUT UP0, UR19, UR29, 0x1, URZ, 0xc0, !UPT ;  /* 0x000000011d137892 */ /* 0x000fe2000f80c0ff */
[----:B------:R-:W-:Y:S03]  /*50c0*/  ELECT P1, URZ, PT ;  /* 0x0000000000ff782f */ /* 0x000fe60003820000 */
[----:B------:R-:W-:Y:S02]  /*50d0*/  SHF.L.U32 R5, R0, 0x1f, RZ ;  /* 0x0000001f00057819 */ /* 0x000fe400000006ff */
[----:B------:R-:W-:Y:S02]  /*50e0*/  PLOP3.LUT P1, PT, P2, P1, PT, 0xf2, 0x2f ;  /* 0x00000000002f781c */ /* 0x000fe40001723e72 */
[----:B------:R-:W1:Y:S03]  /*50f0*/  SYNCS.PHASECHK.TRANS64.TRYWAIT P0, [UR21+0x50], R5 ;  /* 0x00005005ff0075a7 */ /* 0x000e660008001115 */
[----:B------:R-:W-:Y:S01]  /*5100*/  @UP0 UIADD3 UR58, UPT, UPT, UR17, URZ, URZ ;  /* 0x000000ff113a0290 */ /* 0x000fe2000fffe0ff */
[----:B-1----:R-:W-:Y:S11]  /*5110*/  @!P0 BRA `(.L_x_84) ;  /* 0x000000dc00dc8947 */ /* 0x002ff60003800000 */
.L_x_216:
[----:B------:R-:W-:Y:S01]  /*5120*/  @!P1 IADD3 R2, P0, PT, R12, 0x980, RZ ;  /* 0x000009800c029810 */ /* 0x000fe20007f1e0ff */
[----:B------:R-:W-:Y:S01]  /*5130*/  VOTEU.ALL UP0, P1 ;  /* 0x0000000000ff7886 */ /* 0x000fe20000800000 */
[----:B------:R-:W-:Y:S01]  /*5140*/  UMOV UR6, 0x0 ;  /* 0x0000000000067882 */ /* 0x000fe20000000000 */
[----:B------:R-:W-:Y:S01]  /*5150*/  UMOV UR7, 0x10000000 ;  /* 0x1000000000077882 */ /* 0x000fe20000000000 */
[----:B------:R-:W-:Y:S01]  /*5160*/  @!P1 R2UR UR5, R2 ;  /* 0x00000000020592ca */ /* 0x000fe200000e0000 */
[----:B-1----:R-:W-:Y:S01]  /*5170*/  @!P1 IMAD.X R0, RZ, RZ, R13, P0 ;  /* 0x000000ffff009224 */ /* 0x002fe200000e060d */
[----:B------:R-:W-:Y:S02]  /*5180*/  @!UP0 UIADD3 UR56, UPT, UPT, UR21, 0x200, URZ ;  /* 0x0000020015388890 */ /* 0x000fe4000fffe0ff */
[----:B------:R-:W-:Y:S02]  /*5190*/  @!UP0 UIADD3 UR10, UPT, UPT, UR58, 0x80, URZ ;  /* 0x000000803a0a8890 */ /* 0x000fe4000fffe0ff */
[----:B------:R-:W-:Y:S01]  /*51a0*/  @!P1 R2UR UR4, R0 ;  /* 0x00000000000492ca */ /* 0x000fe200000e0000 */
[----:B------:R-:W-:Y:S01]  /*51b0*/  @!UP0 UIADD3 UR8, UPT, UPT, UR21, 0x1200, URZ ;  /* 0x0000120015088890 */ /* 0x000fe2000fffe0ff */
[----:B------:R-:W-:Y:S01]  /*51c0*/  @!P1 IMAD.MOV.U32 R0, RZ, RZ, 0x2000 ;  /* 0x00002000ff009424 */ /* 0x000fe200078e00ff */
[----:B------:R-:W-:Y:S01]  /*51d0*/  VOTEU.ALL UP0, P1 ;  /* 0x0000000000ff7886 */ /* 0x000fe20000800000 */
[----:B------:R-:W-:Y:S01]  /*51e0*/  UMOV UR60, UR36 ;  /* 0x00000024003c7c82 */ /* 0x000fe20008000000 */
[----:B------:R-:W-:Y:S01]  /*51f0*/  UMOV UR9, UR57 ;  /* 0x0000003900097c82 */ /* 0x000fe20008000000 */
[----:B------:R-:W-:Y:S01]  /*5200*/  UMOV UR11, UR59 ;  /* 0x0000003b000b7c82 */ /* 0x000fe20008000000 */
[----:B------:R-:W-:Y:S01]  /*5210*/  IMAD.U32 R6, RZ, RZ, UR5 ;  /* 0x00000005ff067e24 */ /* 0x000fe2000f8e00ff */
[----:B------:R-:W-:Y:S05]  /*5220*/  UMOV UR12, UR36 ;  /* 0x00000024000c7c82 */ /* 0x000fea0008000000 */
[----:B------:R-:W-:Y:S01]  /*5230*/  IMAD.U32 R7, RZ, RZ, UR4 ;  /* 0x00000004ff077e24 */ /* 0x000fe2000f8e00ff */
[----:B------:R-:W-:Y:S04]  /*5240*/  @!P1 R2UR UR4, R6 ;  /* 0x00000000060492ca */ /* 0x000fe800000e0000 */
[----:B------:R-:W-:Y:S11]  /*5250*/  @!P1 R2UR UR5, R7 ;  /* 0x00000000070592ca */ /* 0x000ff600000e0000 */
[----:B------:R-:W-:Y:S02]  /*5260*/  @!UPT UIADD3 URZ, UPT, UPT, URZ, URZ, URZ ;  /* 0x000000fffffff290 */ /* 0x000fe4000fffe0ff */
[----:B------:R1:W-:Y:S01]  /*5270*/  @!UP0 UTMALDG.3D [UR56], [UR4], desc[UR6] ;  /* 0x00000638040085b4 */ /* 0x0003e20008011000 */
[----:B------:R-:W-:Y:S05]  /*5280*/  VOTEU.ALL UP0, P1 ;  /* 0x0000000000ff7886 */ /* 0x000fea0000800000 */
[----:B------:R1:W-:Y:S01]  /*5290*/  @!UP0 UTMALDG.3D [UR8], [UR4], desc[UR6] ;  /* 0x00000608040085b4 */ /* 0x0003e20008011000 */
[----:B------:R1:W-:Y:S01]  /*52a0*/  @!P1 SYNCS.ARRIVE.TRANS64.RED.A0TR RZ, [UR21+0x30], R0 ;  /* 0x00003000ffff99a7 */ /* 0x0003e20008300415 */
[----:B------:R-:W-:Y:S01]  /*52b0*/  SYNCS.ARRIVE.TRANS64.RED.A1T0 RZ, [UR46], RZ ;  /* 0x000000ffffff79a7 */ /* 0x000fe2000810042e */
[----:B------:R-:W2:Y:S02]  /*52c0*/  SYNCS.PHASECHK.TRANS64.TRYWAIT P0, [UR21+0x58], R5 ;  /* 0x00005805ff0075a7 */ /* 0x000ea40008001115 */
[----:B-12---:R-:W-:Y:S05]  /*52d0*/  @!P0 BRA `(.L_x_85) ;  /* 0x000000dc00848947 */ /* 0x006fea0003800000 */
.L_x_218:
        /* <DEDUP_REMOVED lines=11> */
[----:B------:R-:W-:Y:S01]  /*5390*/  @!UP0 UIADD3 UR8, UPT, UPT, UR21, 0x3200, URZ ;  /* 0x0000320015088890 */ /* 0x000fe2000fffe0ff */
[----:B------:R-:W-:Y:S01]  /*53a0*/  VOTEU.ALL UP0, P1 ;  /* 0x0000000000ff7886 */ /* 0x000fe20000800000 */
[----:B------:R-:W-:Y:S02]  /*53b0*/  UMOV UR50, UR58 ;  /* 0x0000003a00327c82 */ /* 0x000fe40008000000 */
[----:B------:R-:W-:Y:S01]  /*53c0*/  IMAD.U32 R6, RZ, RZ, UR5 ;  /* 0x00000005ff067e24 */ /* 0x000fe2000f8e00ff */
[----:B------:R-:W-:Y:S01]  /*53d0*/  UMOV UR52, UR36 ;  /* 0x0000002400347c82 */ /* 0x000fe20008000000 */
[----:B------:R-:W-:Y:S01]  /*53e0*/  UMOV UR9, UR49 ;  /* 0x0000003100097c82 */ /* 0x000fe20008000000 */
[----:B------:R-:W-:Y:S01]  /*53f0*/  UMOV UR12, UR36 ;  /* 0x00000024000c7c82 */ /* 0x000fe20008000000 */
[----:B------:R-:W-:Y:S01]  /*5400*/  UMOV UR11, UR51 ;  /* 0x00000033000b7c82 */ /* 0x000fe20008000000 */
[----:B------:R-:W-:Y:S01]  /*5410*/  USHF.L.U32 UR16, UR19, 0x5, URZ ;  /* 0x0000000513107899 */ /* 0x000fe200080006ff */
[----:B------:R-:W-:Y:S01]  /*5420*/  IMAD.U32 R7, RZ, RZ, UR4 ;  /* 0x00000004ff077e24 */ /* 0x000fe2000f8e00ff */
[----:B------:R-:W-:Y:S04]  /*5430*/  @!P1 R2UR UR4, R6 ;  /* 0x00000000060492ca */ /* 0x000fe800000e0000 */
[----:B------:R-:W-:Y:S11]  /*5440*/  @!P1 R2UR UR5, R7 ;  /* 0x00000000070592ca */ /* 0x000ff600000e0000 */
[----:B------:R-:W-:Y:S02]  /*5450*/  @!UPT UIADD3 URZ, UPT, UPT, URZ, URZ, URZ ;  /* 0x000000fffffff290 */ /* 0x000fe4000fffe0ff */
[----:B------:R-:W-:Y:S01]  /*5460*/  @!UP0 UTMALDG.3D [UR48], [UR4], desc[UR6] ;  /* 0x00000630040085b4 */ /* 0x000fe20008011000 */
[----:B------:R-:W-:Y:S05]  /*5470*/  VOTEU.ALL UP0, P1 ;  /* 0x0000000000ff7886 */ /* 0x000fea0000800000 */
[----:B------:R1:W-:Y:S01]  /*5480*/  @!UP0 UTMALDG.3D [UR8], [UR4], desc[UR6] ;  /* 0x00000608040085b4 */ /* 0x0003e20008011000 */
[----:B------:R2:W-:Y:S01]  /*5490*/  @!P1 SYNCS.ARRIVE.TRANS64.RED.A0TR RZ, [UR21+0x38], R0 ;  /* 0x00003800ffff99a7 */ /* 0x0005e20008300415 */
[----:B------:R-:W-:Y:S01]  /*54a0*/  SYNCS.ARRIVE.TRANS64.RED.A1T0 RZ, [UR39], RZ ;  /* 0x000000ffffff79a7 */ /* 0x000fe20008100427 */
[----:B------:R-:W3:Y:S01]  /*54b0*/  SYNCS.PHASECHK.TRANS64.TRYWAIT P0, [UR21+0x60], R5 ;  /* 0x00006005ff0075a7 */ /* 0x000ee20008001115 */
[----:B-1----:R-:W-:Y:S01]  /*54c0*/  UIADD3 UR4, UPT, UPT, UR17, -UR16, URZ ;  /* 0x8000001011047290 */ /* 0x002fe2000fffe0ff */
[----:B--23--:R-:W-:Y:S11]  /*54d0*/  @!P0 BRA `(.L_x_86) ;  /* 0x000000dc001c8947 */ /* 0x00cff60003800000 */
.L_x_220:
[----:B------:R-:W-:Y:S01]  /*54e0*/  @!P1 IADD3 R2, P0, PT, R12, 0x980, RZ ;  /* 0x000009800c029810 */ /* 0x000fe20007f1e0ff */
[----:B------:R-:W-:Y:S01]  /*54f0*/  VOTEU.ALL UP0, P1 ;  /* 0x0000000000ff7886 */ /* 0x000fe20000800000 */
[----:B------:R-:W-:Y:S02]  /*5500*/  UIADD3 UR42, UPT, UPT, UR4, 0x40, URZ ;  /* 0x00000040042a7890 */ /* 0x000fe4000fffe0ff */
        /* <DEDUP_REMOVED lines=8> */
[----:B------:R-:W-:Y:S01]  /*5590*/  UMOV UR24, 0x0 ;  /* 0x0000000000187882 */ /* 0x000fe20000000000 */
[----:B------:R-:W-:Y:S01]  /*55a0*/  UMOV UR25, 0x10000000 ;  /* 0x1000000000197882 */ /* 0x000fe20000000000 */
[----:B------:R-:W-:Y:S01]  /*55b0*/  UMOV UR43, UR59 ;  /* 0x0000003b002b7c82 */ /* 0x000fe20008000000 */
[----:B------:R-:W-:Y:S01]  /*55c0*/  IMAD.U32 R6, RZ, RZ, UR6 ;  /* 0x00000006ff067e24 */ /* 0x000fe2000f8e00ff */
[----:B------:R-:W-:Y:S01]  /*55d0*/  UMOV UR44, UR36 ;  /* 0x00000024002c7c82 */ /* 0x000fe20008000000 */
[----:B------:R-:W-:Y:S01]  /*55e0*/  UMOV UR9, UR41 ;  /* 0x0000002900097c82 */ /* 0x000fe20008000000 */
[----:B------:R-:W-:Y:S01]  /*55f0*/  UMOV UR11, UR59 ;  /* 0x0000003b000b7c82 */ /* 0x000fe20008000000 */
[----:B------:R-:W-:Y:S01]  /*5600*/  UMOV UR12, UR36 ;  /* 0x00000024000c7c82 */ /* 0x000fe20008000000 */
[----:B------:R-:W-:Y:S01]  /*5610*/  @!P1 R2UR UR6, R6 ;  /* 0x00000000060692ca */ /* 0x000fe200000e0000 */
[----:B------:R-:W-:Y:S05]  /*5620*/  IMAD.U32 R7, RZ, RZ, UR5 ;  /* 0x00000005ff077e24 */ /* 0x000fea000f8e00ff */
        /* <DEDUP_REMOVED lines=9> */
.L_x_222:
[----:B------:R-:W-:Y:S01]  /*56c0*/  @!P1 IADD3 R2, P0, PT, R12, 0x980, RZ ;  /* 0x000009800c029810 */ /* 0x000fe20007f1e0ff */
[----:B------:R-:W-:Y:S01]  /*56d0*/  VOTEU.ALL UP0, P1 ;  /* 0x0000000000ff7886 */ /* 0x000fe20000800000 */
[----:B------:R-:W-:Y:S01]  /*56e0*/  UMOV UR6, 0x0 ;  /* 0x0000000000067882 */ /* 0x000fe20000000000 */
[----:B------:R-:W-:Y:S01]  /*56f0*/  UMOV UR7, 0x10000000 ;  /* 0x1000000000077882 */ /* 0x000fe20000000000 */
[----:B------:R-:W-:Y:S01]  /*5700*/  @!P1 R2UR UR5, R2 ;  /* 0x00000000020592ca */ /* 0x000fe200000e0000 */
[----:B-1----:R-:W-:Y:S01]  /*5710*/  @!P1 IMAD.X R0, RZ, RZ, R13, P0 ;  /* 0x000000ffff009224 */ /* 0x002fe200000e060d */
[----:B------:R-:W-:Y:S01]  /*5720*/  @!UP0 UIADD3 UR10, UPT, UPT, UR4, 0xc0, URZ ;  /* 0x000000c0040a8890 */ /* 0x000fe2000fffe0ff */
[----:B------:R-:W-:Y:S01]  /*5730*/  SHF.L.U32 R4, RZ, 0x1f, RZ ;  /* 0x0000001fff047819 */ /* 0x000fe200000006ff */
        /* <DEDUP_REMOVED lines=10> */
[----:B------:R-:W-:Y:S03]  /*57e0*/  UMOV UR11, UR35 ;  /* 0x00000023000b7c82 */ /* 0x000fe60008000000 */
        /* <DEDUP_REMOVED lines=10> */
[----:B-1----:R-:W-:Y:S01]  /*5890*/  UIADD3 UR4, UPT, UPT, UR17, UR16, URZ ;  /* 0x0000001011047290 */ /* 0x002fe2000fffe0ff */
[----:B--23--:R-:W-:Y:S11]  /*58a0*/  @!P0 BRA `(.L_x_88) ;  /* 0x000000d800588947 */ /* 0x00cff60003800000 */
.L_x_224:
[----:B------:R-:W-:Y:S01]  /*58b0*/  @!P1 IADD3 R2, P0, PT, R12, 0x980, RZ ;  /* 0x000009800c029810 */ /* 0x000fe20007f1e0ff */
[----:B------:R-:W-:Y:S01]  /*58c0*/  VOTEU.ALL UP0, P1 ;  /* 0x0000000000ff7886 */ /* 0x000fe20000800000 */
[----:B------:R-:W-:Y:S02]  /*58d0*/  UIADD3 UR26, UPT, UPT, UR4, 0x20, URZ ;  /* 0x00000020041a7890 */ /* 0x000fe4000fffe0ff */
[----:B------:R-:W-:Y:S01]  /*58e0*/  @!P1 R2UR UR6, R2 ;  /* 0x00000000020692ca */ /* 0x000fe200000e0000 */
[----:B------:R-:W-:Y:S01]  /*58f0*/  @!P1 IMAD.X R0, RZ, RZ, R13, P0 ;  /* 0x000000ffff009224 */ /* 0x000fe200000e060d */
        /* <DEDUP_REMOVED lines=15> */
[----:B-1----:R-:W-:Y:S01]  /*59f0*/  IMAD.U32 R7, RZ, RZ, UR5 ;  /* 0x00000005ff077e24 */ /* 0x002fe2000f8e00ff */
[----:B------:R-:W-:Y:S04]  /*5a00*/  UMOV UR12, UR36 ;  /* 0x00000024000c7c82 */ /* 0x000fe80008000000 */
        /* <DEDUP_REMOVED lines=9> */
.L_x_226:
[----:B------:R-:W-:Y:S01]  /*5aa0*/  @!P1 IADD3 R2, P0, PT, R12, 0x980, RZ ;  /* 0x000009800c029810 */ /* 0x000fe20007f1e0ff */
[----:B------:R-:W-:Y:S01]  /*5ab0*/  VOTEU.ALL UP0, P1 ;  /* 0x0000000000ff7886 */ /* 0x000fe20000800000 */
[----:B------:R-:W-:Y:S01]  /*5ac0*/  UMOV UR6, 0x0 ;  /* 0x0000000000067882 */ /* 0x000fe20000000000 */
[----:B------:R-:W-:Y:S01]  /*5ad0*/  UMOV UR7, 0x10000000 ;  /* 0x1000000000077882 */ /* 0x000fe20000000000 */
[----:B------:R-:W-:Y:S01]  /*5ae0*/  @!P1 R2UR UR5, R2 ;  /* 0x00000000020592ca */ /* 0x000fe200000e0000 */
[----:B------:R-:W-:Y:S01]  /*5af0*/  @!P1 IMAD.X R0, RZ, RZ, R13, P0 ;  /* 0x000000ffff009224 */ /* 0x000fe200000e060d */
[----:B------:R-:W-:Y:S02]  /*5b00*/  @!UP0 UIADD3 UR10, UPT, UPT, UR4, 0xa0, URZ ;  /* 0x000000a0040a8890 */ /* 0x000fe4000fffe0ff */
[----:B------:R-:W-:Y:S02]  /*5b10*/  @!UP0 UIADD3 UR27, UPT, UPT, UR59, 0x40, URZ ;  /* 0x000000403b1b8890 */ /* 0x000fe4000fffe0ff */
[----:B------:R-:W-:Y:S01]  /*5b20*/  @!P1 R2UR UR4, R0 ;  /* 0x00000000000492ca */ /* 0x000fe200000e0000 */
[----:B------:R-:W-:Y:S01]  /*5b30*/  @!UP0 UIADD3 UR24, UPT, UPT, UR21, 0x2200, URZ ;  /* 0x0000220015188890 */ /* 0x000fe2000fffe0ff */
[----:B------:R-:W-:Y:S01]  /*5b40*/  @!P1 IMAD.MOV.U32 R0, RZ, RZ, 0x2000 ;  /* 0x00002000ff009424 */ /* 0x000fe200078e00ff */
[----:B------:R-:W-:Y:S02]  /*5b50*/  @!UP0 UIADD3 UR8, UPT, UPT, UR21, 0x3200, URZ ;  /* 0x0000320015088890 */ /* 0x000fe4000fffe0ff */
[----:B------:R-:W-:Y:S02]  /*5b60*/  UISETP.NE.AND UP0, UPT, UR19, URZ, UPT ;  /* 0x000000ff1300728c */ /* 0x000fe4000bf05270 */
[----:B------:R-:W-:Y:S01]  /*5b70*/  IMAD.U32 R6, RZ, RZ, UR5 ;  /* 0x00000005ff067e24 */ /* 0x000fe2000f8e00ff */
[----:B------:R-:W-:Y:S01]  /*5b80*/  UMOV UR25, UR49 ;  /* 0x0000003100197c82 */ /* 0x000fe20008000000 */
[----:B------:R-:W-:Y:S01]  /*5b90*/  UMOV UR28, UR36 ;  /* 0x00000024001c7c82 */ /* 0x000fe20008000000 */
[----:B------:R-:W-:Y:S01]  /*5ba0*/  UMOV UR9, UR49 ;  /* 0x0000003100097c82 */ /* 0x000fe20008000000 */
[----:B------:R-:W-:Y:S01]  /*5bb0*/  UMOV UR12, UR36 ;  /* 0x00000024000c7c82 */ /* 0x000fe20008000000 */
[----:B------:R-:W-:Y:S01]  /*5bc0*/  UMOV UR11, UR27 ;  /* 0x0000001b000b7c82 */ /* 0x000fe20008000000 */
[----:B-1----:R-:W-:Y:S01]  /*5bd0*/  IMAD.U32 R7, RZ, RZ, UR4 ;  /* 0x00000004ff077e24 */ /* 0x002fe2000f8e00ff */
[----:B------:R-:W-:Y:S02]  /*5be0*/  @!P1 R2UR UR4, R6 ;  /* 0x00000000060492ca */ /* 0x000fe400000e0000 */
[----:B------:R-:W-:Y:S02]  /*5bf0*/  @!UP0 UIADD3 UR18, UPT, UPT, UR17, URZ, URZ ;  /* 0x000000ff11128290 */ /* 0x000fe4000fffe0ff */
[----:B------:R-:W-:Y:S01]  /*5c00*/  @!P1 R2UR UR5, R7 ;  /* 0x00000000070592ca */ /* 0x000fe200000e0000 */
[----:B------:R-:W-:Y:S11]  /*5c10*/  VOTEU.ALL UP0, P1 ;  /* 0x0000000000ff7886 */ /* 0x000ff60000800000 */
[----:B------:R-:W-:Y:S01]  /*5c20*/  @!UPT UIADD3 URZ, UPT, UPT, URZ, URZ, URZ ;  /* 0x000000fffffff290 */ /* 0x000fe2000fffe0ff */
[----:B------:R1:W-:Y:S01]  /*5c30*/  @!UP0 UTMALDG.3D [UR24], [UR4], desc[UR6] ;  /* 0x00000618040085b4 */ /* 0x0003e20008011000 */
[----:B------:R-:W-:Y:S05]  /*5c40*/  VOTEU.ALL UP0, P1 ;  /* 0x0000000000ff7886 */ /* 0x000fea0000800000 */
[----:B------:R1:W-:Y:S01]  /*5c50*/  @!UP0 UTMALDG.3D [UR8], [UR4], desc[UR6] ;  /* 0x00000608040085b4 */ /* 0x0003e20008011000 */
[----:B------:R1:W-:Y:S01]  /*5c60*/  @!P1 SYNCS.ARRIVE.TRANS64.RED.A0TR RZ, [UR21+0x38], R0 ;  /* 0x00003800ffff99a7 */ /* 0x0003e20008300415 */
[----:B------:R-:W-:Y:S01]  /*5c70*/  SYNCS.ARRIVE.TRANS64.RED.A1T0 RZ, [UR39], RZ ;  /* 0x000000ffffff79a7 */ /* 0x000fe20008100427 */
[----:B------:R-:W2:Y:S02]  /*5c80*/  SYNCS.PHASECHK.TRANS64.TRYWAIT P0, [UR21+0x60], R4 ;  /* 0x00006004ff0075a7 */ /* 0x000ea40008001115 */
[----:B-12---:R-:W-:Y:S05]  /*5c90*/  @!P0 BRA `(.L_x_90) ;  /* 0x000000d4008c8947 */ /* 0x006fea0003800000 */
.L_x_228:
[----:B------:R-:W-:Y:S01]  /*5ca0*/  @!P1 IADD3 R2, P0, PT, R12, 0x980, RZ ;  /* 0x000009800c029810 */ /* 0x000fe20007f1e0ff */
[----:B------:R-:W-:Y:S01]  /*5cb0*/  VOTEU.ALL UP0, P1 ;  /* 0x0000000000ff7886 */ /* 0x000fe20000800000 */
[----:B------:R-:W-:Y:S01]  /*5cc0*/  UMOV UR6, 0x0 ;  /* 0x0000000000067882 */ /* 0x000fe20000000000 */
[----:B------:R-:W-:Y:S01]  /*5cd0*/  UMOV UR7, 0x10000000 ;  /* 0x1000000000077882 */ /* 0x000fe20000000000 */
[----:B------:R-:W-:Y:S01]  /*5ce0*/  @!P1 R2UR UR5, R2 ;  /* 0x00000000020592ca */ /* 0x000fe200000e0000 */
[----:B------:R-:W-:Y:S01]  /*5cf0*/  @!P1 IMAD.X R0, RZ, RZ, R13, P0 ;  /* 0x000000ffff009224 */ /* 0x000fe200000e060d */
[----:B------:R-:W-:Y:S01]  /*5d00*/  @!UP0 UIADD3 UR16, UPT, UPT, UR21, 0x4200, URZ ;  /* 0x0000420015108890 */ /* 0x000fe2000fffe0ff */
[----:B------:R-:W-:Y:S01]  /*5d10*/  VIADD R10, R10, 0x1 ;  /* 0x000000010a0a7836 */ /* 0x000fe20000000000 */
        /* <DEDUP_REMOVED lines=9> */
[----:B------:R-:W-:Y:S01]  /*5db0*/  UMOV UR9, UR41 ;  /* 0x0000002900097c82 */ /* 0x000fe20008000000 */
[----:B------:R-:W-:Y:S01]  /*5dc0*/  UMOV UR11, UR59 ;  /* 0x0000003b000b7c82 */ /* 0x000fe20008000000 */
[----:B------:R-:W-:Y:S03]  /*5dd0*/  UMOV UR12, UR36 ;  /* 0x00000024000c7c82 */ /* 0x000fe60008000000 */
[----:B-1----:R-:W-:Y:S01]  /*5de0*/  IMAD.U32 R7, RZ, RZ, UR4 ;  /* 0x00000004ff077e24 */ /* 0x002fe2000f8e00ff */
        /* <DEDUP_REMOVED lines=10> */
.L_x_230:
[----:B------:R-:W-:Y:S01]  /*5e90*/  UIADD3 UR29, UPT, UPT, UR29, 0x1, URZ ;  /* 0x000000011d1d7890 */ /* 0x000fe2000fffe0ff */
[----:B------:R-:W-:Y:S01]  /*5ea0*/  @!P1 IADD3 R2, P0, PT, R12, 0x980, RZ ;  /* 0x000009800c029810 */ /* 0x000fe20007f1e0ff */
[----:B------:R-:W-:Y:S01]  /*5eb0*/  UPLOP3.LUT UP1, UPT, UPT, UPT, UPT, 0x80, 0x8 ;  /* 0x000000000008789c */ /* 0x000fe20003f2f070 */
[----:B------:R-:W-:Y:S01]  /*5ec0*/  R2UR UR24, R178 ;  /* 0x00000000b21872ca */ /* 0x000fe200000e0000 */
[----:B------:R-:W-:Y:S01]  /*5ed0*/  VOTEU.ALL UP0, P1 ;  /* 0x0000000000ff7886 */ /* 0x000fe20000800000 */
[----:B------:R-:W-:Y:S01]  /*5ee0*/  @!P1 R2UR UR5, R2 ;  /* 0x00000000020592ca */ /* 0x000fe200000e0000 */
[----:B------:R-:W-:Y:S01]  /*5ef0*/  @!P1 IMAD.X R0, RZ, RZ, R13, P0 ;  /* 0x000000ffff009224 */ /* 0x000fe200000e060d */
[----:B------:R-:W-:Y:S01]  /*5f00*/  UMOV UR6, 0x0 ;  /* 0x0000000000067882 */ /* 0x000fe20000000000 */
[----:B------:R-:W-:Y:S01]  /*5f10*/  UMOV UR7, 0x10000000 ;  /* 0x1000000000077882 */ /* 0x000fe20000000000 */
[----:B------:R-:W-:Y:S01]  /*5f20*/  @!UP0 UIADD3 UR19, UPT, UPT, UR59, 0x40, URZ ;  /* 0x000000403b138890 */ /* 0x000fe2000fffe0ff */
[----:B------:R-:W-:Y:S01]  /*5f30*/  R2UR UR25, R179 ;  /* 0x00000000b31972ca */ /* 0x000fe200000e0000 */
[----:B------:R-:W-:Y:S01]  /*5f40*/  @!UP0 UIADD3 UR16, UPT, UPT, UR21, 0x6200, URZ ;  /* 0x0000620015108890 */ /* 0x000fe2000fffe0ff */
[----:B------:R-:W-:Y:S01]  /*5f50*/  @!P1 R2UR UR4, R0 ;  /* 0x00000000000492ca */ /* 0x000fe200000e0000 */
[----:B------:R-:W-:Y:S01]  /*5f60*/  @!UP0 UIADD3 UR10, UPT, UPT, UR18, 0x80, URZ ;  /* 0x00000080120a8890 */ /* 0x000fe2000fffe0ff */
[----:B------:R-:W-:Y:S01]  /*5f70*/  ISETP.NE.AND P0, PT, R10, 0x2, PT ;  /* 0x000000020a00780c */ /* 0x000fe20003f05270 */
[----:B------:R-:W-:Y:S01]  /*5f80*/  @!UP0 UIADD3 UR8, UPT, UPT, UR21, 0x7200, URZ ;  /* 0x0000720015088890 */ /* 0x000fe2000fffe0ff */
[----:B------:R-:W-:Y:S02]  /*5f90*/  VOTEU.ALL UP0, P1 ;  /* 0x0000000000ff7886 */ /* 0x000fe40000800000 */
[----:B------:R-:W-:Y:S01]  /*5fa0*/  IMAD.U32 R6, RZ, RZ, UR5 ;  /* 0x00000005ff067e24 */ /* 0x000fe2000f8e00ff */
[----:B------:R-:W-:Y:S01]  /*5fb0*/  UMOV UR17, UR33 ;  /* 0x0000002100117c82 */ /* 0x000fe20008000000 */
[----:B------:R-:W-:Y:S01]  /*5fc0*/  UMOV UR20, UR36 ;  /* 0x0000002400147c82 */ /* 0x000fe20008000000 */
[----:B------:R-:W-:Y:S01]  /*5fd0*/  UMOV UR9, UR33 ;  /* 0x0000002100097c82 */ /* 0x000fe20008000000 */
[----:B------:R-:W-:Y:S01]  /*5fe0*/  UMOV UR12, UR36 ;  /* 0x00000024000c7c82 */ /* 0x000fe20008000000 */
[----:B------:R-:W-:Y:S01]  /*5ff0*/  UMOV UR11, UR19 ;  /* 0x00000013000b7c82 */ /* 0x000fe20008000000 */
[----:B------:R-:W-:Y:S01]  /*6000*/  SEL R0, RZ, 0x1, P0 ;  /* 0x00000001ff007807 */ /* 0x000fe20000000000 */
[----:B-1----:R-:W-:Y:S01]  /*6010*/  IMAD.U32 R7, RZ, RZ, UR4 ;  /* 0x00000004ff077e24 */ /* 0x002fe2000f8e00ff */
[----:B------:R-:W-:Y:S01]  /*6020*/  @!P1 R2UR UR4, R6 ;  /* 0x00000000060492ca */ /* 0x000fe200000e0000 */
[----:B------:R-:W-:Y:S01]  /*6030*/  UIADD3 UR24, UPT, UPT, UR13, UR24, URZ ;  /* 0x000000180d187290 */ /* 0x000fe2000fffe0ff */
[----:B------:R-:W-:Y:S01]  /*6040*/  LOP3.LUT R9, R9, R0, RZ, 0x3c, !PT ;  /* 0x0000000009097212 */ /* 0x000fe200078e3cff */
[----:B------:R-:W-:Y:S01]  /*6050*/  UIADD3 UR27, UPT, UPT, UR14, UR25, URZ ;  /* 0x000000190e1b7290 */ /* 0x000fe2000fffe0ff */
[----:B------:R-:W-:Y:S01]  /*6060*/  @!P1 R2UR UR5, R7 ;  /* 0x00000000070592ca */ /* 0x000fe200000e0000 */
[----:B------:R-:W-:Y:S01]  /*6070*/  UMOV UR36, UR47 ;  /* 0x0000002f00247c82 */ /* 0x000fe20008000000 */
[----:B------:R-:W-:Y:S11]  /*6080*/  SEL R10, R10, RZ, P0 ;  /* 0x000000ff0a0a7207 */ /* 0x000ff60000000000 */
[----:B------:R1:W-:Y:S01]  /*6090*/  @!UP0 UTMALDG.3D [UR16], [UR4], desc[UR6] ;  /* 0x00000610040085b4 */ /* 0x0003e20008011000 */
[----:B------:R-:W-:Y:S05]  /*60a0*/  VOTEU.ALL UP0, P1 ;  /* 0x0000000000ff7886 */ /* 0x000fea0000800000 */
[----:B------:R1:W-:Y:S01]  /*60b0*/  @!UP0 UTMALDG.3D [UR8], [UR4], desc[UR6] ;  /* 0x00000608040085b4 */ /* 0x0003e20008011000 */
[----:B------:R1:W-:Y:S01]  /*60c0*/  @!P1 SYNCS.ARRIVE.TRANS64.RED.A0TR RZ, [UR21+0x48], R3 ;  /* 0x00004803ffff99a7 */ /* 0x0003e20008300415 */
[----:B------:R-:W-:Y:S01]  /*60d0*/  SYNCS.ARRIVE.TRANS64.RED.A1T0 RZ, [UR37], RZ ;  /* 0x000000ffffff79a7 */ /* 0x000fe20008100425 */
[----:B------:R-:W-:Y:S05]  /*60e0*/  BRA.U UP3, `(.L_x_92) ;  /* 0xffffffe503e87547 */ /* 0x000fea000b83ffff */
[----:B------:R-:W2:Y:S02]  /*60f0*/  SYNCS.PHASECHK.TRANS64.TRYWAIT P0, [UR21+0x50], R5 ;  /* 0x00005005ff0075a7 */ /* 0x000ea40008001115 */
[----:B--2---:R-:W-:Y:S05]  /*6100*/  @!P0 BRA `(.L_x_93) ;  /* 0x000000d000a08947 */ /* 0x004fea0003800000 */
.L_x_232:
[----:B------:R-:W3:Y:S02]  /*6110*/  SYNCS.PHASECHK.TRANS64.TRYWAIT P0, [UR21+0x58], R5 ;  /* 0x00005805ff0075a7 */ /* 0x000ee40008001115 */
[----:B---3--:R-:W-:Y:S05]  /*6120*/  @!P0 BRA `(.L_x_94) ;  /* 0x000000d000b08947 */ /* 0x008fea0003800000 */
.L_x_234:
[----:B------:R-:W3:Y:S01]  /*6130*/  SYNCS.PHASECHK.TRANS64.TRYWAIT P0, [UR21+0x60], R5 ;  /* 0x00006005ff0075a7 */ /* 0x000ee20008001115 */
[----:B--2---:R-:W-:Y:S01]  /*6140*/  HFMA2 R0, -RZ, RZ, 0, 5.9604644775390625e-08 ;  /* 0x00000001ff007431 */ /* 0x004fe200000001ff */
[----:B---3--:R-:W-:Y:S06]  /*6150*/  @!P0 BRA `(.L_x_95) ;  /* 0x000000d000bc8947 */ /* 0x008fec0003800000 */
.L_x_236:
[----:B--2---:R-:W-:Y:S02]  /*6160*/  MOV R2, UR21 ;  /* 0x0000001500027c02 */ /* 0x004fe40008000f00 */
[----:B-1----:R-:W-:-:S07]  /*6170*/  SHF.L.U32 R3, R0, 0x1f, RZ ;  /* 0x0000001f00037819 */ /* 0x002fce00000006ff */
.L_x_96:
[----:B-1----:R1:W2:Y:S02]  /*6180*/  SYNCS.PHASECHK.TRANS64.TRYWAIT P0, [R2+URZ+0x68], R3 ;  /* 0x00006803020075a7 */ /* 0x0022a400080011ff */
[----:B--2---:R-:W-:Y:S05]  /*6190*/  @!P0 NANOSLEEP.SYNCS 0x989680 ;  /* 0x009896800000895d */ /* 0x004fea0003900000 */
[----:B------:R-:W2:Y:S02]  /*61a0*/  @!P0 SYNCS.PHASECHK.TRANS64 P0, [R2+URZ+0x68], R3 ;  /* 0x00006803020085a7 */ /* 0x000ea400080010ff */
[----:B--2---:R-:W-:Y:S05]  /*61b0*/  @P0 EXIT ;  /* 0x000000000000094d */ /* 0x004fea0003800000 */
[----:B------:R-:W-:Y:S05]  /*61c0*/  BRA `(.L_x_96) ;  /* 0xfffffffc00ec7947 */ /* 0x000fea000383ffff */
.L_x_77:
[----:B------:R-:W-:-:S06]  /*61d0*/  UISETP.GE.AND UP0, UPT, UR18, 0x4, UPT ;  /* 0x000000041200788c */ /* 0x000fcc000bf06270 */
[----:B------:R-:W-:-:S13]  /*61e0*/  PLOP3.LUT P0, PT, PT, PT, UP0, 0x80, 0x8 ;  /* 0x000000000008781c */ /* 0x000fda0003f0f008 */
[----:B-1----:R-:W-:Y:S05]  /*61f0*/  @!P0 EXIT ;  /* 0x000000000000894d */ /* 0x002fea0003800000 */
[----:B------:R-:W1:Y:S08]  /*6200*/  S2UR UR4, SR_CgaCtaId ;  /* 0x00000000000479c3 */ /* 0x000e700000008800 */
[----:B------:R-:W-:Y:S01]  /*6210*/  BAR.SYNC.DEFER_BLOCKING 0x6, 0xa0 ;  /* 0x0182800000007b1d */ /* 0x000fe20000010000 */
[C---:B------:R-:W-:Y:S01]  /*6220*/  IMAD.SHL.U32 R5, R184.reuse, 0x20, RZ ;  /* 0x00000020b8057824 */ /* 0x040fe200078e00ff */
[----:B------:R-:W-:Y:S01]  /*6230*/  LOP3.LUT R185, R184, 0x2, RZ, 0xc0, !PT ;  /* 0x00000002b8b97812 */ /* 0x000fe200078ec0ff */
[----:B------:R-:W-:-:S02]  /*6240*/  IMAD.SHL.U32 R188, R177, 0x400, RZ ;  /* 0x00000400b1bc7824 */ /* 0x000fc400078e00ff */
[----:B------:R-:W-:Y:S02]  /*6250*/  HFMA2 R186, -RZ, RZ, 0, 0 ;  /* 0x00000000ffba7431 */ /* 0x000fe400000001ff */
[C---:B------:R-:W-:Y:S01]  /*6260*/  IMAD.SHL.U32 R0, R184.reuse, 0x4, RZ ;  /* 0x00000004b8007824 */ /* 0x040fe200078e00ff */
[----:B------:R-:W-:Y:S01]  /*6270*/  UMOV UR44, 0x400 ;  /* 0x00000400002c7882 */ /* 0x000fe20000000000 */
[----:B------:R-:W2:Y:S01]  /*6280*/  LDC.64 R174, c[0x0][0xcb0] ;  /* 0x00032c00ffae7b82 */ /* 0x000ea20000000a00 */
[C---:B------:R-:W-:Y:S01]  /*6290*/  LOP3.LUT R7, R5.reuse, 0x320, RZ, 0xc0, !PT ;  /* 0x0000032005077812 */ /* 0x040fe200078ec0ff */
[C---:B------:R-:W-:Y:S01]  /*62a0*/  IMAD.U32 R2, R184.reuse, 0x10000, RZ ;  /* 0x00010000b8027824 */ /* 0x040fe200078e00ff */
[----:B------:R-:W-:Y:S01]  /*62b0*/  LOP3.LUT R5, R5, 0xc0, RZ, 0xc0, !PT ;  /* 0x000000c005057812 */ /* 0x000fe200078ec0ff */
[----:B------:R-:W-:Y:S01]  /*62c0*/  IMAD.MOV.U32 R183, RZ, RZ, RZ ;  /* 0x000000ffffb77224 */ /* 0x000fe200078e00ff */
[----:B------:R-:W-:Y:S01]  /*62d0*/  LOP3.LUT R188, R7, 0x400, R188, 0xf8, !PT ;  /* 0x0000040007bc7812 */ /* 0x000fe200078ef8bc */
[----:B------:R-:W-:Y:S01]  /*62e0*/  IMAD.MOV R185, RZ, RZ, -R185 ;  /* 0x000000ffffb97224 */ /* 0x000fe200078e0ab9 */
[----:B------:R-:W-:Y:S01]  /*62f0*/  LOP3.LUT R5, R5, 0x18, R0, 0xf8, !PT ;  /* 0x0000001805057812 */ /* 0x000fe200078ef800 */
[----:B------:R-:W3:Y:S01]  /*6300*/  LDC.64 R172, c[0x0][0xca8] ;  /* 0x00032a00ffac7b82 */ /* 0x000ee20000000a00 */
[----:B------:R-:W-:Y:S01]  /*6310*/  LOP3.LUT R184, R184, 0x4, RZ, 0xc0, !PT ;  /* 0x00000004b8b87812 */ /* 0x000fe200078ec0ff */
[----:B------:R-:W4:Y:S01]  /*6320*/  LDCU UR63, c[0x0][0x370] ;  /* 0x00006e00ff3f77ac */ /* 0x000f220008000800 */
[----:B------:R-:W-:-:S02]  /*6330*/  LOP3.LUT R188, R188, R5, RZ, 0xfc, !PT ;  /* 0x00000005bcbc7212 */ /* 0x000fc400078efcff */
[----:B------:R-:W-:Y:S01]  /*6340*/  LOP3.LUT R2, R2, 0x200000, RZ, 0xc0, !PT ;  /* 0x0020000002027812 */ /* 0x000fe200078ec0ff */
[----:B------:R-:W2:Y:S01]  /*6350*/  LDCU.64 UR54, c[0x0][0x348] ;  /* 0x00006900ff3677ac */ /* 0x000ea20008000a00 */
[----:B------:R-:W-:Y:S01]  /*6360*/  IADD3 R187, PT, PT, -R184, 0x2, RZ ;  /* 0x00000002b8bb7810 */ /* 0x000fe20007ffe1ff */
[----:B------:R-:W-:Y:S01]  /*6370*/  IMAD.MOV R184, RZ, RZ, -R184 ;  /* 0x000000ffffb87224 */ /* 0x000fe200078e0ab8 */
[----:B------:R-:W-:Y:S01]  /*6380*/  LOP3.LUT R189, R177, 0x3, RZ, 0xc0, !PT ;  /* 0x00000003b1bd7812 */ /* 0x000fe200078ec0ff */
[----:B-1----:R-:W-:Y:S01]  /*6390*/  ULEA UR44, UR4, UR44, 0x18 ;  /* 0x0000002c042c7291 */ /* 0x002fe2000f8ec0ff */
[----:B------:R-:W-:Y:S01]  /*63a0*/  SHF.L.U32 R187, R187, 0x4, RZ ;  /* 0x00000004bbbb7819 */ /* 0x000fe200000006ff */
[----:B------:R-:W1:Y:S01]  /*63b0*/  LDCU.64 UR4, c[0x0][0xc90] ;  /* 0x00019200ff0477ac */ /* 0x000e620008000a00 */
[----:B------:R-:W2:Y:S06]  /*63c0*/  LDCU UR42, c[0x0][0xf0c] ;  /* 0x0001e180ff2a77ac */ /* 0x000eac0008000800 */
[----:B------:R-:W4:Y:S01]  /*63d0*/  LDS R3, [UR44+0x100] ;  /* 0x0001002cff037984 */ /* 0x000f220008000800 */
[----:B------:R-:W2:Y:S01]  /*63e0*/  LDCU UR39, c[0x0][0xf30] ;  /* 0x0001e600ff2777ac */ /* 0x000ea20008000800 */
[----:B------:R-:W2:Y:S01]  /*63f0*/  LDCU.64 UR60, c[0x0][0xc88] ;  /* 0x00019100ff3c77ac */ /* 0x000ea20008000a00 */
[----:B------:R-:W2:Y:S01]  /*6400*/  LDCU.64 UR40, c[0x0][0xf28] ;  /* 0x0001e500ff2877ac */ /* 0x000ea20008000a00 */
[----:B-1----:R-:W-:Y:S01]  /*6410*/  IMAD.U32 R191, RZ, RZ, UR4 ;  /* 0x00000004ffbf7e24 */ /* 0x002fe2000f8e00ff */
[----:B------:R-:W-:Y:S01]  /*6420*/  UIADD3 UR4, UPT, UPT, UR44, 0x200, URZ ;  /* 0x000002002c047890 */ /* 0x000fe2000fffe0ff */
[----:B------:R-:W-:Y:S01]  /*6430*/  IMAD.U32 R190, RZ, RZ, UR5 ;  /* 0x00000005ffbe7e24 */ /* 0x000fe2000f8e00ff */
[----:B------:R-:W1:Y:S04]  /*6440*/  LDCU.128 UR56, c[0x0][0xf10] ;  /* 0x0001e200ff3877ac */ /* 0x000e680008000c00 */
[----:B------:R-:W-:Y:S01]  /*6450*/  IMAD.U32 R181, RZ, RZ, UR4 ;  /* 0x00000004ffb57e24 */ /* 0x000fe2000f8e00ff */
[----:B------:R-:W1:Y:S03]  /*6460*/  LDCU UR62, c[0x0][0x374] ;  /* 0x00006e80ff3e77ac */ /* 0x000e660008000800 */
[----:B------:R-:W-:Y:S01]  /*6470*/  IMAD R188, R188, 0x2, R181 ;  /* 0x00000002bcbc7824 */ /* 0x000fe200078e02b5 */
[----:B------:R-:W-:Y:S01]  /*6480*/  UMOV UR43, URZ ;  /* 0x000000ff002b7c82 */ /* 0x000fe20008000000 */
[----:B------:R-:W-:Y:S01]  /*6490*/  UMOV UR53, URZ ;  /* 0x000000ff00357c82 */ /* 0x000fe20008000000 */
[----:B------:R-:W-:Y:S01]  /*64a0*/  UMOV UR47, URZ ;  /* 0x000000ff002f7c82 */ /* 0x000fe20008000000 */
[----:B-1234-:R-:W-:-:S07]  /*64b0*/  IADD3 R2, PT, PT, R3, R2, RZ ;  /* 0x0000000203027210 */ /* 0x01efce0007ffe0ff */
.L_x_188:
[C---:B------:R-:W-:Y:S02]  /*64c0*/  LEA R0, R183.reuse, UR44, 0x3 ;  /* 0x0000002cb7007c11 */ /* 0x040fe4000f8e18ff */
[----:B------:R-:W-:Y:S02]  /*64d0*/  SHF.L.U32 R3, R186, 0x1f, RZ ;  /* 0x0000001fba037819 */ /* 0x000fe400000006ff */
[----:B--2---:R-:W-:Y:S02]  /*64e0*/  LEA R5, R183, UR44, 0x4 ;  /* 0x0000002cb7057c11 */ /* 0x004fe4000f8e20ff */
[----:B------:R-:W1:Y:S02]  /*64f0*/  SYNCS.PHASECHK.TRANS64.TRYWAIT P0, [R0+URZ+0x80], R3 ;  /* 0x00008003000075a7 */ /* 0x000e6400080011ff */
[----:B-1-3--:R-:W-:Y:S05]  /*6500*/  @!P0 BRA `(.L_x_97) ;  /* 0x000000cc00e88947 */ /* 0x00afea0003800000 */
.L_x_237:
[----:B------:R-:W-:Y:S01]  /*6510*/  R2UR UR7, R192 ;  /* 0x00000000c00772ca */ /* 0x000fe200000e0000 */
[----:B------:R-:W2:Y:S01]  /*6520*/  LDS.128 R4, [R5+0xe0] ;  /* 0x0000e00005047984 */ /* 0x000ea20000000c00 */
[----:B-1----:R-:W-:Y:S01]  /*6530*/  VIADD R0, R0, 0x90 ;  /* 0x0000009000007836 */ /* 0x002fe20000000000 */
[----:B------:R-:W-:Y:S04]  /*6540*/  UISETP.GE.AND UP0, UPT, UR45, 0x1, UPT ;  /* 0x000000012d00788c */ /* 0x000fe8000bf06270 */
[----:B------:R-:W-:Y:S01]  /*6550*/  PRMT R0, RZ, 0x654, R0 ;  /* 0x00000654ff007816 */ /* 0x000fe20000000000 */
[----:B------:R-:W-:Y:S01]  /*6560*/  @!PT LDS RZ, [RZ] ;  /* 0x00000000fffff984 */ /* 0x000fe20000000800 */
[----:B------:R-:W-:Y:S01]  /*6570*/  @!PT LDS RZ, [RZ] ;  /* 0x00000000fffff984 */ /* 0x000fe20000000800 */
[----:B------:R-:W-:Y:S01]  /*6580*/  @!PT LDS RZ, [RZ] ;  /* 0x00000000fffff984 */ /* 0x000fe20000000800 */
[----:B------:R-:W-:Y:S01]  /*6590*/  @!PT LDS RZ, [RZ] ;  /* 0x00000000fffff984 */ /* 0x000fe20000000800 */
[----:B------:R1:W-:Y:S06]  /*65a0*/  MEMBAR.ALL.CTA ;  /* 0x0000000000007992 */ /* 0x0003ec0000008000 */
[----:B-1----:R-:W1:Y:S02]  /*65b0*/  FENCE.VIEW.ASYNC.S ;  /* 0x00000000000073c6 */ /* 0x002e640000000000 */
[----:B-1----:R1:W-:Y:S01]  /*65c0*/  SYNCS.ARRIVE.TRANS64.RED.A1T0 RZ, [R0+URZ], RZ ;  /* 0x000000ff00ff79a7 */ /* 0x0023e200081004ff */
[----:B--2---:R-:W-:Y:S11]  /*65d0*/  LOP3.LUT P0, RZ, R6, 0x1, RZ, 0xc0, !PT ;  /* 0x0000000106ff7812 */ /* 0x004ff6000780c0ff */
[----:B------:R-:W-:Y:S02]  /*65e0*/  @!UPT UIADD3 URZ, UPT, UPT, URZ, URZ, URZ ;  /* 0x000000fffffff290 */ /* 0x000fe4000fffe0ff */
[----:B------:R-:W-:Y:S01]  /*65f0*/  VOTEU.ANY UP1, P0 ;  /* 0x0000000000ff7886 */ /* 0x000fe20000020100 */
[----:B------:R-:W-:Y:S01]  /*6600*/  PLOP3.LUT P0, PT, PT, PT, UP1, 0x80, 0x8 ;  /* 0x000000000008781c */ /* 0x000fe20003f0f018 */
[----:B------:R-:W-:Y:S06]  /*6610*/  UP2UR UR4, UPR, URZ, 0x2 ;  /* 0x00000002ff047883 */ /* 0x000fec0008000000 */
[----:B------:R-:W-:Y:S06]  /*6620*/  IMAD.U32 R193, RZ, RZ, UR4 ;  /* 0x00000004ffc17e24 */ /* 0x000fec000f8e00ff */
[----:B------:R-:W-:Y:S02]  /*6630*/  @P0 SHF.R.U32.HI R3, RZ, 0x10, R5 ;  /* 0x00000010ff030819 */ /* 0x000fe40000011605 */
[----:B------:R-:W-:Y:S02]  /*6640*/  @P0 MOV R8, R4 ;  /* 0x0000000400080202 */ /* 0x000fe40000000f00 */
[----:B------:R-:W-:Y:S02]  /*6650*/  @P0 R2UR UR4, R3 ;  /* 0x00000000030402ca */ /* 0x000fe400000e0000 */
[----:B------:R-:W-:Y:S02]  /*6660*/  @P0 LOP3.LUT R4, R5, 0xffff, RZ, 0xc0, !PT ;  /* 0x0000ffff05040812 */ /* 0x000fe400078ec0ff */
[----:B------:R-:W-:Y:S02]  /*6670*/  @P0 R2UR UR6, R8 ;  /* 0x00000000080602ca */ /* 0x000fe400000e0000 */
[----:B------:R-:W-:Y:S07]  /*6680*/  @P0 R2UR UR5, R4 ;  /* 0x00000000040502ca */ /* 0x000fee00000e0000 */
[----:B------:R-:W-:Y:S02]  /*6690*/  @UP1 UMOV UR7, UR4 ;  /* 0x0000000400071c82 */ /* 0x000fe40008000000 */
[----:B------:R-:W-:Y:S02]  /*66a0*/  IMAD.U32 R192, RZ, RZ, UR7 ;  /* 0x00000007ffc07e24 */ /* 0x000fe4000f8e00ff */
[----:B------:R-:W-:Y:S02]  /*66b0*/  @UP1 UMOV UR38, UR6 ;  /* 0x0000000600261c82 */ /* 0x000fe40008000000 */
[----:B------:R-:W-:Y:S01]  /*66c0*/  @UP1 UMOV UR37, UR5 ;  /* 0x0000000500251c82 */ /* 0x000fe20008000000 */
[----:B-1----:R-:W-:Y:S05]  /*66d0*/  BRA.U !UP0, `(.L_x_98) ;  /* 0x0000000108cc7547 */ /* 0x002fea000b800000 */
[----:B------:R-:W1:Y:S01]  /*66e0*/  LDCU UR12, c[0x0][0xf20] ;  /* 0x0001e400ff0c77ac */ /* 0x000e620008000800 */
[----:B------:R-:W-:Y:S02]  /*66f0*/  UIMAD.WIDE.U32 UR4, UR62, UR59, URZ ;  /* 0x0000003b3e0472a5 */ /* 0x000fe4000f8e00ff */
[----:B------:R-:W-:Y:S02]  /*6700*/  UIMAD.WIDE.U32 UR6, UR63, UR56, URZ ;  /* 0x000000383f0672a5 */ /* 0x000fe4000f8e00ff */
[----:B------:R-:W-:Y:S02]  /*6710*/  UISETP.NE.AND UP0, UPT, UR58, 0x1, UPT ;  /* 0x000000013a00788c */ /* 0x000fe4000bf05270 */
[----:B------:R-:W-:Y:S02]  /*6720*/  UIMAD.WIDE.U32 UR8, UR37, UR59, URZ ;  /* 0x0000003b250872a5 */ /* 0x000fe4000f8e00ff */
[----:B------:R-:W-:Y:S02]  /*6730*/  UISETP.NE.AND UP1, UPT, UR42, 0x1, UPT ;  /* 0x000000012a00788c */ /* 0x000fe4000bf25270 */
[----:B------:R-:W-:Y:S02]  /*6740*/  UIMAD.WIDE.U32 UR10, UR38, UR56, URZ ;  /* 0x00000038260a72a5 */ /* 0x000fe4000f8e00ff */
[----:B------:R-:W-:Y:S01]  /*6750*/  UISETP.NE.AND UP2, UPT, UR45, 0x1, UPT ;  /* 0x000000012d00788c */ /* 0x000fe2000bf45270 */
[----:B------:R-:W-:Y:S02]  /*6760*/  UMOV UR4, UR5 ;  /* 0x0000000500047c82 */ /* 0x000fe40008000000 */
[----:B-1----:R-:W-:Y:S03]  /*6770*/  USHF.R.U32.HI UR5, URZ, UR12, UR4 ;  /* 0x0000000cff057299 */ /* 0x002fe60008011604 */
[----:B------:R-:W-:Y:S02]  /*6780*/  UMOV UR4, UR7 ;  /* 0x0000000700047c82 */ /* 0x000fe40008000000 */
[----:B------:R-:W-:Y:S02]  /*6790*/  USHF.R.U32.HI UR7, URZ, UR57, UR4 ;  /* 0x00000039ff077299 */ /* 0x000fe40008011604 */
[----:B------:R-:W-:Y:S02]  /*67a0*/  USEL UR4, UR62, UR5, !UP0 ;  /* 0x000000053e047287 */ /* 0x000fe4000c000000 */
[----:B------:R-:W-:Y:S01]  /*67b0*/  USEL UR7, UR63, UR7, !UP1 ;  /* 0x000000073f077287 */ /* 0x000fe2000c800000 */
[----:B------:R-:W-:Y:S01]  /*67c0*/  UMOV UR5, UR9 ;  /* 0x0000000900057c82 */ /* 0x000fe20008000000 */
[----:B------:R-:W-:Y:S02]  /*67d0*/  UIMAD.WIDE.U32 UR8, UR4, UR40, URZ ;  /* 0x00000028040872a5 */ /* 0x000fe4000f8e00ff */
[----:B------:R-:W-:Y:S03]  /*67e0*/  USHF.R.U32.HI UR6, URZ, UR12, UR5 ;  /* 0x0000000cff067299 */ /* 0x000fe60008011605 */
[----:B------:R-:W-:Y:S01]  /*67f0*/  UMOV UR5, UR11 ;  /* 0x0000000b00057c82 */ /* 0x000fe20008000000 */
[----:B------:R-:W-:Y:S02]  /*6800*/  UIMAD.WIDE.U32 UR10, UR7, UR40, URZ ;  /* 0x00000028070a72a5 */ /* 0x000fe4000f8e00ff */
[----:B------:R-:W-:Y:S02]  /*6810*/  USEL UR6, UR37, UR6, !UP0 ;  /* 0x0000000625067287 */ /* 0x000fe4000c000000 */
[----:B------:R-:W-:Y:S01]  /*6820*/  USHF.R.U32.HI UR5, URZ, UR57, UR5 ;  /* 0x00000039ff057299 */ /* 0x000fe20008011605 */
[----:B------:R-:W-:Y:S02]  /*6830*/  UMOV UR8, UR9 ;  /* 0x0000000900087c82 */ /* 0x000fe40008000000 */
[----:B------:R-:W-:Y:S01]  /*6840*/  UMOV UR10, UR11 ;  /* 0x0000000b000a7c82 */ /* 0x000fe20008000000 */
[----:B------:R-:W-:Y:S02]  /*6850*/  @UP2 USHF.R.U32.HI UR4, URZ, UR41, UR8 ;  /* 0x00000029ff042299 */ /* 0x000fe40008011608 */
[----:B------:R-:W-:Y:S02]  /*6860*/  @UP2 USHF.R.U32.HI UR7, URZ, UR41, UR10 ;  /* 0x00000029ff072299 */ /* 0x000fe4000801160a */
[----:B------:R-:W-:Y:S02]  /*6870*/  UIMAD UR4, UR45, UR4, URZ ;  /* 0x000000042d0472a4 */ /* 0x000fe4000f8e02ff */
[----:B------:R-:W-:Y:S02]  /*6880*/  UIMAD.WIDE.U32 UR10, UR6, UR40, URZ ;  /* 0x00000028060a72a5 */ /* 0x000fe4000f8e00ff */
[----:B------:R-:W-:Y:S02]  /*6890*/  USEL UR5, UR38, UR5, !UP1 ;  /* 0x0000000526057287 */ /* 0x000fe4000c800000 */
[----:B------:R-:W-:Y:S02]  /*68a0*/  UIMAD UR8, UR45, UR7, URZ ;  /* 0x000000072d0872a4 */ /* 0x000fe4000f8e02ff */
[----:B------:R-:W-:Y:S03]  /*68b0*/  UISETP.GE.AND UP0, UPT, UR6, UR4, UPT ;  /* 0x000000040600728c */ /* 0x000fe6000bf06270 */
[----:B------:R-:W-:Y:S01]  /*68c0*/  UMOV UR4, UR11 ;  /* 0x0000000b00047c82 */ /* 0x000fe20008000000 */
[----:B------:R-:W-:Y:S02]  /*68d0*/  UISETP.GE.OR UP0, UPT, UR5, UR8, UP0 ;  /* 0x000000080500728c */ /* 0x000fe40008706670 */
[----:B------:R-:W-:Y:S02]  /*68e0*/  USHF.R.U32.HI UR4, URZ, UR41, UR4 ;  /* 0x00000029ff047299 */ /* 0x000fe40008011604 */
[----:B------:R-:W-:Y:S02]  /*68f0*/  UIMAD.WIDE.U32 UR8, UR5, UR40, URZ ;  /* 0x00000028050872a5 */ /* 0x000fe4000f8e00ff */
[----:B------:R-:W-:Y:S02]  /*6900*/  USEL UR11, UR6, UR4, !UP2 ;  /* 0x00000004060b7287 */ /* 0x000fe4000d000000 */
[----:B------:R-:W-:Y:S02]  /*6910*/  UIADD3 UR8, UPT, UPT, -UR5, URZ, URZ ;  /* 0x000000ff05087290 */ /* 0x000fe4000fffe1ff */
[----:B------:R-:W-:Y:S01]  /*6920*/  UIADD3 UR10, UPT, UPT, -UR11, URZ, URZ ;  /* 0x000000ff0b0a7290 */ /* 0x000fe2000fffe1ff */
[----:B------:R-:W-:Y:S01]  /*6930*/  @!UP0 UMOV UR4, UR9 ;  /* 0x0000000900048c82 */ /* 0x000fe20008000000 */
[----:B------:R-:W-:Y:S02]  /*6940*/  UIADD3 UR9, UPT, UPT, -UR6, URZ, URZ ;  /* 0x000000ff06097290 */ /* 0x000fe4000fffe1ff */
[----:B------:R-:W-:Y:S02]  /*6950*/  @!UP0 USHF.R.U32.HI UR4, URZ, UR41, UR4 ;  /* 0x00000029ff048299 */ /* 0x000fe40008011604 */
[----:B------:R-:W-:Y:S02]  /*6960*/  UIMAD UR10, UR45, UR10, UR6 ;  /* 0x0000000a2d0a72a4 */ /* 0x000fe4000f8e0206 */
[----:B------:R-:W-:Y:S04]  /*6970*/  @!UP0 USEL UR4, UR5, UR4, !UP2 ;  /* 0x0000000405048287 */ /* 0x000fe8000d000000 */
[----:B------:R-:W-:Y:S02]  /*6980*/  @!UP0 UIMAD UR10, UR7, UR10, UR4 ;  /* 0x0000000a070a82a4 */ /* 0x000fe4000f8e0204 */
[----:B------:R-:W-:Y:S02]  /*6990*/  @!UP0 UIADD3 UR11, UPT, UPT, UR11, -UR4, URZ ;  /* 0x800000040b0b8290 */ /* 0x000fe4000fffe0ff */
[----:B------:R-:W-:Y:S02]  /*69a0*/  UIMAD UR7, UR42, UR8, UR38 ;  /* 0x000000082a0772a4 */ /* 0x000fe4000f8e0226 */
[----:B------:R-:W-:Y:S02]  /*69b0*/  @!UP0 UIMAD UR6, UR11, UR45, UR5 ;  /* 0x0000002d0b0682a4 */ /* 0x000fe4000f8e0205 */
[----:B------:R-:W-:Y:S01]  /*69c0*/  UIMAD UR4, UR58, UR9, UR37 ;  /* 0x000000093a0472a4 */ /* 0x000fe2000f8e0225 */
[----:B------:R-:W-:Y:S02]  /*69d0*/  @!UP0 UMOV UR5, UR10 ;  /* 0x0000000a00058c82 */ /* 0x000fe40008000000 */
[----:B------:R-:W-:Y:S02]  /*69e0*/  UIMAD UR38, UR5, UR42, UR7 ;  /* 0x0000002a052672a4 */ /* 0x000fe4000f8e0207 */
[----:B------:R-:W-:Y:S11]  /*69f0*/  UIMAD UR37, UR6, UR58, UR4 ;  /* 0x0000003a062572a4 */ /* 0x000ff6000f8e0204 */
[----:B------:R-:W-:Y:S01]  /*6a00*/  @!UPT UIADD3 URZ, UPT, UPT, URZ, URZ, URZ ;  /* 0x000000fffffff290 */ /* 0x000fe2000fffe0ff */
.L_x_98:
[----:B------:R-:W-:Y:S01]  /*6a10*/  UISETP.NE.AND UP0, UPT, UR39, 0x1, UPT ;  /* 0x000000012700788c */ /* 0x000fe2000bf05270 */
[----:B------:R-:W-:Y:S01]  /*6a20*/  LOP3.LUT P0, RZ, R181, 0x1b0, RZ, 0xc0, !PT ;  /* 0x000001b0b5ff7812 */ /* 0x000fe2000780c0ff */
[----:B------:R-:W-:Y:S01]  /*6a30*/  USHF.L.U32 UR50, UR27, 0x7, URZ ;  /* 0x000000071b327899 */ /* 0x000fe200080006ff */
[----:B------:R-:W-:Y:S01]  /*6a40*/  BSSY.RECONVERGENT B6, `(.L_x_99) ;  /* 0x0000034000067945 */ /* 0x000fe20003800200 */
[----:B------:R-:W-:Y:S01]  /*6a50*/  USHF.L.U32 UR52, UR24, 0x8, URZ ;  /* 0x0000000818347899 */ /* 0x000fe200080006ff */
[----:B------:R-:W-:Y:S06]  /*6a60*/  IADD3 R183, PT, PT, R183, 0x1, RZ ;  /* 0x00000001b7b77810 */ /* 0x000fec0007ffe0ff */
[----:B------:R-:W1:Y:S01]  /*6a70*/  @!UP0 LDCU.128 UR12, c[0x0][0xf10] ;  /* 0x0001e200ff0c87ac */ /* 0x000e620008000c00 */
[----:B------:R-:W2:Y:S01]  /*6a80*/  @!UP0 LDCU UR5, c[0x0][0xf0c] ;  /* 0x0001e180ff0587ac */ /* 0x000ea20008000800 */
[----:B------:R-:W3:Y:S01]  /*6a90*/  @!UP0 LDCU UR10, c[0x0][0xf20] ;  /* 0x0001e400ff0a87ac */ /* 0x000ee20008000800 */
[----:B-1----:R-:W-:Y:S02]  /*6aa0*/  UIMAD.WIDE.U32 UR8, UR38, UR12, URZ ;  /* 0x0000000c260872a5 */ /* 0x002fe4000f8e00ff */
[----:B------:R-:W-:Y:S02]  /*6ab0*/  UIMAD.WIDE.U32 UR6, UR37, UR15, URZ ;  /* 0x0000000f250672a5 */ /* 0x000fe4000f8e00ff */
[----:B------:R-:W-:Y:S03]  /*6ac0*/  @!UP0 UISETP.NE.AND UP1, UPT, UR14, 0x1, UPT ;  /* 0x000000010e00888c */ /* 0x000fe6000bf25270 */
[----:B------:R-:W-:Y:S01]  /*6ad0*/  @!UP0 UMOV UR4, UR9 ;  /* 0x0000000900048c82 */ /* 0x000fe20008000000 */
[----:B--2---:R-:W-:Y:S02]  /*6ae0*/  @!UP0 UISETP.NE.AND UP2, UPT, UR5, 0x1, UPT ;  /* 0x000000010500888c */ /* 0x004fe4000bf45270 */
[----:B------:R-:W-:Y:S01]  /*6af0*/  @!UP0 USHF.R.U32.HI UR4, URZ, UR13, UR4 ;  /* 0x0000000dff048299 */ /* 0x000fe20008011604 */
[----:B------:R-:W-:Y:S02]  /*6b00*/  @!UP0 UMOV UR6, UR7 ;  /* 0x0000000700068c82 */ /* 0x000fe40008000000 */
[----:B---3--:R-:W-:Y:S02]  /*6b10*/  @!UP0 USHF.R.U32.HI UR6, URZ, UR10, UR6 ;  /* 0x0000000aff068299 */ /* 0x008fe40008011606 */
[----:B------:R-:W-:Y:S02]  /*6b20*/  @!UP0 USEL UR7, UR38, UR4, !UP2 ;  /* 0x0000000426078287 */ /* 0x000fe4000d000000 */
[----:B------:R-:W-:Y:S04]  /*6b30*/  @!UP0 USEL UR6, UR37, UR6, !UP1 ;  /* 0x0000000625068287 */ /* 0x000fe8000c800000 */
[----:B------:R-:W-:Y:S02]  /*6b40*/  @!UP0 UIADD3 UR4, UPT, UPT, -UR7, UR6, URZ ;  /* 0x0000000607048290 */ /* 0x000fe4000fffe1ff */
[----:B------:R-:W-:Y:S02]  /*6b50*/  @!UP0 UIADD3 UR6, UPT, UPT, UR7, -UR6, URZ ;  /* 0x8000000607068290 */ /* 0x000fe4000fffe0ff */
[----:B------:R-:W-:Y:S02]  /*6b60*/  @!UP0 UIMAD UR38, UR4, UR5, UR38 ;  /* 0x00000005042682a4 */ /* 0x000fe4000f8e0226 */
[----:B------:R-:W-:Y:S01]  /*6b70*/  @!UP0 UIMAD UR37, UR6, UR14, UR37 ;  /* 0x0000000e062582a4 */ /* 0x000fe2000f8e0225 */
[----:B------:R-:W-:Y:S11]  /*6b80*/  @!P0 BRA `(.L_x_100) ;  /* 0x00000000007c8947 */ /* 0x000ff60003800000 */
[----:B------:R-:W1:Y:S01]  /*6b90*/  LDCU.64 UR8, c[0x4][0x80] ;  /* 0x01001000ff0877ac */ /* 0x000e620008000a00 */
[----:B------:R-:W-:Y:S01]  /*6ba0*/  MOV R16, 0x0 ;  /* 0x0000000000107802 */ /* 0x000fe20000000f00 */
[----:B------:R-:W-:Y:S02]  /*6bb0*/  HFMA2 R12, -RZ, RZ, 0, 5.9604644775390625e-08 ;  /* 0x00000001ff0c7431 */ /* 0x000fe400000001ff */
[----:B------:R-:W-:Y:S01]  /*6bc0*/  IMAD.MOV.U32 R8, RZ, RZ, 0x70 ;  /* 0x00000070ff087424 */ /* 0x000fe200078e00ff */
[----:B------:R2:W3:Y:S01]  /*6bd0*/  LDC.64 R14, c[0x4][R16] ;  /* 0x01000000100e7b82 */ /* 0x0004e20000000a00 */
[----:B------:R-:W4:Y:S01]  /*6be0*/  LDCU.64 UR6, c[0x4][0x88] ;  /* 0x01001100ff0677ac */ /* 0x000f220008000a00 */
[----:B------:R-:W-:Y:S01]  /*6bf0*/  IMAD.MOV.U32 R13, RZ, RZ, RZ ;  /* 0x000000ffff0d7224 */ /* 0x000fe200078e00ff */
[----:B------:R-:W2:Y:S01]  /*6c00*/  LDCU.64 UR4, c[0x4][0x8] ;  /* 0x01000100ff0477ac */ /* 0x000ea20008000a00 */
[----:B-1----:R-:W-:Y:S01]  /*6c10*/  MOV R5, UR9 ;  /* 0x0000000900057c02 */ /* 0x002fe20008000f00 */
[----:B------:R-:W-:Y:S01]  /*6c20*/  IMAD.U32 R4, RZ, RZ, UR8 ;  /* 0x00000008ff047e24 */ /* 0x000fe2000f8e00ff */
[----:B----4-:R-:W-:Y:S01]  /*6c30*/  MOV R7, UR7 ;  /* 0x0000000700077c02 */ /* 0x010fe20008000f00 */
[----:B------:R-:W-:Y:S01]  /*6c40*/  IMAD.U32 R6, RZ, RZ, UR6 ;  /* 0x00000006ff067e24 */ /* 0x000fe2000f8e00ff */
[----:B--2---:R-:W-:Y:S01]  /*6c50*/  MOV R11, UR5 ;  /* 0x00000005000b7c02 */ /* 0x004fe20008000f00 */
[----:B------:R-:W-:Y:S02]  /*6c60*/  IMAD.U32 R10, RZ, RZ, UR4 ;  /* 0x00000004ff0a7e24 */ /* 0x000fe4000f8e00ff */
[----:B------:R-:W-:Y:S07]  /*6c70*/  LEPC R20, `(.L_x_101) ;  /* 0x000000001014794e */ /* 0x000fee0000000000 */
[----:B---3-5:R-:W-:Y:S05]  /*6c80*/  CALL.ABS.NOINC R14 ;  /* 0x000000000e007343 */ /* 0x028fea0003c00000 */
.L_x_101:
[----:B------:R-:W1:Y:S01]  /*6c90*/  LDCU.64 UR8, c[0x4][0x80] ;  /* 0x01001000ff0877ac */ /* 0x000e620008000a00 */
[----:B------:R-:W2:Y:S01]  /*6ca0*/  LDC.64 R16, c[0x4][R16] ;  /* 0x0100000010107b82 */ /* 0x000ea20000000a00 */
[----:B------:R-:W-:Y:S02]  /*6cb0*/  HFMA2 R12, -RZ, RZ, 0, 5.9604644775390625e-08 ;  /* 0x00000001ff0c7431 */ /* 0x000fe400000001ff */
[----:B------:R-:W-:Y:S02]  /*6cc0*/  IMAD.MOV.U32 R8, RZ, RZ, 0x70 ;  /* 0x00000070ff087424 */ /* 0x000fe400078e00ff */
[----:B------:R-:W-:Y:S01]  /*6cd0*/  IMAD.MOV.U32 R13, RZ, RZ, RZ ;  /* 0x000000ffff0d7224 */ /* 0x000fe200078e00ff */
[----:B------:R-:W3:Y:S01]  /*6ce0*/  LDCU.64 UR6, c[0x4][0x88] ;  /* 0x01001100ff0677ac */ /* 0x000ee20008000a00 */
[----:B------:R-:W4:Y:S01]  /*6cf0*/  LDCU.64 UR4, c[0x4][0x8] ;  /* 0x01000100ff0477ac */ /* 0x000f220008000a00 */
[----:B-1----:R-:W-:Y:S02]  /*6d00*/  MOV R4, UR8 ;  /* 0x0000000800047c02 */ /* 0x002fe40008000f00 */
[----:B------:R-:W-:Y:S02]  /*6d10*/  MOV R5, UR9 ;  /* 0x0000000900057c02 */ /* 0x000fe40008000f00 */
[----:B---3--:R-:W-:Y:S01]  /*6d20*/  MOV R7, UR7 ;  /* 0x0000000700077c02 */ /* 0x008fe20008000f00 */
[----:B------:R-:W-:Y:S01]  /*6d30*/  IMAD.U32 R6, RZ, RZ, UR6 ;  /* 0x00000006ff067e24 */ /* 0x000fe2000f8e00ff */
[----:B----4-:R-:W-:Y:S01]  /*6d40*/  MOV R11, UR5 ;  /* 0x00000005000b7c02 */ /* 0x010fe20008000f00 */
[----:B------:R-:W-:Y:S02]  /*6d50*/  IMAD.U32 R10, RZ, RZ, UR4 ;  /* 0x00000004ff0a7e24 */ /* 0x000fe4000f8e00ff */
[----:B------:R-:W-:Y:S07]  /*6d60*/  LEPC R20, `(.L_x_100) ;  /* 0x000000001014794e */ /* 0x000fee0000000000 */
[----:B--2---:R-:W-:Y:S05]  /*6d70*/  CALL.ABS.NOINC R16 ;  /* 0x0000000010007343 */ /* 0x004fea0003c00000 */
.L_x_100:
[----:B------:R-:W-:Y:S05]  /*6d80*/  BSYNC.RECONVERGENT B6 ;  /* 0x0000000000067941 */ /* 0x000fea0003800200 */
.L_x_99:
[----:B------:R-:W-:Y:S02]  /*6d90*/  R2UR UR6, R180 ;  /* 0x00000000b40672ca */ /* 0x000fe400000e0000 */
[----:B------:R-:W-:Y:S02]  /*6da0*/  R2UR UR5, R191 ;  /* 0x00000000bf0572ca */ /* 0x000fe400000e0000 */
[----:B------:R-:W-:Y:S02]  /*6db0*/  R2UR UR4, R190 ;  /* 0x00000000be0472ca */ /* 0x000fe400000e0000 */
[----:B------:R-:W-:Y:S02]  /*6dc0*/  ISETP.NE.U32.AND P4, PT, R174, RZ, PT ;  /* 0x000000ffae00720c */ /* 0x000fe40003f85070 */
[----:B------:R-:W-:Y:S02]  /*6dd0*/  ISETP.NE.U32.AND P2, PT, RZ, UR60, PT ;  /* 0x0000003cff007c0c */ /* 0x000fe4000bf45070 */
[----:B------:R-:W-:Y:S02]  /*6de0*/  ISETP.NE.AND.EX P4, PT, R175, RZ, PT, P4 ;  /* 0x000000ffaf00720c */ /* 0x000fe40003f85340 */
[----:B------:R-:W-:Y:S01]  /*6df0*/  ISETP.NE.AND.EX P2, PT, RZ, UR61, PT, P2 ;  /* 0x0000003dff007c0c */ /* 0x000fe2000bf45320 */
[----:B------:R-:W-:Y:S02]  /*6e00*/  UISETP.NE.AND UP2, UPT, UR6, URZ, UPT ;  /* 0x000000ff0600728c */ /* 0x000fe4000bf45270 */
[----:B------:R-:W-:Y:S04]  /*6e10*/  UISETP.NE.U32.AND UP0, UPT, UR5, URZ, UPT ;  /* 0x000000ff0500728c */ /* 0x000fe8000bf05070 */
[----:B------:R-:W-:Y:S01]  /*6e20*/  UISETP.NE.AND.EX UP1, UPT, UR4, URZ, UPT, UP0 ;  /* 0x000000ff0400728c */ /* 0x000fe2000bf25300 */
[----:B------:R-:W-:Y:S01]  /*6e30*/  PLOP3.LUT P1, PT, PT, PT, UP2, 0x80, 0x8 ;  /* 0x000000000008781c */ /* 0x000fe20003f2f028 */
[----:B------:R-:W-:Y:S03]  /*6e40*/  UPLOP3.LUT UP0, UPT, UPT, UPT, UPT, 0x40, 0x4 ;  /* 0x000000000004789c */ /* 0x000fe60003f0e870 */
[----:B------:R-:W-:Y:S06]  /*6e50*/  @UP2 UPLOP3.LUT UP0, UPT, UPT, UPT, UP1, 0x80, 0x8 ;  /* 0x000000000008289c */ /* 0x000fec0003f0f010 */
[----:B------:R-:W-:Y:S01]  /*6e60*/  PLOP3.LUT P0, PT, PT, PT, UP0, 0x80, 0x8 ;  /* 0x000000000008781c */ /* 0x000fe20003f0f008 */
[----:B------:R-:W-:Y:S01]  /*6e70*/  @!UPT UIADD3 URZ, UPT, UPT, URZ, URZ, URZ ;  /* 0x000000fffffff290 */ /* 0x000fe2000fffe0ff */
[----:B------:R-:W-:Y:S11]  /*6e80*/  BRA.U !UP1, `(.L_x_102) ;  /* 0x0000000109407547 */ /* 0x000ff6000b800000 */
[----:B------:R-:W-:Y:S01]  /*6e90*/  UISETP.NE.U32.AND UP0, UPT, UR60, URZ, UPT ;  /* 0x000000ff3c00728c */ /* 0x000fe2000bf05070 */
[----:B------:R-:W-:Y:S01]  /*6ea0*/  R2UR UR6, R191 ;  /* 0x00000000bf0672ca */ /* 0x000fe200000e0000 */
[----:B------:R-:W1:Y:S01]  /*6eb0*/  LDCU.64 UR8, c[0x0][0x358] ;  /* 0x00006b00ff0877ac */ /* 0x000e620008000a00 */
[----:B------:R-:W-:Y:S02]  /*6ec0*/  HFMA2 R176, -RZ, RZ, 0, 5.9604644775390625e-08 ;  /* 0x00000001ffb07431 */ /* 0x000fe400000001ff */
[----:B------:R-:W-:Y:S01]  /*6ed0*/  IMAD.MOV.U32 R0, RZ, RZ, 0x1 ;  /* 0x00000001ff007424 */ /* 0x000fe200078e00ff */
[----:B------:R-:W-:Y:S06]  /*6ee0*/  UISETP.NE.AND.EX UP0, UPT, UR61, URZ, UPT, UP0 ;  /* 0x000000ff3d00728c */ /* 0x000fec000bf05300 */
[----:B------:R-:W-:Y:S05]  /*6ef0*/  PLOP3.LUT P3, PT, PT, PT, UP0, 0x80, 0x8 ;  /* 0x000000000008781c */ /* 0x000fea0003f6f008 */
[----:B------:R-:W2:Y:S01]  /*6f00*/  @UP0 LDCU.64 UR4, c[0x0][0xc88] ;  /* 0x00019100ff0407ac */ /* 0x000ea20008000a00 */
[----:B------:R-:W-:Y:S07]  /*6f10*/  @UP0 UIMAD UR6, UR36, UR6, URZ ;  /* 0x00000006240602a4 */ /* 0x000fee000f8e02ff */
[----:B------:R-:W-:Y:S01]  /*6f20*/  @!P3 PRMT R176, R0, 0x7610, R176 ;  /* 0x0000761000b0b816 */ /* 0x000fe200000000b0 */
[----:B--2---:R-:W-:Y:S06]  /*6f30*/  @UP0 UIMAD.WIDE UR4, UR6, 0x4, UR4 ;  /* 0x00000004060408a5 */ /* 0x004fec000f8e0204 */
[----:B------:R-:W-:Y:S02]  /*6f40*/  IMAD.U32 R4, RZ, RZ, UR4 ;  /* 0x00000004ff047e24 */ /* 0x000fe4000f8e00ff */
[----:B------:R-:W-:Y:S03]  /*6f50*/  IMAD.U32 R5, RZ, RZ, UR5 ;  /* 0x00000005ff057e24 */ /* 0x000fe6000f8e00ff */
[----:B------:R-:W2:Y:S02]  /*6f60*/  @!UP0 LDCU UR4, c[0x0][0xc80] ;  /* 0x00019000ff0487ac */ /* 0x000ea40008000800 */
[----:B-1---5:R1:W5:Y:S02]  /*6f70*/  @P3 LDG.E R133, desc[UR8][R4.64] ;  /* 0x0000000804853981 */ /* 0x022364000c1e1900 */
[----:B-12---:R-:W-:Y:S02]  /*6f80*/  @!P3 MOV R133, UR4 ;  /* 0x000000040085bc02 */ /* 0x006fe40008000f00 */
.L_x_102:
[----:B------:R-:W-:Y:S05]  /*6f90*/  @!P4 BRA `(.L_x_103) ;  /* 0x000000000024c947 */ /* 0x000fea0003800000 */
[----:B------:R-:W-:Y:S01]  /*6fa0*/  ISETP.NE.U32.AND P3, PT, R172, RZ, PT ;  /* 0x000000ffac00720c */ /* 0x000fe20003f65070 */
[----:B------:R-:W1:Y:S03]  /*6fb0*/  LDCU.64 UR4, c[0x0][0x358] ;  /* 0x00006b00ff0477ac */ /* 0x000e660008000a00 */
[----:B------:R-:W-:Y:S11]  /*6fc0*/  ISETP.NE.AND.EX P3, PT, R173, RZ, PT, P3 ;  /* 0x000000ffad00720c */ /* 0x000ff60003f65330 */
[----:B------:R-:W-:Y:S02]  /*6fd0*/  @!UPT UIADD3 URZ, UPT, UPT, URZ, URZ, URZ ;  /* 0x000000fffffff290 */ /* 0x000fe4000fffe0ff */
[----:B------:R-:W2:Y:S01]  /*6fe0*/  @P3 LDC.64 R4, c[0x0][0xca8] ;  /* 0x00032a00ff043b82 */ /* 0x000ea20000000a00 */
[----:B------:R-:W-:Y:S04]  /*6ff0*/  @P3 IMAD R0, R174, UR36, RZ ;  /* 0x00000024ae003c24 */ /* 0x000fe8000f8e02ff */
[----:B--2---:R-:W-:Y:S05]  /*7000*/  @P3 IMAD.WIDE R4, R0, 0x4, R4 ;  /* 0x0000000400043825 */ /* 0x004fea00078e0204 */
[----:B-1---5:R1:W5:Y:S02]  /*7010*/  @P3 LDG.E R130, desc[UR4][R4.64] ;  /* 0x0000000404823981 */ /* 0x022364000c1e1900 */
[----:B-1----:R-:W2:Y:S02]  /*7020*/  @!P3 LDC R130, c[0x0][0xca0] ;  /* 0x00032800ff82bb82 */ /* 0x002ea40000000800 */
.L_x_103:
[----:B-----5:R-:W-:Y:S01]  /*7030*/  FSETP.NEU.AND P3, PT, R133, RZ, PT ;  /* 0x000000ff8500720b */ /* 0x020fe20003f6d000 */
[----:B------:R-:W-:Y:S01]  /*7040*/  IMAD.U32 R3, RZ, RZ, UR43 ;  /* 0x0000002bff037e24 */ /* 0x000fe2000f8e00ff */
[----:B------:R-:W-:Y:S01]  /*7050*/  SEL R5, RZ, 0xffffffff, P2 ;  /* 0xffffffffff057807 */ /* 0x000fe20001000000 */
[----:B------:R-:W-:Y:S01]  /*7060*/  IMAD.SHL.U32 R197, R185, 0x10, RZ ;  /* 0x00000010b9c57824 */ /* 0x000fe200078e00ff */
[----:B------:R-:W-:Y:S01]  /*7070*/  @P1 LOP3.LUT P2, RZ, R176, 0xff, RZ, 0xc0, !PT ;  /* 0x000000ffb0ff1812 */ /* 0x000fe2000784c0ff */
[----:B------:R-:W-:Y:S01]  /*7080*/  IMAD R131, R3, 0xc0, R2 ;  /* 0x000000c003837824 */ /* 0x000fe200078e0202 */
[----:B------:R-:W-:Y:S01]  /*7090*/  @P1 SEL R0, RZ, 0xffffffff, P3 ;  /* 0xffffffffff001807 */ /* 0x000fe20001800000 */
[----:B------:R-:W-:Y:S01]  /*70a0*/  IMAD.SHL.U32 R139, R184, 0x10, RZ ;  /* 0x00000010b88b7824 */ /* 0x000fe200078e00ff */
[----:B------:R-:W-:Y:S01]  /*70b0*/  LOP3.LUT P4, R182, R176, 0xff, RZ, 0xc0, !PT ;  /* 0x000000ffb0b67812 */ /* 0x000fe2000788c0ff */
[----:B------:R-:W-:Y:S01]  /*70c0*/  IMAD.IADD R198, R188, 0x1, R197 ;  /* 0x00000001bcc67824 */ /* 0x000fe200078e02c5 */
[C---:B------:R-:W-:Y:S01]  /*70d0*/  @P0 SEL R0, R5.reuse, R0, !P2 ;  /* 0x0000000005000207 */ /* 0x040fe20005000000 */
[----:B------:R-:W-:Y:S01]  /*70e0*/  BSSY B1, `(.L_x_104) ;  /* 0x000004d000017945 */ /* 0x000fe20003800000 */
[----:B------:R-:W-:Y:S01]  /*70f0*/  PLOP3.LUT P2, PT, PT, PT, UP1, 0x80, 0x8 ;  /* 0x000000000008781c */ /* 0x000fe20003f4f018 */
[----:B------:R-:W-:Y:S01]  /*7100*/  IMAD.MOV.U32 R138, RZ, RZ, 0x1 ;  /* 0x00000001ff8a7424 */ /* 0x000fe200078e00ff */
[----:B------:R-:W-:Y:S01]  /*7110*/  @P1 LOP3.LUT R0, R0, 0x1, RZ, 0xc0, !PT ;  /* 0x0000000100001812 */ /* 0x000fe200078ec0ff */
[----:B------:R-:W-:Y:S01]  /*7120*/  IMAD.MOV.U32 R137, RZ, RZ, RZ ;  /* 0x000000ffff897224 */ /* 0x000fe200078e00ff */
[----:B------:R-:W-:Y:S02]  /*7130*/  CS2R R146, SRZ ;  /* 0x0000000000927805 */ /* 0x000fe4000001ff00 */
[----:B------:R-:W-:Y:S02]  /*7140*/  CS2R R144, SRZ ;  /* 0x0000000000907805 */ /* 0x000fe4000001ff00 */
[----:B------:R-:W-:Y:S01]  /*7150*/  ISETP.NE.U32.OR P5, PT, R0, 0x1, !P1 ;  /* 0x000000010000780c */ /* 0x000fe20004fa5470 */
[----:B------:R-:W-:Y:S01]  /*7160*/  IMAD.U32 R0, RZ, RZ, UR43 ;  /* 0x0000002bff007e24 */ /* 0x000fe2000f8e00ff */
[----:B------:R-:W-:Y:S02]  /*7170*/  CS2R R142, SRZ ;  /* 0x00000000008e7805 */ /* 0x000fe4000001ff00 */
[----:B------:R-:W-:Y:S02]  /*7180*/  CS2R R140, SRZ ;  /* 0x00000000008c7805 */ /* 0x000fe4000001ff00 */
[----:B------:R-:W-:Y:S02]  /*7190*/  P2R R194, PR, RZ, 0x20 ;  /* 0x00000020ffc27803 */ /* 0x000fe40000000000 */
[----:B------:R-:W-:Y:S02]  /*71a0*/  CS2R R150, SRZ ;  /* 0x0000000000967805 */ /* 0x000fe4000001ff00 */
[----:B------:R-:W-:Y:S02]  /*71b0*/  SHF.L.U32 R4, R0, 0x1f, RZ ;  /* 0x0000001f00047819 */ /* 0x000fe400000006ff */
[----:B------:R-:W-:Y:S02]  /*71c0*/  CS2R R148, SRZ ;  /* 0x0000000000947805 */ /* 0x000fe4000001ff00 */
[----:B------:R-:W-:Y:S02]  /*71d0*/  SEL R0, RZ, 0xffffffff, P3 ;  /* 0xffffffffff007807 */ /* 0x000fe40001800000 */
[----:B------:R-:W-:Y:S02]  /*71e0*/  CS2R R154, SRZ ;  /* 0x00000000009a7805 */ /* 0x000fe4000001ff00 */
[----:B------:R-:W-:Y:S02]  /*71f0*/  CS2R R152, SRZ ;  /* 0x0000000000987805 */ /* 0x000fe4000001ff00 */
[----:B------:R-:W-:Y:S02]  /*7200*/  CS2R R158, SRZ ;  /* 0x00000000009e7805 */ /* 0x000fe4000001ff00 */
[----:B------:R-:W-:Y:S02]  /*7210*/  @P2 SEL R0, R5, R0, !P4 ;  /* 0x0000000005002207 */ /* 0x000fe40006000000 */
[----:B------:R-:W-:Y:S02]  /*7220*/  CS2R R156, SRZ ;  /* 0x00000000009c7805 */ /* 0x000fe4000001ff00 */
[----:B------:R-:W-:Y:S02]  /*7230*/  @P5 SHF.L.U32 R6, RZ, 0x1f, RZ ;  /* 0x0000001fff065819 */ /* 0x000fe400000006ff */
[----:B------:R-:W-:Y:S02]  /*7240*/  CS2R R162, SRZ ;  /* 0x0000000000a27805 */ /* 0x000fe4000001ff00 */
[----:B------:R-:W-:Y:S02]  /*7250*/  ISETP.NE.AND P2, PT, RZ, UR43, PT ;  /* 0x0000002bff007c0c */ /* 0x000fe4000bf45270 */
[----:B------:R-:W-:Y:S01]  /*7260*/  CS2R R160, SRZ ;  /* 0x0000000000a07805 */ /* 0x000fe2000001ff00 */
[----:B------:R-:W1:Y:S01]  /*7270*/  @P5 SYNCS.PHASECHK.TRANS64.TRYWAIT P1, [UR44+0x30], R6 ;  /* 0x00003006ff0055a7 */ /* 0x000e62000802112c */
[----:B------:R-:W-:Y:S02]  /*7280*/  LOP3.LUT R0, R0, 0x1, RZ, 0xc0, !PT ;  /* 0x0000000100007812 */ /* 0x000fe400078ec0ff */
[----:B------:R-:W-:Y:S02]  /*7290*/  CS2R R166, SRZ ;  /* 0x0000000000a67805 */ /* 0x000fe4000001ff00 */
[----:B------:R-:W-:Y:S02]  /*72a0*/  SEL R212, RZ, 0x60, P2 ;  /* 0x00000060ffd47807 */ /* 0x000fe40001000000 */
[----:B------:R-:W-:Y:S02]  /*72b0*/  CS2R R164, SRZ ;  /* 0x0000000000a47805 */ /* 0x000fe4000001ff00 */
[----:B------:R-:W-:Y:S02]  /*72c0*/  ISETP.NE.U32.AND P3, PT, R0, 0x1, PT ;  /* 0x000000010000780c */ /* 0x000fe40003f65070 */
[----:B------:R-:W-:Y:S02]  /*72d0*/  CS2R R170, SRZ ;  /* 0x0000000000aa7805 */ /* 0x000fe4000001ff00 */
[----:B------:R-:W-:Y:S01]  /*72e0*/  CS2R R168, SRZ ;  /* 0x0000000000a87805 */ /* 0x000fe2000001ff00 */
[----:B------:R-:W-:Y:S01]  /*72f0*/  IMAD.IADD R213, R131, 0x1, R212 ;  /* 0x0000000183d57824 */ /* 0x000fe200078e02d4 */
[----:B------:R-:W-:Y:S01]  /*7300*/  P2R R199, PR, RZ, 0x8 ;  /* 0x00000008ffc77803 */ /* 0x000fe20000000000 */
[----:B------:R-:W-:Y:S02]  /*7310*/  IMAD.IADD R196, R188, 0x1, R139 ;  /* 0x00000001bcc47824 */ /* 0x000fe400078e028b */
[----:B------:R-:W-:Y:S01]  /*7320*/  VIADD R212, R212, UR52 ;  /* 0x00000034d4d47c36 */ /* 0x000fe20008000000 */
[----:B------:R-:W-:Y:S01]  /*7330*/  SHF.R.U32.HI R0, RZ, 0x15, R213 ;  /* 0x00000015ff007819 */ /* 0x000fe200000116d5 */
[----:B------:R-:W-:Y:S01]  /*7340*/  IMAD.IADD R195, R187, 0x1, R198 ;  /* 0x00000001bbc37824 */ /* 0x000fe200078e02c6 */
[----:B------:R3:W4:Y:S02]  /*7350*/  SYNCS.PHASECHK.TRANS64.TRYWAIT P0, [UR44+0xa0], R4 ;  /* 0x0000a004ff0075a7 */ /* 0x000724000800112c */
[----:B------:R-:W-:Y:S02]  /*7360*/  LOP3.LUT R200, R0, 0x3, RZ, 0xc0, !PT ;  /* 0x0000000300c87812 */ /* 0x000fe400078ec0ff */
[----:B-1----:R-:W-:Y:S01]  /*7370*/  @P5 SEL R138, RZ, 0x1, !P1 ;  /* 0x00000001ff8a5807 */ /* 0x002fe20004800000 */
[----:B---3--:R-:W-:Y:S06]  /*7380*/  @!P5 BRA `(.L_x_105) ;  /* 0x000000000088d947 */ /* 0x008fec0003800000 */
[----:B------:R-:W-:Y:S01]  /*7390*/  IMAD.MOV.U32 R147, RZ, RZ, RZ ;  /* 0x000000ffff937224 */ /* 0x000fe200078e00ff */
[----:B------:R-:W-:Y:S01]  /*73a0*/  ISETP.NE.AND P1, PT, R138, RZ, PT ;  /* 0x000000ff8a00720c */ /* 0x000fe20003f25270 */
[----:B------:R-:W-:Y:S01]  /*73b0*/  BSSY B0, `(.L_x_106) ;  /* 0x0000014000007945 */ /* 0x000fe20003800000 */
[----:B------:R-:W-:Y:S02]  /*73c0*/  CS2R R170, SRZ ;  /* 0x0000000000aa7805 */ /* 0x000fe4000001ff00 */
        /* <DEDUP_REMOVED lines=13> */
[----:B------:R-:W-:Y:S01]  /*74a0*/  CS2R R144, SRZ ;  /* 0x0000000000907805 */ /* 0x000fe2000001ff00 */
[----:B------:R-:W-:Y:S06]  /*74b0*/  @P1 BRA `(.L_x_107) ;  /* 0x00000000000c1947 */ /* 0x000fec0003800000 */
[----:B------:R-:W-:Y:S04]  /*74c0*/  SHF.L.U32 R6, RZ, 0x1f, RZ ;  /* 0x0000001fff067819 */ /* 0x000fe800000006ff */
[----:B------:R-:W1:Y:S02]  /*74d0*/  SYNCS.PHASECHK.TRANS64.TRYWAIT P1, [UR44+0x30], R6 ;  /* 0x00003006ff0075a7 */ /* 0x000e64000802112c */
[----:B-1----:R-:W-:Y:S05]  /*74e0*/  @!P1 BRA `(.L_x_108) ;  /* 0x000000c000049947 */ /* 0x002fea0003800000 */
.L_x_107:
[----:B------:R-:W-:Y:S05]  /*74f0*/  BSYNC B0 ;  /* 0x0000000000007941 */ /* 0x000fea0003800000 */
.L_x_106:
[----:B------:R-:W-:Y:S01]  /*7500*/  ISETP.NE.AND P1, PT, R199, RZ, PT ;  /* 0x000000ffc700720c */ /* 0x000fe20003f25270 */
[----:B------:R-:W-:Y:S11]  /*7510*/  HFMA2 R137, -RZ, RZ, 0, 5.9604644775390625e-08 ;  /* 0x00000001ff897431 */ /* 0x000ff600000001ff */
[----:B------:R-:W-:Y:S01]  /*7520*/  @!UPT UIADD3 URZ, UPT, UPT, URZ, URZ, URZ ;  /* 0x000000fffffff290 */ /* 0x000fe2000fffe0ff */
[----:B------:R3:W1:Y:S04]  /*7530*/  @P1 LDS.128 R168, [R188] ;  /* 0x00000000bca81984 */ /* 0x0006680000000c00 */
[----:B------:R3:W1:Y:S04]  /*7540*/  @P1 LDS.128 R164, [R198+0x10] ;  /* 0x00001000c6a41984 */ /* 0x0006680000000c00 */
[----:B------:R3:W1:Y:S04]  /*7550*/  @P1 LDS.128 R160, [R196+0x20] ;  /* 0x00002000c4a01984 */ /* 0x0006680000000c00 */
[----:B------:R3:W1:Y:S04]  /*7560*/  @P1 LDS.128 R156, [R195+0x10] ;  /* 0x00001000c39c1984 */ /* 0x0006680000000c00 */
[----:B------:R3:W1:Y:S04]  /*7570*/  @P1 LDS.128 R152, [R188+0x1000] ;  /* 0x00100000bc981984 */ /* 0x0006680000000c00 */
[----:B------:R3:W1:Y:S04]  /*7580*/  @P1 LDS.128 R148, [R198+0x1010] ;  /* 0x00101000c6941984 */ /* 0x0006680000000c00 */
[----:B------:R3:W1:Y:S04]  /*7590*/  @P1 LDS.128 R140, [R196+0x1020] ;  /* 0x00102000c48c1984 */ /* 0x0006680000000c00 */
[----:B------:R3:W1:Y:S02]  /*75a0*/  @P1 LDS.128 R144, [R195+0x1010] ;  /* 0x00101000c3901984 */ /* 0x0006640000000c00 */
.L_x_105:
[----:B------:R-:W-:Y:S05]  /*75b0*/  BSYNC B1 ;  /* 0x0000000000017941 */ /* 0x000fea0003800000 */
.L_x_104:
[----:B------:R-:W-:Y:S02]  /*75c0*/  ISETP.NE.AND P1, PT, R189, R200, PT ;  /* 0x000000c8bd00720c */ /* 0x000fe40003f25270 */
[----:B------:R-:W-:Y:S01]  /*75d0*/  MOV R55, RZ ;  /* 0x000000ff00377202 */ /* 0x000fe20000000f00 */
[----:B----4-:R-:W-:Y:S10]  /*75e0*/  @P0 BRA `(.L_x_109) ;  /* 0x0000000000080947 */ /* 0x010ff40003800000 */
[----:B------:R-:W4:Y:S02]  /*75f0*/  SYNCS.PHASECHK.TRANS64.TRYWAIT P0, [UR44+0xa0], R4 ;  /* 0x0000a004ff0075a7 */ /* 0x000f24000800112c */
[----:B----4-:R-:W-:Y:S05]  /*7600*/  @!P0 BRA `(.L_x_110) ;  /* 0x000000bc00d48947 */ /* 0x010fea0003800000 */
.L_x_109:
[----:B------:R-:W-:Y:S01]  /*7610*/  IMAD.MOV.U32 R54, RZ, RZ, RZ ;  /* 0x000000ffff367224 */ /* 0x000fe200078e00ff */
        /* <DEDUP_REMOVED lines=32> */
[----:B------:R-:W-:Y:S11]  /*7820*/  LOP3.LUT P0, RZ, R0, 0x3, R177, 0x48, !PT ;  /* 0x0000000300ff7812 */ /* 0x000ff600078048b1 */
[----:B------:R-:W-:Y:S02]  /*7830*/  @!UPT UIADD3 URZ, UPT, UPT, URZ, URZ, URZ ;  /* 0x000000fffffff290 */ /* 0x000fe4000fffe0ff */
[----:B------:R-:W-:Y:S05]  /*7840*/  @!P0 BRA `(.L_x_112) ;  /* 0x0000000000408947 */ /* 0x000fea0003800000 */
[----:B------:R-:W4:Y:S01]  /*7850*/  LDCU.64 UR8, c[0x4][0x70] ;  /* 0x01000e00ff0877ac */ /* 0x000f220008000a00 */
[----:B------:R-:W-:Y:S01]  /*7860*/  MOV R15, 0x0 ;  /* 0x00000000000f7802 */ /* 0x000fe20000000f00 */
[----:B------:R-:W-:Y:S02]  /*7870*/  HFMA2 R12, -RZ, RZ, 0, 5.9604644775390625e-08 ;  /* 0x00000001ff0c7431 */ /* 0x000fe400000001ff */
[----:B------:R-:W-:Y:S02]  /*7880*/  IMAD.MOV.U32 R8, RZ, RZ, 0x192 ;  /* 0x00000192ff087424 */ /* 0x000fe400078e00ff */
[----:B------:R-:W-:Y:S01]  /*7890*/  IMAD.MOV.U32 R13, RZ, RZ, RZ ;  /* 0x000000ffff0d7224 */ /* 0x000fe200078e00ff */
[----:B------:R-:W5:Y:S01]  /*78a0*/  LDCU.64 UR6, c[0x4][0x78] ;  /* 0x01000f00ff0677ac */ /* 0x000f620008000a00 */
[----:B------:R-:W2:Y:S01]  /*78b0*/  LDC.64 R14, c[0x4][R15] ;  /* 0x010000000f0e7b82 */ /* 0x000ea20000000a00 */
[----:B------:R-:W3:Y:S01]  /*78c0*/  LDCU.64 UR4, c[0x4][0x10] ;  /* 0x01000200ff0477ac */ /* 0x000ee20008000a00 */
[----:B----4-:R-:W-:Y:S01]  /*78d0*/  MOV R5, UR9 ;  /* 0x0000000900057c02 */ /* 0x010fe20008000f00 */
[----:B-1----:R-:W-:Y:S01]  /*78e0*/  IMAD.U32 R4, RZ, RZ, UR8 ;  /* 0x00000008ff047e24 */ /* 0x002fe2000f8e00ff */
[----:B-----5:R-:W-:Y:S01]  /*78f0*/  MOV R7, UR7 ;  /* 0x0000000700077c02 */ /* 0x020fe20008000f00 */
[----:B------:R-:W-:Y:S01]  /*7900*/  IMAD.U32 R6, RZ, RZ, UR6 ;  /* 0x00000006ff067e24 */ /* 0x000fe2000f8e00ff */
[----:B---3--:R-:W-:Y:S01]  /*7910*/  MOV R11, UR5 ;  /* 0x00000005000b7c02 */ /* 0x008fe20008000f00 */
[----:B------:R-:W-:Y:S02]  /*7920*/  IMAD.U32 R10, RZ, RZ, UR4 ;  /* 0x00000004ff0a7e24 */ /* 0x000fe4000f8e00ff */
[----:B------:R-:W-:Y:S07]  /*7930*/  LEPC R20, `(.L_x_112) ;  /* 0x000000001014794e */ /* 0x000fee0000000000 */
[----:B--2---:R-:W-:Y:S05]  /*7940*/  CALL.ABS.NOINC R14 ;  /* 0x000000000e007343 */ /* 0x004fea0003c00000 */
.L_x_112:
[----:B------:R-:W-:Y:S05]  /*7950*/  WARPSYNC.ALL ;  /* 0x0000000000007948 */ /* 0x000fea0003800000 */
[C---:B------:R-:W-:Y:S01]  /*7960*/  R2UR UR4, R213.reuse ;  /* 0x00000000d50472ca */ /* 0x040fe200000e0000 */
[----:B------:R-:W-:Y:S05]  /*7970*/  VIADD R0, R213, 0x80 ;  /* 0x00000080d5007836 */ /* 0x000fea0000000000 */
[----:B------:R-:W-:Y:S04]  /*7980*/  SHF.R.U32.HI R0, RZ, 0x15, R0 ;  /* 0x00000015ff007819 */ /* 0x000fe80000011600 */
[----:B------:R-:W-:Y:S03]  /*7990*/  LOP3.LUT P0, RZ, R0, 0x3, R177, 0x48, !PT ;  /* 0x0000000300ff7812 */ /* 0x000fe600078048b1 */
[----:B------:R-:W4:Y:S10]  /*79a0*/  LDTM.x32 R24, tmem[UR4] ;  /* 0x00000004001879ee */ /* 0x000f3400082c0000 */
[----:B----4-:R-:W-:Y:S05]  /*79b0*/  @!P0 BRA `(.L_x_113) ;  /* 0x0000000000408947 */ /* 0x010fea0003800000 */
        /* <DEDUP_REMOVED lines=16> */
.L_x_113:
[----:B------:R-:W-:Y:S05]  /*7ac0*/  WARPSYNC.ALL ;  /* 0x0000000000007948 */ /* 0x000fea0003800000 */
[----:B------:R-:W-:Y:S11]  /*7ad0*/  R2UR UR4, R213 ;  /* 0x00000000d50472ca */ /* 0x000ff600000e0000 */
[----:B------:R-:W-:Y:S02]  /*7ae0*/  @!UPT UIADD3 URZ, UPT, UPT, URZ, URZ, URZ ;  /* 0x000000fffffff290 */ /* 0x000fe4000fffe0ff */
[----:B------:R-:W4:Y:S02]  /*7af0*/  LDTM.x32 R56, tmem[UR4+0x80] ;  /* 0x00008004003879ee */ /* 0x000f2400082c0000 */
[----:B----4-:R-:W-:Y:S01]  /*7b00*/  NOP ;  /* 0x0000000000007918 */ /* 0x010fe20000000000 */
.L_x_111:
[----:B-1----:R-:W-:Y:S01]  /*7b10*/  SHF.L.U32 R132, R168, 0x10, RZ ;  /* 0x00000010a8847819 */ /* 0x002fe200000006ff */
[----:B--2---:R-:W-:Y:S01]  /*7b20*/  FMUL R0, R130, R24 ;  /* 0x0000001882007220 */ /* 0x004fe20000400000 */
[----:B------:R-:W-:Y:S01]  /*7b30*/  LOP3.LUT R134, R168, 0xffff0000, RZ, 0xc0, !PT ;  /* 0xffff0000a8867812 */ /* 0x000fe200078ec0ff */
[C---:B------:R-:W-:Y:S01]  /*7b40*/  FMUL R3, R130.reuse, R25 ;  /* 0x0000001982037220 */ /* 0x040fe20000400000 */
[----:B------:R-:W-:Y:S01]  /*7b50*/  SHF.L.U32 R135, R169, 0x10, RZ ;  /* 0x00000010a9877819 */ /* 0x000fe200000006ff */
[----:B------:R-:W-:Y:S01]  /*7b60*/  FMUL R4, R130, R26 ;  /* 0x0000001a82047220 */ /* 0x000fe20000400000 */
[----:B------:R-:W-:Y:S01]  /*7b70*/  LOP3.LUT R136, R165, 0xffff0000, RZ, 0xc0, !PT ;  /* 0xffff0000a5887812 */ /* 0x000fe200078ec0ff */
[----:B------:R-:W-:Y:S01]  /*7b80*/  FFMA R0, R133, R132, R0 ;  /* 0x0000008485007223 */ /* 0x000fe20000000000 */
[----:B------:R-:W-:Y:S01]  /*7b90*/  LOP3.LUT R132, R169, 0xffff0000, RZ, 0xc0, !PT ;  /* 0xffff0000a9847812 */ /* 0x000fe200078ec0ff */
[C---:B------:R-:W-:Y:S01]  /*7ba0*/  FFMA R3, R133.reuse, R134, R3 ;  /* 0x0000008685037223 */ /* 0x040fe20000000003 */
[C---:B------:R-:W-:Y:S01]  /*7bb0*/  LOP3.LUT R134, R170.reuse, 0xffff0000, RZ, 0xc0, !PT ;  /* 0xffff0000aa867812 */ /* 0x040fe200078ec0ff */
[----:B------:R-:W-:Y:S01]  /*7bc0*/  FFMA R4, R133, R135, R4 ;  /* 0x0000008785047223 */ /* 0x000fe20000000004 */
[----:B------:R-:W-:Y:S01]  /*7bd0*/  SHF.L.U32 R135, R170, 0x10, RZ ;  /* 0x00000010aa877819 */ /* 0x000fe200000006ff */
[C---:B------:R-:W-:Y:S01]  /*7be0*/  FMUL R5, R130.reuse, R27 ;  /* 0x0000001b82057220 */ /* 0x040fe20000400000 */
[----:B------:R-:W-:Y:S01]  /*7bf0*/  ISETP.NE.AND P0, PT, R189, R200, PT ;  /* 0x000000c8bd00720c */ /* 0x000fe20003f05270 */
[C---:B------:R-:W-:Y:S01]  /*7c00*/  FMUL R6, R130.reuse, R28 ;  /* 0x0000001c82067220 */ /* 0x040fe20000400000 */
[----:B------:R-:W-:Y:S01]  /*7c10*/  F2FP.BF16.F32.PACK_AB R200, R3, R0 ;  /* 0x0000000003c8723e */ /* 0x000fe200000010ff */
[C---:B------:R-:W-:Y:S01]  /*7c20*/  FMUL R7, R130.reuse, R29 ;  /* 0x0000001d82077220 */ /* 0x040fe20000400000 */
[----:B------:R-:W-:Y:S01]  /*7c30*/  ISETP.NE.AND P1, PT, R189, RZ, PT ;  /* 0x000000ffbd00720c */ /* 0x000fe20003f25270 */
[----:B------:R-:W-:Y:S01]  /*7c40*/  FFMA R5, R133, R132, R5 ;  /* 0x0000008485057223 */ /* 0x000fe20000000005 */
[----:B------:R-:W-:Y:S01]  /*7c50*/  SHF.L.U32 R132, R171, 0x10, RZ ;  /* 0x00000010ab847819 */ /* 0x000fe200000006ff */
[----:B------:R-:W-:Y:S01]  /*7c60*/  FFMA R6, R133, R135, R6 ;  /* 0x0000008785067223 */ /* 0x000fe20000000006 */
[----:B------:R-:W-:Y:S01]  /*7c70*/  SHF.L.U32 R135, R165, 0x10, RZ ;  /* 0x00000010a5877819 */ /* 0x000fe200000006ff */
[----:B------:R-:W-:Y:S01]  /*7c80*/  FFMA R7, R133, R134, R7 ;  /* 0x0000008685077223 */ /* 0x000fe20000000007 */
[----:B------:R-:W-:Y:S01]  /*7c90*/  LOP3.LUT R134, R171, 0xffff0000, RZ, 0xc0, !PT ;  /* 0xffff0000ab867812 */ /* 0x000fe200078ec0ff */
[C---:B------:R-:W-:Y:S01]  /*7ca0*/  FMUL R8, R130.reuse, R30 ;  /* 0x0000001e82087220 */ /* 0x040fe20000400000 */
[----:B------:R-:W-:Y:S01]  /*7cb0*/  F2FP.BF16.F32.PACK_AB R201, R5, R4 ;  /* 0x0000000405c9723e */ /* 0x000fe200000010ff */
[----:B------:R-:W-:Y:S01]  /*7cc0*/  FMUL R9, R130, R31 ;  /* 0x0000001f82097220 */ /* 0x000fe20000400000 */
[----:B------:R-:W-:Y:S01]  /*7cd0*/  F2FP.BF16.F32.PACK_AB R202, R7, R6 ;  /* 0x0000000607ca723e */ /* 0x000fe200000010ff */
[C---:B------:R-:W-:Y:S01]  /*7ce0*/  FFMA R8, R133.reuse, R132, R8 ;  /* 0x0000008485087223 */ /* 0x040fe20000000008 */
[C---:B------:R-:W-:Y:S01]  /*7cf0*/  SHF.L.U32 R132, R164.reuse, 0x10, RZ ;  /* 0x00000010a4847819 */ /* 0x040fe200000006ff */
[----:B------:R-:W-:Y:S01]  /*7d00*/  FFMA R9, R133, R134, R9 ;  /* 0x0000008685097223 */ /* 0x000fe20000000009 */
[----:B------:R-:W-:Y:S01]  /*7d10*/  LOP3.LUT R134, R164, 0xffff0000, RZ, 0xc0, !PT ;  /* 0xffff0000a4867812 */ /* 0x000fe200078ec0ff */
[C---:B------:R-:W-:Y:S01]  /*7d20*/  FMUL R10, R130.reuse, R32 ;  /* 0x00000020820a7220 */ /* 0x040fe20000400000 */
[C---:B------:R-:W-:Y:S01]  /*7d30*/  FMUL R11, R130.reuse, R33 ;  /* 0x00000021820b7220 */ /* 0x040fe20000400000 */
        /* <DEDUP_REMOVED lines=10> */
[----:B------:R-:W-:Y:S01]  /*7de0*/  FFMA R12, R133, R135, R12 ;  /* 0x00000087850c7223 */ /* 0x000fe2000000000c */
[----:B------:R-:W-:Y:S01]  /*7df0*/  SHF.L.U32 R135, R167, 0x10, RZ ;  /* 0x00000010a7877819 */ /* 0x000fe200000006ff */
[----:B------:R-:W-:Y:S01]  /*7e00*/  FFMA R13, R133, R136, R13 ;  /* 0x00000088850d7223 */ /* 0x000fe2000000000d */
[----:B------:R-:W-:Y:S01]  /*7e10*/  LOP3.LUT R136, R167, 0xffff0000, RZ, 0xc0, !PT ;  /* 0xffff0000a7887812 */ /* 0x000fe200078ec0ff */
[----:B------:R-:W-:Y:S01]  /*7e20*/  FFMA R14, R133, R132, R14 ;  /* 0x00000084850e7223 */ /* 0x000fe2000000000e */
[----:B------:R-:W-:Y:S01]  /*7e30*/  SHF.L.U32 R132, R160, 0x10, RZ ;  /* 0x00000010a0847819 */ /* 0x000fe200000006ff */
[----:B------:R-:W-:Y:S01]  /*7e40*/  FMUL R16, R130, R38 ;  /* 0x0000002682107220 */ /* 0x000fe20000400000 */
[----:B------:R-:W-:Y:S01]  /*7e50*/  F2FP.BF16.F32.PACK_AB R205, R13, R12 ;  /* 0x0000000c0dcd723e */ /* 0x000fe200000010ff */
[----:B------:R-:W-:Y:S01]  /*7e60*/  FFMA R15, R133, R134, R15 ;  /* 0x00000086850f7223 */ /* 0x000fe2000000000f */
[----:B------:R-:W-:Y:S01]  /*7e70*/  LOP3.LUT R134, R160, 0xffff0000, RZ, 0xc0, !PT ;  /* 0xffff0000a0867812 */ /* 0x000fe200078ec0ff */
[C---:B------:R-:W-:Y:S01]  /*7e80*/  FMUL R17, R130.reuse, R39 ;  /* 0x0000002782117220 */ /* 0x040fe20000400000 */
[C---:B------:R-:W-:Y:S01]  /*7e90*/  FMUL R18, R130.reuse, R40 ;  /* 0x0000002882127220 */ /* 0x040fe20000400000 */
[----:B------:R-:W-:Y:S01]  /*7ea0*/  FMUL R19, R130, R41 ;  /* 0x0000002982137220 */ /* 0x000fe20000400000 */
[----:B------:R-:W-:Y:S01]  /*7eb0*/  F2FP.BF16.F32.PACK_AB R206, R15, R14 ;  /* 0x0000000e0fce723e */ /* 0x000fe200000010ff */
[C---:B------:R-:W-:Y:S01]  /*7ec0*/  FFMA R16, R133.reuse, R135, R16 ;  /* 0x0000008785107223 */ /* 0x040fe20000000010 */
[----:B------:R-:W-:Y:S01]  /*7ed0*/  SHF.L.U32 R135, R162, 0x10, RZ ;  /* 0x00000010a2877819 */ /* 0x000fe200000006ff */
[----:B------:R-:W-:Y:S01]  /*7ee0*/  FFMA R17, R133, R136, R17 ;  /* 0x0000008885117223 */ /* 0x000fe20000000011 */
[----:B------:R-:W-:Y:S01]  /*7ef0*/  LOP3.LUT R136, R159, 0xffff0000, RZ, 0xc0, !PT ;  /* 0xffff00009f887812 */ /* 0x000fe200078ec0ff */
[----:B------:R-:W-:Y:S01]  /*7f00*/  FFMA R18, R133, R132, R18 ;  /* 0x0000008485127223 */ /* 0x000fe20000000012 */
[----:B------:R-:W-:Y:S01]  /*7f10*/  SHF.L.U32 R132, R161, 0x10, RZ ;  /* 0x00000010a1847819 */ /* 0x000fe200000006ff */
[----:B------:R-:W-:Y:S01]  /*7f20*/  FFMA R19, R133, R134, R19 ;  /* 0x0000008685137223 */ /* 0x000fe20000000013 */
[----:B------:R-:W-:Y:S01]  /*7f30*/  LOP3.LUT R134, R161, 0xffff0000, RZ, 0xc0, !PT ;  /* 0xffff0000a1867812 */ /* 0x000fe200078ec0ff */
[C---:B------:R-:W-:Y:S01]  /*7f40*/  FMUL R20, R130.reuse, R42 ;  /* 0x0000002a82147220 */ /* 0x040fe20000400000 */
[----:B------:R-:W-:Y:S01]  /*7f50*/  F2FP.BF16.F32.PACK_AB R207, R17, R16 ;  /* 0x0000001011cf723e */ /* 0x000fe200000010ff */
[C---:B------:R-:W-:Y:S01]  /*7f60*/  FMUL R21, R130.reuse, R43 ;  /* 0x0000002b82157220 */ /* 0x040fe20000400000 */
[----:B------:R-:W-:Y:S01]  /*7f70*/  FMUL R22, R130, R44 ;  /* 0x0000002c82167220 */ /* 0x000fe20000400000 */
[C---:B------:R-:W-:Y:S01]  /*7f80*/  FFMA R20, R133.reuse, R132, R20 ;  /* 0x0000008485147223 */ /* 0x040fe20000000014 */
[----:B------:R-:W-:Y:S01]  /*7f90*/  LOP3.LUT R132, R162, 0xffff0000, RZ, 0xc0, !PT ;  /* 0xffff0000a2847812 */ /* 0x000fe200078ec0ff */
[----:B------:R-:W-:Y:S01]  /*7fa0*/  FFMA R21, R133, R134, R21 ;  /* 0x0000008685157223 */ /* 0x000fe20000000015 */
[----:B------:R-:W-:Y:S01]  /*7fb0*/  LOP3.LUT R134, R163, 0xffff0000, RZ, 0xc0, !PT ;  /* 0xffff0000a3867812 */ /* 0x000fe200078ec0ff */
[----:B------:R-:W-:Y:S01]  /*7fc0*/  FFMA R22, R133, R135, R22 ;  /* 0x0000008785167223 */ /* 0x000fe20000000016 */
[----:B------:R-:W-:Y:S01]  /*7fd0*/  SHF.L.U32 R135, R163, 0x10, RZ ;  /* 0x00000010a3877819 */ /* 0x000fe200000006ff */
[C---:B------:R-:W-:Y:S01]  /*7fe0*/  FMUL R23, R130.reuse, R45 ;  /* 0x0000002d82177220 */ /* 0x040fe20000400000 */
[C---:B------:R-:W-:Y:S01]  /*7ff0*/  FMUL R88, R130.reuse, R46 ;  /* 0x0000002e82587220 */ /* 0x040fe20000400000 */
[C---:B------:R-:W-:Y:S01]  /*8000*/  FMUL R89, R130.reuse, R47 ;  /* 0x0000002f82597220 */ /* 0x040fe20000400000 */
[----:B------:R-:W-:Y:S01]  /*8010*/  FMUL R90, R130, R48 ;  /* 0x00000030825a7220 */ /* 0x000fe20000400000 */
[C---:B------:R-:W-:Y:S01]  /*8020*/  FFMA R23, R133.reuse, R132, R23 ;  /* 0x0000008485177223 */ /* 0x040fe20000000017 */
[C---:B------:R-:W-:Y:S01]  /*8030*/  SHF.L.U32 R132, R156.reuse, 0x10, RZ ;  /* 0x000000109c847819 */ /* 0x040fe200000006ff */
[----:B------:R-:W-:Y:S01]  /*8040*/  FFMA R88, R133, R135, R88 ;  /* 0x0000008785587223 */ /* 0x000fe20000000058 */
[----:B------:R-:W-:Y:S01]  /*8050*/  SHF.L.U32 R135, R159, 0x10, RZ ;  /* 0x000000109f877819 */ /* 0x000fe200000006ff */
[C---:B------:R-:W-:Y:S01]  /*8060*/  FFMA R89, R133.reuse, R134, R89 ;  /* 0x0000008685597223 */ /* 0x040fe20000000059 */
[----:B------:R-:W-:Y:S01]  /*8070*/  LOP3.LUT R134, R156, 0xffff0000, RZ, 0xc0, !PT ;  /* 0xffff00009c867812 */ /* 0x000fe200078ec0ff */
[C---:B------:R-:W-:Y:S01]  /*8080*/  FMUL R91, R130.reuse, R49 ;  /* 0x00000031825b7220 */ /* 0x040fe20000400000 */
[----:B------:R-:W-:Y:S01]  /*8090*/  FFMA R90, R133, R132, R90 ;  /* 0x00000084855a7223 */ /* 0x000fe2000000005a */
[----:B------:R-:W-:Y:S01]  /*80a0*/  SHF.L.U32 R132, R157, 0x10, RZ ;  /* 0x000000109d847819 */ /* 0x000fe200000006ff */
[C---:B------:R-:W-:Y:S01]  /*80b0*/  FMUL R92, R130.reuse, R50 ;  /* 0x00000032825c7220 */ /* 0x040fe20000400000 */
[----:B------:R-:W-:Y:S01]  /*80c0*/  FFMA R91, R133, R134, R91 ;  /* 0x00000086855b7223 */ /* 0x000fe2000000005b */
[----:B------:R-:W-:Y:S01]  /*80d0*/  LOP3.LUT R134, R157, 0xffff0000, RZ, 0xc0, !PT ;  /* 0xffff00009d867812 */ /* 0x000fe200078ec0ff */
[----:B------:R-:W-:Y:S01]  /*80e0*/  FMUL R93, R130, R51 ;  /* 0x00000033825d7220 */ /* 0x000fe20000400000 */
[----:B------:R1:W-:Y:S01]  /*80f0*/  @!P0 STS.128 [R188], R200 ;  /* 0x000000c8bc008388 */ /* 0x0003e20000000c00 */
[C---:B------:R-:W-:Y:S01]  /*8100*/  FFMA R92, R133.reuse, R132, R92 ;  /* 0x00000084855c7223 */ /* 0x040fe2000000005c */
[----:B------:R-:W-:Y:S01]  /*8110*/  SHF.L.U32 R132, R158, 0x10, RZ ;  /* 0x000000109e847819 */ /* 0x000fe200000006ff */
[----:B------:R-:W-:Y:S01]  /*8120*/  FMUL R94, R130, R52 ;  /* 0x00000034825e7220 */ /* 0x000fe20000400000 */
[C---:B------:R-:W-:Y:S01]  /*8130*/  FFMA R93, R133.reuse, R134, R93 ;  /* 0x00000086855d7223 */ /* 0x040fe2000000005d */
[----:B------:R-:W-:Y:S01]  /*8140*/  LOP3.LUT R134, R158, 0xffff0000, RZ, 0xc0, !PT ;  /* 0xffff00009e867812 */ /* 0x000fe200078ec0ff */
[----:B------:R-:W-:Y:S01]  /*8150*/  FMUL R95, R130, R53 ;  /* 0x00000035825f7220 */ /* 0x000fe20000400000 */
[C---:B------:R-:W-:Y:S01]  /*8160*/  FFMA R94, R133.reuse, R132, R94 ;  /* 0x00000084855e7223 */ /* 0x040fe2000000005e */
[----:B------:R-:W-:Y:S01]  /*8170*/  SHF.L.U32 R132, R152, 0x10, RZ ;  /* 0x0000001098847819 */ /* 0x000fe200000006ff */
[C---:B------:R-:W-:Y:S01]  /*8180*/  FMUL R96, R130.reuse, R54 ;  /* 0x0000003682607220 */ /* 0x040fe20000400000 */
[C---:B------:R-:W-:Y:S01]  /*8190*/  FMUL R97, R130.reuse, R55 ;  /* 0x0000003782617220 */ /* 0x040fe20000400000 */
[----:B------:R2:W-:Y:S01]  /*81a0*/  @!P0 STS.128 [R198+0x10], R204 ;  /* 0x000010ccc6008388 */ /* 0x0005e20000000c00 */
[----:B------:R-:W-:Y:S01]  /*81b0*/  FMUL R98, R130, R56 ;  /* 0x0000003882627220 */ /* 0x000fe20000400000 */
[C---:B------:R-:W-:Y:S01]  /*81c0*/  FFMA R95, R133.reuse, R134, R95 ;  /* 0x00000086855f7223 */ /* 0x040fe2000000005f */
[----:B------:R-:W-:Y:S01]  /*81d0*/  LOP3.LUT R134, R154, 0xffff0000, RZ, 0xc0, !PT ;  /* 0xffff00009a867812 */ /* 0x000fe200078ec0ff */
[----:B------:R-:W-:Y:S01]  /*81e0*/  FFMA R96, R133, R135, R96 ;  /* 0x0000008785607223 */ /* 0x000fe20000000060 */
[----:B------:R-:W-:Y:S01]  /*81f0*/  SHF.L.U32 R135, R153, 0x10, RZ ;  /* 0x0000001099877819 */ /* 0x000fe200000006ff */
[----:B------:R-:W-:Y:S01]  /*8200*/  FFMA R97, R133, R136, R97 ;  /* 0x0000008885617223 */ /* 0x000fe20000000061 */
[----:B------:R-:W-:Y:S01]  /*8210*/  LOP3.LUT R136, R145, 0xffff0000, RZ, 0xc0, !PT ;  /* 0xffff000091887812 */ /* 0x000fe200078ec0ff */
[C---:B------:R-:W-:Y:S01]  /*8220*/  FFMA R98, R133.reuse, R132, R98 ;  /* 0x0000008485627223 */ /* 0x040fe20000000062 */
[----:B------:R-:W-:Y:S01]  /*8230*/  LOP3.LUT R132, R152, 0xffff0000, RZ, 0xc0, !PT ;  /* 0xffff000098847812 */ /* 0x000fe200078ec0ff */
[C---:B------:R-:W-:Y:S01]  /*8240*/  FMUL R99, R130.reuse, R57 ;  /* 0x0000003982637220 */ /* 0x040fe20000400000 */
[C---:B------:R-:W-:Y:S01]  /*8250*/  FMUL R100, R130.reuse, R58 ;  /* 0x0000003a82647220 */ /* 0x040fe20000400000 */
[C---:B------:R-:W-:Y:S01]  /*8260*/  FMUL R101, R130.reuse, R59 ;  /* 0x0000003b82657220 */ /* 0x040fe20000400000 */
[----:B------:R-:W-:Y:S01]  /*8270*/  FMUL R102, R130, R60 ;  /* 0x0000003c82667220 */ /* 0x000fe20000400000 */
[----:B------:R-:W-:Y:S01]  /*8280*/  FFMA R99, R133, R132, R99 ;  /* 0x0000008485637223 */ /* 0x000fe20000000063 */
[----:B------:R-:W-:Y:S01]  /*8290*/  LOP3.LUT R132, R153, 0xffff0000, RZ, 0xc0, !PT ;  /* 0xffff000099847812 */ /* 0x000fe200078ec0ff */
[----:B------:R-:W-:Y:S01]  /*82a0*/  FFMA R100, R133, R135, R100 ;  /* 0x0000008785647223 */ /* 0x000fe20000000064 */
[----:B------:R-:W-:Y:S01]  /*82b0*/  SHF.L.U32 R135, R154, 0x10, RZ ;  /* 0x000000109a877819 */ /* 0x000fe200000006ff */
[C---:B------:R-:W-:Y:S01]  /*82c0*/  FMUL R103, R130.reuse, R61 ;  /* 0x0000003d82677220 */ /* 0x040fe20000400000 */
[C---:B------:R-:W-:Y:S01]  /*82d0*/  FMUL R104, R130.reuse, R62 ;  /* 0x0000003e82687220 */ /* 0x040fe20000400000 */
[----:B-1----:R-:W-:Y:S01]  /*82e0*/  F2FP.BF16.F32.PACK_AB R200, R19, R18 ;  /* 0x0000001213c8723e */ /* 0x002fe200000010ff */
[----:B------:R-:W-:Y:S01]  /*82f0*/  FFMA R101, R133, R132, R101 ;  /* 0x0000008485657223 */ /* 0x000fe20000000065 */
[----:B------:R-:W-:Y:S01]  /*8300*/  SHF.L.U32 R132, R155, 0x10, RZ ;  /* 0x000000109b847819 */ /* 0x000fe200000006ff */
[----:B------:R-:W-:Y:S01]  /*8310*/  FFMA R102, R133, R135, R102 ;  /* 0x0000008785667223 */ /* 0x000fe20000000066 */
[----:B------:R-:W-:Y:S01]  /*8320*/  F2FP.BF16.F32.PACK_AB R201, R21, R20 ;  /* 0x0000001415c9723e */ /* 0x000fe200000010ff */
[----:B------:R-:W-:Y:S01]  /*8330*/  FFMA R103, R133, R134, R103 ;  /* 0x0000008685677223 */ /* 0x000fe20000000067 */
[----:B------:R-:W-:Y:S01]  /*8340*/  LOP3.LUT R134, R155, 0xffff0000, RZ, 0xc0, !PT ;  /* 0xffff00009b867812 */ /* 0x000fe200078ec0ff */
[----:B------:R-:W-:Y:S01]  /*8350*/  FMUL R105, R130, R63 ;  /* 0x0000003f82697220 */ /* 0x000fe20000400000 */
[----:B------:R-:W-:Y:S01]  /*8360*/  F2FP.BF16.F32.PACK_AB R202, R23, R22 ;  /* 0x0000001617ca723e */ /* 0x000fe200000010ff */
[----:B------:R-:W-:Y:S01]  /*8370*/  FFMA R104, R133, R132, R104 ;  /* 0x0000008485687223 */ /* 0x000fe20000000068 */
[----:B------:R-:W-:Y:S01]  /*8380*/  F2FP.BF16.F32.PACK_AB R203, R89, R88 ;  /* 0x0000005859cb723e */ /* 0x000fe200000010ff */
[----:B------:R-:W-:Y:S01]  /*8390*/  FFMA R105, R133, R134, R105 ;  /* 0x0000008685697223 */ /* 0x000fe20000000069 */
[----:B------:R-:W-:Y:S01]  /*83a0*/  SHF.L.U32 R132, R148, 0x10, RZ ;  /* 0x0000001094847819 */ /* 0x000fe200000006ff */
[----:B------:R-:W-:Y:S01]  /*83b0*/  FMUL R106, R130, R64 ;  /* 0x00000040826a7220 */ /* 0x000fe20000400000 */
[----:B------:R-:W-:Y:S01]  /*83c0*/  LOP3.LUT R134, R148, 0xffff0000, RZ, 0xc0, !PT ;  /* 0xffff000094867812 */ /* 0x000fe200078ec0ff */
[----:B------:R1:W-:Y:S01]  /*83d0*/  @!P0 STS.128 [R196+0x20], R200 ;  /* 0x000020c8c4008388 */ /* 0x0003e20000000c00 */
[----:B------:R-:W-:Y:S01]  /*83e0*/  SHF.L.U32 R135, R149, 0x10, RZ ;  /* 0x0000001095877819 */ /* 0x000fe200000006ff */
[C---:B------:R-:W-:Y:S01]  /*83f0*/  FMUL R107, R130.reuse, R65 ;  /* 0x00000041826b7220 */ /* 0x040fe20000400000 */
[----:B--2---:R-:W-:Y:S01]  /*8400*/  F2FP.BF16.F32.PACK_AB R204, R91, R90 ;  /* 0x0000005a5bcc723e */ /* 0x004fe200000010ff */
[C---:B------:R-:W-:Y:S01]  /*8410*/  FMUL R108, R130.reuse, R66 ;  /* 0x00000042826c7220 */ /* 0x040fe20000400000 */
[----:B------:R-:W-:Y:S01]  /*8420*/  F2FP.BF16.F32.PACK_AB R205, R93, R92 ;  /* 0x0000005c5dcd723e */ /* 0x000fe200000010ff */
[----:B------:R-:W-:Y:S01]  /*8430*/  FFMA R106, R133, R132, R106 ;  /* 0x00000084856a7223 */ /* 0x000fe2000000006a */
[----:B------:R-:W-:Y:S01]  /*8440*/  F2FP.BF16.F32.PACK_AB R206, R95, R94 ;  /* 0x0000005e5fce723e */ /* 0x000fe200000010ff */
[----:B------:R-:W-:Y:S01]  /*8450*/  FFMA R107, R133, R134, R107 ;  /* 0x00000086856b7223 */ /* 0x000fe2000000006b */
[----:B------:R-:W-:Y:S01]  /*8460*/  F2FP.BF16.F32.PACK_AB R207, R97, R96 ;  /* 0x0000006061cf723e */ /* 0x000fe200000010ff */
[----:B------:R-:W-:Y:S01]  /*8470*/  FFMA R108, R133, R135, R108 ;  /* 0x00000087856c7223 */ /* 0x000fe2000000006c */
[----:B------:R-:W-:Y:S01]  /*8480*/  LOP3.LUT R132, R149, 0xffff0000, RZ, 0xc0, !PT ;  /* 0xffff000095847812 */ /* 0x000fe200078ec0ff */
[----:B------:R-:W-:Y:S01]  /*8490*/  FMUL R109, R130, R67 ;  /* 0x00000043826d7220 */ /* 0x000fe20000400000 */
[C---:B------:R-:W-:Y:S01]  /*84a0*/  SHF.L.U32 R135, R150.reuse, 0x10, RZ ;  /* 0x0000001096877819 */ /* 0x040fe200000006ff */
[----:B------:R2:W-:Y:S01]  /*84b0*/  @!P0 STS.128 [R195+0x10], R204 ;  /* 0x000010ccc3008388 */ /* 0x0005e20000000c00 */
[----:B------:R-:W-:Y:S01]  /*84c0*/  LOP3.LUT R134, R150, 0xffff0000, RZ, 0xc0, !PT ;  /* 0xffff000096867812 */ /* 0x000fe200078ec0ff */
[C---:B------:R-:W-:Y:S01]  /*84d0*/  FMUL R110, R130.reuse, R68 ;  /* 0x00000044826e7220 */ /* 0x040fe20000400000 */
[C---:B------:R-:W-:Y:S01]  /*84e0*/  FMUL R111, R130.reuse, R69 ;  /* 0x00000045826f7220 */ /* 0x040fe20000400000 */
[----:B------:R-:W-:Y:S01]  /*84f0*/  FFMA R109, R133, R132, R109 ;  /* 0x00000084856d7223 */ /* 0x000fe2000000006d */
[----:B------:R-:W-:Y:S01]  /*8500*/  SHF.L.U32 R132, R151, 0x10, RZ ;  /* 0x0000001097847819 */ /* 0x000fe200000006ff */
[----:B------:R-:W-:Y:S01]  /*8510*/  FFMA R110, R133, R135, R110 ;  /* 0x00000087856e7223 */ /* 0x000fe2000000006e */
[----:B------:R-:W-:Y:S01]  /*8520*/  SHF.L.U32 R135, R141, 0x10, RZ ;  /* 0x000000108d877819 */ /* 0x000fe200000006ff */
[----:B------:R-:W-:Y:S01]  /*8530*/  FFMA R111, R133, R134, R111 ;  /* 0x00000086856f7223 */ /* 0x000fe2000000006f */
[----:B------:R-:W-:Y:S01]  /*8540*/  LOP3.LUT R134, R151, 0xffff0000, RZ, 0xc0, !PT ;  /* 0xffff000097867812 */ /* 0x000fe200078ec0ff */
[C---:B------:R-:W-:Y:S01]  /*8550*/  FMUL R112, R130.reuse, R70 ;  /* 0x0000004682707220 */ /* 0x040fe20000400000 */
[C---:B------:R-:W-:Y:S01]  /*8560*/  FMUL R113, R130.reuse, R71 ;  /* 0x0000004782717220 */ /* 0x040fe20000400000 */
[C---:B------:R-:W-:Y:S01]  /*8570*/  FMUL R114, R130.reuse, R72 ;  /* 0x0000004882727220 */ /* 0x040fe20000400000 */
[----:B------:R-:W-:Y:S01]  /*8580*/  FMUL R115, R130, R73 ;  /* 0x0000004982737220 */ /* 0x000fe20000400000 */
[C---:B------:R-:W-:Y:S01]  /*8590*/  FFMA R112, R133.reuse, R132, R112 ;  /* 0x0000008485707223 */ /* 0x040fe20000000070 */
[C---:B------:R-:W-:Y:S01]  /*85a0*/  SHF.L.U32 R132, R140.reuse, 0x10, RZ ;  /* 0x000000108c847819 */ /* 0x040fe200000006ff */
[----:B------:R-:W-:Y:S01]  /*85b0*/  FFMA R113, R133, R134, R113 ;  /* 0x0000008685717223 */ /* 0x000fe20000000071 */
[----:B------:R-:W-:Y:S01]  /*85c0*/  LOP3.LUT R134, R140, 0xffff0000, RZ, 0xc0, !PT ;  /* 0xffff00008c867812 */ /* 0x000fe200078ec0ff */
[----:B------:R-:W-:Y:S01]  /*85d0*/  FMUL R116, R130, R74 ;  /* 0x0000004a82747220 */ /* 0x000fe20000400000 */
[----:B-1----:R-:W-:Y:S01]  /*85e0*/  F2FP.BF16.F32.PACK_AB R200, R99, R98 ;  /* 0x0000006263c8723e */ /* 0x002fe200000010ff */
[----:B------:R-:W-:Y:S01]  /*85f0*/  FFMA R114, R133, R132, R114 ;  /* 0x0000008485727223 */ /* 0x000fe20000000072 */
[----:B------:R-:W-:Y:S01]  /*8600*/  LOP3.LUT R132, R141, 0xffff0000, RZ, 0xc0, !PT ;  /* 0xffff00008d847812 */ /* 0x000fe200078ec0ff */
[C---:B------:R-:W-:Y:S01]  /*8610*/  FFMA R115, R133.reuse, R134, R115 ;  /* 0x0000008685737223 */ /* 0x040fe20000000073 */
[C---:B------:R-:W-:Y:S01]  /*8620*/  LOP3.LUT R134, R142.reuse, 0xffff0000, RZ, 0xc0, !PT ;  /* 0xffff00008e867812 */ /* 0x040fe200078ec0ff */
[----:B------:R-:W-:Y:S01]  /*8630*/  FFMA R116, R133, R135, R116 ;  /* 0x0000008785747223 */ /* 0x000fe20000000074 */
[----:B------:R-:W-:Y:S01]  /*8640*/  SHF.L.U32 R135, R142, 0x10, RZ ;  /* 0x000000108e877819 */ /* 0x000fe200000006ff */
[C---:B------:R-:W-:Y:S01]  /*8650*/  FMUL R117, R130.reuse, R75 ;  /* 0x0000004b82757220 */ /* 0x040fe20000400000 */
[----:B------:R-:W-:Y:S01]  /*8660*/  F2FP.BF16.F32.PACK_AB R201, R101, R100 ;  /* 0x0000006465c9723e */ /* 0x000fe200000010ff */
[C---:B------:R-:W-:Y:S01]  /*8670*/  FMUL R118, R130.reuse, R76 ;  /* 0x0000004c82767220 */ /* 0x040fe20000400000 */
[----:B------:R-:W-:Y:S01]  /*8680*/  F2FP.BF16.F32.PACK_AB R202, R103, R102 ;  /* 0x0000006667ca723e */ /* 0x000fe200000010ff */
[C---:B------:R-:W-:Y:S01]  /*8690*/  FMUL R119, R130.reuse, R77 ;  /* 0x0000004d82777220 */ /* 0x040fe20000400000 */
[C---:B------:R-:W-:Y:S01]  /*86a0*/  FFMA R117, R133.reuse, R132, R117 ;  /* 0x0000008485757223 */ /* 0x040fe20000000075 */
[----:B------:R-:W-:Y:S01]  /*86b0*/  FFMA R118, R133, R135, R118 ;  /* 0x0000008785767223 */ /* 0x000fe20000000076 */
[----:B------:R-:W-:Y:S01]  /*86c0*/  SHF.L.U32 R132, R143, 0x10, RZ ;  /* 0x000000108f847819 */ /* 0x000fe200000006ff */
[----:B------:R-:W-:Y:S01]  /*86d0*/  FFMA R119, R133, R134, R119 ;  /* 0x0000008685777223 */ /* 0x000fe20000000077 */
[----:B------:R-:W-:Y:S01]  /*86e0*/  F2FP.BF16.F32.PACK_AB R203, R105, R104 ;  /* 0x0000006869cb723e */ /* 0x000fe200000010ff */
[C---:B------:R-:W-:Y:S01]  /*86f0*/  FMUL R120, R130.reuse, R78 ;  /* 0x0000004e82787220 */ /* 0x040fe20000400000 */
[----:B------:R-:W-:Y:S01]  /*8700*/  LOP3.LUT R134, R143, 0xffff0000, RZ, 0xc0, !PT ;  /* 0xffff00008f867812 */ /* 0x000fe200078ec0ff */
[----:B------:R-:W-:Y:S01]  /*8710*/  FMUL R121, R130, R79 ;  /* 0x0000004f82797220 */ /* 0x000fe20000400000 */
[----:B--2---:R-:W-:Y:S01]  /*8720*/  F2FP.BF16.F32.PACK_AB R204, R107, R106 ;  /* 0x0000006a6bcc723e */ /* 0x004fe200000010ff */
[----:B------:R1:W-:Y:S01]  /*8730*/  @!P0 STS.128 [R188+0x1000], R200 ;  /* 0x001000c8bc008388 */ /* 0x0003e20000000c00 */
[C---:B------:R-:W-:Y:S01]  /*8740*/  FFMA R120, R133.reuse, R132, R120 ;  /* 0x0000008485787223 */ /* 0x040fe20000000078 */
[----:B------:R-:W-:Y:S01]  /*8750*/  FFMA R121, R133, R134, R121 ;  /* 0x0000008685797223 */ /* 0x000fe20000000079 */
[----:B------:R-:W-:Y:S01]  /*8760*/  SHF.L.U32 R132, R144, 0x10, RZ ;  /* 0x0000001090847819 */ /* 0x000fe200000006ff */
[----:B------:R-:W-:Y:S01]  /*8770*/  FMUL R122, R130, R80 ;  /* 0x00000050827a7220 */ /* 0x000fe20000400000 */
[----:B------:R-:W-:Y:S01]  /*8780*/  LOP3.LUT R134, R144, 0xffff0000, RZ, 0xc0, !PT ;  /* 0xffff000090867812 */ /* 0x000fe200078ec0ff */
[C---:B------:R-:W-:Y:S01]  /*8790*/  FMUL R123, R130.reuse, R81 ;  /* 0x00000051827b7220 */ /* 0x040fe20000400000 */
[----:B------:R-:W-:Y:S01]  /*87a0*/  SHF.L.U32 R135, R145, 0x10, RZ ;  /* 0x0000001091877819 */ /* 0x000fe200000006ff */
[C---:B------:R-:W-:Y:S01]  /*87b0*/  FMUL R124, R130.reuse, R82 ;  /* 0x00000052827c7220 */ /* 0x040fe20000400000 */
[----:B------:R-:W-:Y:S01]  /*87c0*/  F2FP.BF16.F32.PACK_AB R205, R109, R108 ;  /* 0x0000006c6dcd723e */ /* 0x000fe200000010ff */
[----:B------:R-:W-:Y:S01]  /*87d0*/  FMUL R125, R130, R83 ;  /* 0x00000053827d7220 */ /* 0x000fe20000400000 */
[----:B------:R-:W-:Y:S01]  /*87e0*/  F2FP.BF16.F32.PACK_AB R206, R111, R110 ;  /* 0x0000006e6fce723e */ /* 0x000fe200000010ff */
[----:B------:R-:W-:Y:S01]  /*87f0*/  FFMA R122, R133, R132, R122 ;  /* 0x00000084857a7223 */ /* 0x000fe2000000007a */
[----:B------:R-:W-:Y:S01]  /*8800*/  F2FP.BF16.F32.PACK_AB R207, R113, R112 ;  /* 0x0000007071cf723e */ /* 0x000fe200000010ff */
[C---:B------:R-:W-:Y:S01]  /*8810*/  FFMA R123, R133.reuse, R134, R123 ;  /* 0x00000086857b7223 */ /* 0x040fe2000000007b */
[----:B------:R-:W-:Y:S01]  /*8820*/  SHF.L.U32 R132, R146, 0x10, RZ ;  /* 0x0000001092847819 */ /* 0x000fe200000006ff */
[C---:B------:R-:W-:Y:S01]  /*8830*/  FFMA R124, R133.reuse, R135, R124 ;  /* 0x00000087857c7223 */ /* 0x040fe2000000007c */
[----:B------:R-:W-:Y:S01]  /*8840*/  FMUL R126, R130, R84 ;  /* 0x00000054827e7220 */ /* 0x000fe20000400000 */
[----:B------:R1:W-:Y:S01]  /*8850*/  @!P0 STS.128 [R198+0x1010], R204 ;  /* 0x001010ccc6008388 */ /* 0x0003e20000000c00 */
[----:B------:R-:W-:Y:S01]  /*8860*/  LOP3.LUT R134, R146, 0xffff0000, RZ, 0xc0, !PT ;  /* 0xffff000092867812 */ /* 0x000fe200078ec0ff */
[----:B------:R-:W-:Y:S01]  /*8870*/  FFMA R125, R133, R136, R125 ;  /* 0x00000088857d7223 */ /* 0x000fe2000000007d */
[C---:B------:R-:W-:Y:S01]  /*8880*/  FMUL R127, R130.reuse, R85 ;  /* 0x00000055827f7220 */ /* 0x040fe20000400000 */
[C---:B------:R-:W-:Y:S01]  /*8890*/  SHF.L.U32 R135, R147.reuse, 0x10, RZ ;  /* 0x0000001093877819 */ /* 0x040fe200000006ff */
[C---:B------:R-:W-:Y:S01]  /*88a0*/  FMUL R128, R130.reuse, R86 ;  /* 0x0000005682807220 */ /* 0x040fe20000400000 */
[----:B------:R-:W-:Y:S01]  /*88b0*/  LOP3.LUT R136, R147, 0xffff0000, RZ, 0xc0, !PT ;  /* 0xffff000093887812 */ /* 0x000fe200078ec0ff */
[----:B------:R-:W-:Y:S01]  /*88c0*/  FMUL R129, R130, R87 ;  /* 0x0000005782817220 */ /* 0x000fe20000400000 */
[----:B------:R-:W-:Y:S01]  /*88d0*/  F2FP.BF16.F32.PACK_AB R208, R115, R114 ;  /* 0x0000007273d0723e */ /* 0x000fe200000010ff */
[----:B------:R-:W-:Y:S01]  /*88e0*/  FFMA R126, R133, R132, R126 ;  /* 0x00000084857e7223 */ /* 0x000fe2000000007e */
[----:B------:R-:W-:Y:S01]  /*88f0*/  F2FP.BF16.F32.PACK_AB R209, R117, R116 ;  /* 0x0000007475d1723e */ /* 0x000fe200000010ff */
[----:B------:R-:W-:Y:S01]  /*8900*/  FFMA R127, R133, R134, R127 ;  /* 0x00000086857f7223 */ /* 0x000fe2000000007f */
[----:B------:R-:W-:Y:S01]  /*8910*/  F2FP.BF16.F32.PACK_AB R210, R119, R118 ;  /* 0x0000007677d2723e */ /* 0x000fe200000010ff */
[----:B------:R-:W-:Y:S01]  /*8920*/  FFMA R128, R133, R135, R128 ;  /* 0x0000008785807223 */ /* 0x000fe20000000080 */
[----:B------:R-:W-:Y:S01]  /*8930*/  F2FP.BF16.F32.PACK_AB R211, R121, R120 ;  /* 0x0000007879d3723e */ /* 0x000fe200000010ff */
[----:B------:R-:W-:Y:S01]  /*8940*/  FFMA R129, R133, R136, R129 ;  /* 0x0000008885817223 */ /* 0x000fe20000000081 */
[----:B------:R-:W-:Y:S02]  /*8950*/  F2FP.BF16.F32.PACK_AB R216, R123, R122 ;  /* 0x0000007a7bd8723e */ /* 0x000fe400000010ff */
[----:B------:R-:W-:Y:S01]  /*8960*/  F2FP.BF16.F32.PACK_AB R217, R125, R124 ;  /* 0x0000007c7dd9723e */ /* 0x000fe200000010ff */
[----:B------:R1:W-:Y:S01]  /*8970*/  @!P0 STS.128 [R196+0x1020], R208 ;  /* 0x001020d0c4008388 */ /* 0x0003e20000000c00 */
[----:B------:R-:W-:Y:S02]  /*8980*/  F2FP.BF16.F32.PACK_AB R218, R127, R126 ;  /* 0x0000007e7fda723e */ /* 0x000fe400000010ff */
[----:B------:R-:W-:Y:S05]  /*8990*/  F2FP.BF16.F32.PACK_AB R219, R129, R128 ;  /* 0x0000008081db723e */ /* 0x000fea00000010ff */
[----:B------:R1:W-:Y:S01]  /*89a0*/  @!P0 STS.128 [R195+0x1010], R216 ;  /* 0x001010d8c3008388 */ /* 0x0003e20000000c00 */
[----:B------:R-:W-:Y:S01]  /*89b0*/  @!PT LDS RZ, [RZ] ;  /* 0x00000000fffff984 */ /* 0x000fe20000000800 */
[----:B------:R-:W-:Y:S01]  /*89c0*/  @!PT LDS RZ, [RZ] ;  /* 0x00000000fffff984 */ /* 0x000fe20000000800 */
[----:B------:R-:W-:Y:S01]  /*89d0*/  @!PT LDS RZ, [RZ] ;  /* 0x00000000fffff984 */ /* 0x000fe20000000800 */
[----:B------:R-:W-:Y:S01]  /*89e0*/  @!PT LDS RZ, [RZ] ;  /* 0x00000000fffff984 */ /* 0x000fe20000000800 */
[----:B------:R2:W-:Y:S07]  /*89f0*/  MEMBAR.ALL.CTA ;  /* 0x0000000000007992 */ /* 0x0005ee0000008000 */
[----:B--2---:R-:W2:Y:S01]  /*8a00*/  FENCE.VIEW.ASYNC.S ;  /* 0x00000000000073c6 */ /* 0x004ea20000000000 */
[----:B------:R-:W-:Y:S05]  /*8a10*/  WARPSYNC.ALL ;  /* 0x0000000000007948 */ /* 0x000fea0003800000 */
[----:B------:R-:W-:Y:S01]  /*8a20*/  BSSY.RECONVERGENT B0, `(.L_x_114) ;  /* 0x0000012000007945 */ /* 0x000fe20003800200 */
[----:B--2---:R-:W-:Y:S06]  /*8a30*/  BAR.SYNC.DEFER_BLOCKING 0x1, 0x80 ;  /* 0x0042000000007b1d */ /* 0x004fec0000010000 */
[----:B------:R-:W-:Y:S05]  /*8a40*/  @P1 BRA `(.L_x_115) ;  /* 0x00000000003c1947 */ /* 0x000fea0003800000 */
[----:B------:R-:W-:Y:S01]  /*8a50*/  UIADD3 UR4, UPT, UPT, UR44, 0x200, URZ ;  /* 0x000002002c047890 */ /* 0x000fe2000fffe0ff */
[----:B------:R-:W-:Y:S01]  /*8a60*/  R2UR UR49, R212 ;  /* 0x00000000d43172ca */ /* 0x000fe200000e0000 */
[----:B------:R-:W-:Y:S01]  /*8a70*/  UMOV UR51, UR36 ;  /* 0x0000002400337c82 */ /* 0x000fe20008000000 */
[----:B------:R-:W-:Y:S01]  /*8a80*/  UIADD3 UR8, UPT, UPT, UR44, 0x1200, URZ ;  /* 0x000012002c087890 */ /* 0x000fe2000fffe0ff */
[----:B------:R-:W-:Y:S02]  /*8a90*/  UMOV UR10, UR50 ;  /* 0x00000032000a7c82 */ /* 0x000fe40008000000 */
[----:B------:R-:W-:Y:S01]  /*8aa0*/  IMAD.U32 R181, RZ, RZ, UR4 ;  /* 0x00000004ffb57e24 */ /* 0x000fe2000f8e00ff */
[----:B------:R-:W-:Y:S01]  /*8ab0*/  UIADD3 UR4, UP0, UPT, UR54, 0xa80, URZ ;  /* 0x00000a8036047890 */ /* 0x000fe2000ff1e0ff */
[----:B------:R-:W-:Y:S03]  /*8ac0*/  UMOV UR11, UR36 ;  /* 0x00000024000b7c82 */ /* 0x000fe60008000000 */
[----:B------:R-:W-:Y:S01]  /*8ad0*/  R2UR UR48, R181 ;  /* 0x00000000b53072ca */ /* 0x000fe200000e0000 */
[----:B------:R-:W-:Y:S02]  /*8ae0*/  UIADD3.X UR5, UPT, UPT, URZ, UR55, URZ, UP0, !UPT ;  /* 0x00000037ff057290 */ /* 0x000fe400087fe4ff */
[----:B------:R-:W-:Y:S10]  /*8af0*/  UIADD3 UR9, UPT, UPT, UR49, 0x80, URZ ;  /* 0x0000008031097890 */ /* 0x000ff4000fffe0ff */
[----:B------:R2:W-:Y:S01]  /*8b00*/  UTMASTG.3D [UR48], [UR4] ;  /* 0x00000030040073b5 */ /* 0x0005e20008010000 */
[----:B------:R2:W-:Y:S01]  /*8b10*/  UTMASTG.3D [UR8], [UR4] ;  /* 0x00000008040073b5 */ /* 0x0005e20008010000 */
[----:B------:R0:W-:Y:S01]  /*8b20*/  UTMACMDFLUSH ;  /* 0x00000000000079b7 */ /* 0x0001e20000000000 */
[----:B--2---:R-:W-:Y:S04]  /*8b30*/  DEPBAR.LE SB0, 0x1 ;  /* 0x000080400000791a */ /* 0x004fe80000000000 */
.L_x_115:
[----:B------:R-:W-:Y:S05]  /*8b40*/  BSYNC.RECONVERGENT B0 ;  /* 0x0000000000007941 */ /* 0x000fea0003800200 */
.L_x_114:
[----:B------:R-:W-:Y:S01]  /*8b50*/  BAR.SYNC.DEFER_BLOCKING 0x1, 0x80 ;  /* 0x0042000000007b1d */ /* 0x000fe20000010000 */
[----:B------:R-:W-:Y:S01]  /*8b60*/  ISETP.NE.AND P1, PT, R194, RZ, PT ;  /* 0x000000ffc200720c */ /* 0x000fe20003f25270 */
[----:B------:R-:W-:Y:S01]  /*8b70*/  UISETP.NE.AND UP0, UPT, UR53, URZ, UPT ;  /* 0x000000ff3500728c */ /* 0x000fe2000bf05270 */
[----:B------:R-:W-:Y:S11]  /*8b80*/  LEA R3, R137, UR44, 0x3 ;  /* 0x0000002c89037c11 */ /* 0x000ff6000f8e18ff */
[----:B------:R-:W-:Y:S01]  /*8b90*/  @P1 SHF.L.U32 R6, RZ, 0x1f, RZ ;  /* 0x0000001fff061819 */ /* 0x000fe200000006ff */
[----:B------:R-:W-:Y:S06]  /*8ba0*/  BRA.U !UP0, `(.L_x_116) ;  /* 0x0000000108247547 */ /* 0x000fec000b800000 */
[----:B------:R-:W2:Y:S01]  /*8bb0*/  S2R R0, SR_CgaCtaId ;  /* 0x0000000000007919 */ /* 0x000ea20000008800 */
[----:B------:R-:W-:Y:S01]  /*8bc0*/  IMAD.U32 R4, RZ, RZ, UR47 ;  /* 0x0000002fff047e24 */ /* 0x000fe2000f8e00ff */
[----:B------:R-:W-:Y:S04]  /*8bd0*/  UIADD3 UR4, UPT, UPT, UR47, 0x1, URZ ;  /* 0x000000012f047890 */ /* 0x000fe8000fffe0ff */
[----:B------:R-:W-:Y:S01]  /*8be0*/  @P1 LEA R4, R4, UR44, 0x3 ;  /* 0x0000002c04041c11 */ /* 0x000fe2000f8e18ff */
[----:B------:R-:W-:Y:S04]  /*8bf0*/  UISETP.NE.AND UP0, UPT, UR4, 0x4, UPT ;  /* 0x000000040400788c */ /* 0x000fe8000bf05270 */
[----:B------:R-:W-:Y:S01]  /*8c00*/  @P1 VIADD R5, R4, 0x50 ;  /* 0x0000005004051836 */ /* 0x000fe20000000000 */
[----:B------:R-:W-:Y:S04]  /*8c10*/  USEL UR47, UR4, URZ, UP0 ;  /* 0x000000ff042f7287 */ /* 0x000fe80008000000 */
[----:B--2---:R-:W-:Y:S04]  /*8c20*/  @P1 PRMT R0, R0, 0x654, R5 ;  /* 0x0000065400001816 */ /* 0x004fe80000000005 */
[----:B------:R2:W-:Y:S04]  /*8c30*/  @P1 SYNCS.ARRIVE.TRANS64.RED.A1T0 RZ, [R0+URZ], RZ ;  /* 0x000000ff00ff19a7 */ /* 0x0005e800081004ff */
.L_x_116:
[----:B------:R-:W4:Y:S01]  /*8c40*/  @P1 SYNCS.PHASECHK.TRANS64.TRYWAIT P0, [R3+URZ+0x30], R6 ;  /* 0x00003006030015a7 */ /* 0x000f2200080011ff */
[----:B------:R-:W-:Y:S01]  /*8c50*/  BSSY B1, `(.L_x_117) ;  /* 0x0000019000017945 */ /* 0x000fe20003800000 */
[----:B----4-:R-:W-:Y:S03]  /*8c60*/  @P1 SEL R138, RZ, 0x1, !P0 ;  /* 0x00000001ff8a1807 */ /* 0x010fe60004000000 */
[----:B------:R-:W-:Y:S05]  /*8c70*/  @!P1 BRA `(.L_x_118) ;  /* 0x0000000000589947 */ /* 0x000fea0003800000 */
[----:B------:R-:W-:Y:S01]  /*8c80*/  ISETP.NE.AND P1, PT, R199, RZ, PT ;  /* 0x000000ffc700720c */ /* 0x000fe20003f25270 */
[----:B------:R-:W-:Y:S01]  /*8c90*/  BSSY B0, `(.L_x_119) ;  /* 0x000000a000007945 */ /* 0x000fe20003800000 */
[----:B------:R-:W-:Y:S11]  /*8ca0*/  ISETP.NE.AND P0, PT, R138, RZ, PT ;  /* 0x000000ff8a00720c */ /* 0x000ff60003f05270 */
[----:B------:R-:W-:Y:S04]  /*8cb0*/  @P1 IMAD R8, R137, 0x2000, R188 ;  /* 0x0000200089081824 */ /* 0x000fe800078e02bc */
[----:B------:R-:W-:Y:S01]  /*8cc0*/  @P1 IMAD.IADD R6, R197, 0x1, R8 ;  /* 0x00000001c5061824 */ /* 0x000fe200078e0208 */
[----:B------:R-:W-:Y:S03]  /*8cd0*/  @P1 IADD3 R5, PT, PT, R139, R8, RZ ;  /* 0x000000088b051210 */ /* 0x000fe60007ffe0ff */
[----:B------:R-:W-:Y:S01]  /*8ce0*/  @P1 IMAD.IADD R4, R187, 0x1, R6 ;  /* 0x00000001bb041824 */ /* 0x000fe200078e0206 */
[----:B------:R-:W-:Y:S06]  /*8cf0*/  @P0 BRA `(.L_x_120) ;  /* 0x00000000000c0947 */ /* 0x000fec0003800000 */
[----:B--2---:R-:W-:Y:S04]  /*8d00*/  SHF.L.U32 R0, RZ, 0x1f, RZ ;  /* 0x0000001fff007819 */ /* 0x004fe800000006ff */
[----:B------:R-:W2:Y:S02]  /*8d10*/  SYNCS.PHASECHK.TRANS64.TRYWAIT P0, [R3+URZ+0x30], R0 ;  /* 0x00003000030075a7 */ /* 0x000ea400080011ff */
[----:B--2---:R-:W-:Y:S05]  /*8d20*/  @!P0 BRA `(.L_x_121) ;  /* 0x000000a800248947 */ /* 0x004fea0003800000 */
.L_x_120:
[----:B------:R-:W-:Y:S05]  /*8d30*/  BSYNC B0 ;  /* 0x0000000000007941 */ /* 0x000fea0003800000 */
.L_x_119:
[----:B------:R-:W-:Y:S02]  /*8d40*/  ISETP.NE.AND P0, PT, R199, RZ, PT ;  /* 0x000000ffc700720c */ /* 0x000fe40003f05270 */
[----:B------:R-:W-:Y:S11]  /*8d50*/  IADD3 R137, PT, PT, R137, 0x1, RZ ;  /* 0x0000000189897810 */ /* 0x000ff60007ffe0ff */
[----:B------:R4:W1:Y:S04]  /*8d60*/  @P0 LDS.128 R160, [R5+0x20] ;  /* 0x0000200005a00984 */ /* 0x0008680000000c00 */
[----:B------:R4:W1:Y:S04]  /*8d70*/  @P0 LDS.128 R140, [R5+0x1020] ;  /* 0x00102000058c0984 */ /* 0x0008680000000c00 */
[----:B------:R4:W1:Y:S04]  /*8d80*/  @P0 LDS.128 R168, [R8] ;  /* 0x0000000008a80984 */ /* 0x0008680000000c00 */
[----:B------:R4:W1:Y:S04]  /*8d90*/  @P0 LDS.128 R152, [R8+0x1000] ;  /* 0x0010000008980984 */ /* 0x0008680000000c00 */
[----:B------:R4:W1:Y:S04]  /*8da0*/  @P0 LDS.128 R164, [R6+0x10] ;  /* 0x0000100006a40984 */ /* 0x0008680000000c00 */
[----:B------:R4:W1:Y:S04]  /*8db0*/  @P0 LDS.128 R148, [R6+0x1010] ;  /* 0x0010100006940984 */ /* 0x0008680000000c00 */
[----:B------:R4:W1:Y:S04]  /*8dc0*/  @P0 LDS.128 R156, [R4+0x10] ;  /* 0x00001000049c0984 */ /* 0x0008680000000c00 */
[----:B------:R4:W1:Y:S02]  /*8dd0*/  @P0 LDS.128 R144, [R4+0x1010] ;  /* 0x0010100004900984 */ /* 0x0008640000000c00 */
.L_x_118:
[----:B------:R-:W-:Y:S05]  /*8de0*/  BSYNC B1 ;  /* 0x0000000000017941 */ /* 0x000fea0003800000 */
.L_x_117:
[----:B------:R-:W-:Y:S05]  /*8df0*/  VIADD R213, R213, 0x400000 ;  /* 0x00400000d5d57836 */ /* 0x000fea0000000000 */
[----:B--2---:R-:W-:Y:S04]  /*8e00*/  SHF.R.U32.HI R0, RZ, 0x15, R213 ;  /* 0x00000015ff007819 */ /* 0x004fe800000116d5 */
[----:B------:R-:W-:Y:S04]  /*8e10*/  LOP3.LUT R16, R0, 0x3, RZ, 0xc0, !PT ;  /* 0x0000000300107812 */ /* 0x000fe800078ec0ff */
[----:B------:R-:W-:Y:S11]  /*8e20*/  ISETP.NE.AND P0, PT, R189, R16, PT ;  /* 0x00000010bd00720c */ /* 0x000ff60003f05270 */
[----:B------:R-:W-:Y:S02]  /*8e30*/  @!UPT UIADD3 URZ, UPT, UPT, URZ, URZ, URZ ;  /* 0x000000fffffff290 */ /* 0x000fe4000fffe0ff */
[----:B------:R-:W-:Y:S05]  /*8e40*/  @P0 BRA `(.L_x_122) ;  /* 0x0000000000bc0947 */ /* 0x000fea0003800000 */
[----:B------:R-:W-:Y:S11]  /*8e50*/  LOP3.LUT P0, RZ, R0, 0x3, R177, 0x48, !PT ;  /* 0x0000000300ff7812 */ /* 0x000ff600078048b1 */
[----:B------:R-:W-:Y:S02]  /*8e60*/  @!UPT UIADD3 URZ, UPT, UPT, URZ, URZ, URZ ;  /* 0x000000fffffff290 */ /* 0x000fe4000fffe0ff */
[----:B------:R-:W-:Y:S05]  /*8e70*/  @!P0 BRA `(.L_x_123) ;  /* 0x0000000000408947 */ /* 0x000fea0003800000 */
[----:B------:R-:W2:Y:S01]  /*8e80*/  LDCU.64 UR8, c[0x4][0x70] ;  /* 0x01000e00ff0877ac */ /* 0x000ea20008000a00 */
[----:B------:R-:W-:Y:S01]  /*8e90*/  MOV R15, 0x0 ;  /* 0x00000000000f7802 */ /* 0x000fe20000000f00 */
[----:B------:R-:W-:Y:S02]  /*8ea0*/  HFMA2 R12, -RZ, RZ, 0, 5.9604644775390625e-08 ;  /* 0x00000001ff0c7431 */ /* 0x000fe400000001ff */
[----:B----4-:R-:W-:Y:S02]  /*8eb0*/  IMAD.MOV.U32 R8, RZ, RZ, 0x192 ;  /* 0x00000192ff087424 */ /* 0x010fe400078e00ff */
[----:B------:R-:W-:Y:S01]  /*8ec0*/  IMAD.MOV.U32 R13, RZ, RZ, RZ ;  /* 0x000000ffff0d7224 */ /* 0x000fe200078e00ff */
[----:B------:R-:W4:Y:S01]  /*8ed0*/  LDCU.64 UR6, c[0x4][0x78] ;  /* 0x01000f00ff0677ac */ /* 0x000f220008000a00 */
[----:B------:R-:W1:Y:S01]  /*8ee0*/  LDC.64 R14, c[0x4][R15] ;  /* 0x010000000f0e7b82 */ /* 0x000e620000000a00 */
[----:B------:R-:W5:Y:S01]  /*8ef0*/  LDCU.64 UR4, c[0x4][0x10] ;  /* 0x01000200ff0477ac */ /* 0x000f620008000a00 */
[----:B--2---:R-:W-:Y:S01]  /*8f00*/  MOV R5, UR9 ;  /* 0x0000000900057c02 */ /* 0x004fe20008000f00 */
[----:B------:R-:W-:Y:S01]  /*8f10*/  IMAD.U32 R4, RZ, RZ, UR8 ;  /* 0x00000008ff047e24 */ /* 0x000fe2000f8e00ff */
[----:B----4-:R-:W-:Y:S01]  /*8f20*/  MOV R7, UR7 ;  /* 0x0000000700077c02 */ /* 0x010fe20008000f00 */
[----:B------:R-:W-:Y:S01]  /*8f30*/  IMAD.U32 R6, RZ, RZ, UR6 ;  /* 0x00000006ff067e24 */ /* 0x000fe2000f8e00ff */
[----:B-----5:R-:W-:Y:S01]  /*8f40*/  MOV R11, UR5 ;  /* 0x00000005000b7c02 */ /* 0x020fe20008000f00 */
[----:B------:R-:W-:Y:S02]  /*8f50*/  IMAD.U32 R10, RZ, RZ, UR4 ;  /* 0x00000004ff0a7e24 */ /* 0x000fe4000f8e00ff */
[----:B------:R-:W-:Y:S07]  /*8f60*/  LEPC R20, `(.L_x_123) ;  /* 0x000000001014794e */ /* 0x000fee0000000000 */
[----:B-1-3--:R-:W-:Y:S05]  /*8f70*/  CALL.ABS.NOINC R14 ;  /* 0x000000000e007343 */ /* 0x00afea0003c00000 */
.L_x_123:
[----:B------:R-:W-:Y:S05]  /*8f80*/  WARPSYNC.ALL ;  /* 0x0000000000007948 */ /* 0x000fea0003800000 */
[C---:B------:R-:W-:Y:S01]  /*8f90*/  R2UR UR4, R213.reuse ;  /* 0x00000000d50472ca */ /* 0x040fe200000e0000 */
[----:B------:R-:W-:Y:S05]  /*8fa0*/  VIADD R0, R213, 0x80 ;  /* 0x00000080d5007836 */ /* 0x000fea0000000000 */
[----:B------:R-:W-:Y:S04]  /*8fb0*/  SHF.R.U32.HI R0, RZ, 0x15, R0 ;  /* 0x00000015ff007819 */ /* 0x000fe80000011600 */
[----:B------:R-:W-:Y:S03]  /*8fc0*/  LOP3.LUT P0, RZ, R0, 0x3, R177, 0x48, !PT ;  /* 0x0000000300ff7812 */ /* 0x000fe600078048b1 */
[----:B------:R-:W2:Y:S10]  /*8fd0*/  LDTM.x32 R24, tmem[UR4] ;  /* 0x00000004001879ee */ /* 0x000eb400082c0000 */
[----:B--2---:R-:W-:Y:S05]  /*8fe0*/  @!P0 BRA `(.L_x_124) ;  /* 0x0000000000408947 */ /* 0x004fea0003800000 */
        /* <DEDUP_REMOVED lines=16> */
.L_x_124:
[----:B------:R-:W-:Y:S05]  /*90f0*/  WARPSYNC.ALL ;  /* 0x0000000000007948 */ /* 0x000fea0003800000 */
[----:B------:R-:W-:Y:S11]  /*9100*/  R2UR UR4, R213 ;  /* 0x00000000d50472ca */ /* 0x000ff600000e0000 */
[----:B------:R-:W-:Y:S02]  /*9110*/  @!UPT UIADD3 URZ, UPT, UPT, URZ, URZ, URZ ;  /* 0x000000fffffff290 */ /* 0x000fe4000fffe0ff */
[----:B------:R-:W2:Y:S02]  /*9120*/  LDTM.x32 R56, tmem[UR4+0x80] ;  /* 0x00008004003879ee */ /* 0x000ea400082c0000 */
[----:B--2---:R-:W-:Y:S01]  /*9130*/  NOP ;  /* 0x0000000000007918 */ /* 0x004fe20000000000 */
.L_x_122:
[----:B-1----:R-:W-:Y:S01]  /*9140*/  SHF.L.U32 R18, R168, 0x10, RZ ;  /* 0x00000010a8127819 */ /* 0x002fe200000006ff */
[----:B------:R-:W-:Y:S01]  /*9150*/  FMUL R0, R130, R24 ;  /* 0x0000001882007220 */ /* 0x000fe20000400000 */
[C---:B------:R-:W-:Y:S01]  /*9160*/  SHF.L.U32 R19, R169.reuse, 0x10, RZ ;  /* 0x00000010a9137819 */ /* 0x040fe200000006ff */
[----:B------:R-:W-:Y:S05]  /*9170*/  WARPSYNC.ALL ;  /* 0x0000000000007948 */ /* 0x000fea0003800000 */
[----:B------:R-:W-:Y:S01]  /*9180*/  LOP3.LUT R20, R169, 0xffff0000, RZ, 0xc0, !PT ;  /* 0xffff0000a9147812 */ /* 0x000fe200078ec0ff */
[----:B------:R-:W1:Y:S01]  /*9190*/  S2UR UR5, SR_CgaCtaId ;  /* 0x00000000000579c3 */ /* 0x000e620000008800 */
[----:B------:R-:W-:Y:S01]  /*91a0*/  ISETP.NE.AND P1, PT, R189, R16, PT ;  /* 0x00000010bd00720c */ /* 0x000fe20003f25270 */
[----:B------:R-:W-:Y:S01]  /*91b0*/  FFMA R0, R133, R18, R0 ;  /* 0x0000001285007223 */ /* 0x000fe20000000000 */
[----:B------:R-:W-:Y:S01]  /*91c0*/  LOP3.LUT R18, R168, 0xffff0000, RZ, 0xc0, !PT ;  /* 0xffff0000a8127812 */ /* 0x000fe200078ec0ff */
[----:B------:R-:W-:Y:S01]  /*91d0*/  FMUL R3, R130, R25 ;  /* 0x0000001982037220 */ /* 0x000fe20000400000 */
[----:B------:R-:W-:Y:S01]  /*91e0*/  LOP3.LUT R16, R164, 0xffff0000, RZ, 0xc0, !PT ;  /* 0xffff0000a4107812 */ /* 0x000fe200078ec0ff */
[C---:B----4-:R-:W-:Y:S01]  /*91f0*/  FMUL R4, R130.reuse, R26 ;  /* 0x0000001a82047220 */ /* 0x050fe20000400000 */
[----:B------:R-:W-:Y:S01]  /*9200*/  SHF.L.U32 R15, R165, 0x10, RZ ;  /* 0x00000010a50f7819 */ /* 0x000fe200000006ff */
[----:B------:R-:W-:Y:S01]  /*9210*/  FMUL R5, R130, R27 ;  /* 0x0000001b82057220 */ /* 0x000fe20000400000 */
[----:B------:R-:W-:Y:S01]  /*9220*/  SHF.L.U32 R17, R166, 0x10, RZ ;  /* 0x00000010a6117819 */ /* 0x000fe200000006ff */
[C---:B------:R-:W-:Y:S01]  /*9230*/  FFMA R3, R133.reuse, R18, R3 ;  /* 0x0000001285037223 */ /* 0x040fe20000000003 */
[----:B------:R-:W-:Y:S01]  /*9240*/  SHF.L.U32 R18, R170, 0x10, RZ ;  /* 0x00000010aa127819 */ /* 0x000fe200000006ff */
[C---:B------:R-:W-:Y:S01]  /*9250*/  FFMA R4, R133.reuse, R19, R4 ;  /* 0x0000001385047223 */ /* 0x040fe20000000004 */
[----:B------:R-:W-:Y:S01]  /*9260*/  SHF.L.U32 R19, R164, 0x10, RZ ;  /* 0x00000010a4137819 */ /* 0x000fe200000006ff */
[----:B------:R-:W-:Y:S01]  /*9270*/  FFMA R5, R133, R20, R5 ;  /* 0x0000001485057223 */ /* 0x000fe20000000005 */
[----:B------:R-:W-:Y:S01]  /*9280*/  LOP3.LUT R20, R170, 0xffff0000, RZ, 0xc0, !PT ;  /* 0xffff0000aa147812 */ /* 0x000fe200078ec0ff */
[C---:B------:R-:W-:Y:S01]  /*9290*/  FMUL R6, R130.reuse, R28 ;  /* 0x0000001c82067220 */ /* 0x040fe20000400000 */
[----:B------:R-:W-:Y:S01]  /*92a0*/  F2FP.BF16.F32.PACK_AB R88, R3, R0 ;  /* 0x000000000358723e */ /* 0x000fe200000010ff */
[C---:B------:R-:W-:Y:S01]  /*92b0*/  FMUL R7, R130.reuse, R29 ;  /* 0x0000001d82077220 */ /* 0x040fe20000400000 */
[----:B------:R-:W-:Y:S01]  /*92c0*/  F2FP.BF16.F32.PACK_AB R89, R5, R4 ;  /* 0x000000040559723e */ /* 0x000fe200000010ff */
[----:B------:R-:W-:Y:S01]  /*92d0*/  FFMA R6, R133, R18, R6 ;  /* 0x0000001285067223 */ /* 0x000fe20000000006 */
[----:B------:R-:W-:Y:S01]  /*92e0*/  SHF.L.U32 R18, R171, 0x10, RZ ;  /* 0x00000010ab127819 */ /* 0x000fe200000006ff */
[----:B------:R-:W-:Y:S01]  /*92f0*/  FFMA R7, R133, R20, R7 ;  /* 0x0000001485077223 */ /* 0x000fe20000000007 */
[----:B------:R-:W-:Y:S01]  /*9300*/  LOP3.LUT R20, R171, 0xffff0000, RZ, 0xc0, !PT ;  /* 0xffff0000ab147812 */ /* 0x000fe200078ec0ff */
[----:B------:R-:W-:Y:S01]  /*9310*/  FMUL R8, R130, R30 ;  /* 0x0000001e82087220 */ /* 0x000fe20000400000 */
[----:B------:R-:W-:Y:S01]  /*9320*/  ISETP.NE.AND P2, PT, R194, RZ, PT ;  /* 0x000000ffc200720c */ /* 0x000fe20003f45270 */
[C---:B------:R-:W-:Y:S01]  /*9330*/  FMUL R9, R130.reuse, R31 ;  /* 0x0000001f82097220 */ /* 0x040fe20000400000 */
[----:B------:R-:W-:Y:S01]  /*9340*/  F2FP.BF16.F32.PACK_AB R90, R7, R6 ;  /* 0x00000006075a723e */ /* 0x000fe200000010ff */
[----:B------:R-:W-:Y:S01]  /*9350*/  UIADD3 UR4, UPT, UPT, UR44, 0xa8, URZ ;  /* 0x000000a82c047890 */ /* 0x000fe2000fffe0ff */
[----:B------:R-:W-:Y:S01]  /*9360*/  ISETP.NE.AND P0, PT, R189, RZ, PT ;  /* 0x000000ffbd00720c */ /* 0x000fe20003f05270 */
[----:B------:R-:W-:Y:S01]  /*9370*/  FFMA R8, R133, R18, R8 ;  /* 0x0000001285087223 */ /* 0x000fe20000000008 */
[----:B------:R-:W-:Y:S01]  /*9380*/  LOP3.LUT R18, R165, 0xffff0000, RZ, 0xc0, !PT ;  /* 0xffff0000a5127812 */ /* 0x000fe200078ec0ff */
[----:B------:R-:W-:Y:S01]  /*9390*/  FFMA R9, R133, R20, R9 ;  /* 0x0000001485097223 */ /* 0x000fe20000000009 */
[----:B------:R-:W-:Y:S01]  /*93a0*/  LOP3.LUT R20, R167, 0xffff0000, RZ, 0xc0, !PT ;  /* 0xffff0000a7147812 */ /* 0x000fe200078ec0ff */
[----:B-1----:R-:W-:Y:S01]  /*93b0*/  UPRMT UR4, UR5, 0x654, UR4 ;  /* 0x0000065405047896 */ /* 0x002fe20008000004 */
[----:B------:R-:W-:Y:S01]  /*93c0*/  NOP ;  /* 0x0000000000007918 */ /* 0x000fe20000000000 */
[C---:B------:R-:W-:Y:S01]  /*93d0*/  FMUL R10, R130.reuse, R32 ;  /* 0x00000020820a7220 */ /* 0x040fe20000400000 */
[----:B------:R-:W-:Y:S01]  /*93e0*/  F2FP.BF16.F32.PACK_AB R91, R9, R8 ;  /* 0x00000008095b723e */ /* 0x000fe200000010ff */
[C---:B------:R-:W-:Y:S01]  /*93f0*/  FMUL R11, R130.reuse, R33 ;  /* 0x00000021820b7220 */ /* 0x040fe20000400000 */
[C---:B------:R-:W-:Y:S01]  /*9400*/  FMUL R12, R130.reuse, R34 ;  /* 0x00000022820c7220 */ /* 0x040fe20000400000 */
[----:B------:R-:W-:Y:S01]  /*9410*/  FMUL R13, R130, R35 ;  /* 0x00000023820d7220 */ /* 0x000fe20000400000 */
[----:B------:R-:W-:Y:S01]  /*9420*/  FFMA R10, R133, R19, R10 ;  /* 0x00000013850a7223 */ /* 0x000fe2000000000a */
[----:B------:R-:W-:Y:S01]  /*9430*/  SHF.L.U32 R19, R167, 0x10, RZ ;  /* 0x00000010a7137819 */ /* 0x000fe200000006ff */
[----:B------:R-:W-:Y:S01]  /*9440*/  SYNCS.ARRIVE.TRANS64.RED.A1T0 RZ, [UR4], RZ ;  /* 0x000000ffffff79a7 */ /* 0x000fe20008100404 */
[----:B------:R1:W-:Y:S01]  /*9450*/  @!P1 STS.128 [R188+0x2000], R88 ;  /* 0x00200058bc009388 */ /* 0x0003e20000000c00 */
[C---:B------:R-:W-:Y:S01]  /*9460*/  FFMA R11, R133.reuse, R16, R11 ;  /* 0x00000010850b7223 */ /* 0x040fe2000000000b */
[C---:B------:R-:W-:Y:S01]  /*9470*/  FFMA R12, R133.reuse, R15, R12 ;  /* 0x0000000f850c7223 */ /* 0x040fe2000000000c */
[----:B------:R-:W-:Y:S01]  /*9480*/  FFMA R13, R133, R18, R13 ;  /* 0x00000012850d7223 */ /* 0x000fe2000000000d */
[----:B------:R-:W-:Y:S01]  /*9490*/  LOP3.LUT R18, R166, 0xffff0000, RZ, 0xc0, !PT ;  /* 0xffff0000a6127812 */ /* 0x000fe200078ec0ff */
[C---:B------:R-:W-:Y:S01]  /*94a0*/  FMUL R14, R130.reuse, R36 ;  /* 0x00000024820e7220 */ /* 0x040fe20000400000 */
[----:B------:R-:W-:Y:S01]  /*94b0*/  F2FP.BF16.F32.PACK_AB R92, R11, R10 ;  /* 0x0000000a0b5c723e */ /* 0x000fe200000010ff */
[----:B------:R-:W-:Y:S01]  /*94c0*/  FMUL R15, R130, R37 ;  /* 0x00000025820f7220 */ /* 0x000fe20000400000 */
[----:B------:R-:W-:Y:S01]  /*94d0*/  SHF.L.U32 R11, R160, 0x10, RZ ;  /* 0x00000010a00b7819 */ /* 0x000fe200000006ff */
[----:B------:R-:W-:Y:S01]  /*94e0*/  FFMA R14, R133, R17, R14 ;  /* 0x00000011850e7223 */ /* 0x000fe2000000000e */
[----:B------:R-:W-:Y:S01]  /*94f0*/  F2FP.BF16.F32.PACK_AB R93, R13, R12 ;  /* 0x0000000c0d5d723e */ /* 0x000fe200000010ff */
[----:B------:R-:W-:Y:S01]  /*9500*/  FMUL R16, R130, R38 ;  /* 0x0000002682107220 */ /* 0x000fe20000400000 */
[----:B------:R-:W-:Y:S01]  /*9510*/  LOP3.LUT R12, R160, 0xffff0000, RZ, 0xc0, !PT ;  /* 0xffff0000a00c7812 */ /* 0x000fe200078ec0ff */
[----:B------:R-:W-:Y:S01]  /*9520*/  FMUL R17, R130, R39 ;  /* 0x0000002782117220 */ /* 0x000fe20000400000 */
[----:B------:R-:W-:Y:S01]  /*9530*/  SHF.L.U32 R13, R161, 0x10, RZ ;  /* 0x00000010a10d7819 */ /* 0x000fe200000006ff */
[C---:B------:R-:W-:Y:S01]  /*9540*/  FFMA R15, R133.reuse, R18, R15 ;  /* 0x00000012850f7223 */ /* 0x040fe2000000000f */
[----:B------:R-:W-:Y:S01]  /*9550*/  LOP3.LUT R18, R158, 0xffff0000, RZ, 0xc0, !PT ;  /* 0xffff00009e127812 */ /* 0x000fe200078ec0ff */
[C---:B------:R-:W-:Y:S01]  /*9560*/  FFMA R16, R133.reuse, R19, R16 ;  /* 0x0000001385107223 */ /* 0x040fe20000000010 */
[C---:B------:R-:W-:Y:S01]  /*9570*/  FMUL R8, R130.reuse, R40 ;  /* 0x0000002882087220 */ /* 0x040fe20000400000 */
[----:B------:R-:W-:Y:S01]  /*9580*/  FFMA R17, R133, R20, R17 ;  /* 0x0000001485117223 */ /* 0x000fe20000000011 */
[----:B------:R-:W-:Y:S01]  /*9590*/  F2FP.BF16.F32.PACK_AB R94, R15, R14 ;  /* 0x0000000e0f5e723e */ /* 0x000fe200000010ff */
[C---:B------:R-:W-:Y:S01]  /*95a0*/  FMUL R9, R130.reuse, R41 ;  /* 0x0000002982097220 */ /* 0x040fe20000400000 */
[----:B------:R-:W-:Y:S01]  /*95b0*/  LOP3.LUT R14, R161, 0xffff0000, RZ, 0xc0, !PT ;  /* 0xffff0000a10e7812 */ /* 0x000fe200078ec0ff */
[----:B------:R-:W-:Y:S01]  /*95c0*/  FFMA R8, R133, R11, R8 ;  /* 0x0000000b85087223 */ /* 0x000fe20000000008 */
[----:B------:R-:W-:Y:S01]  /*95d0*/  F2FP.BF16.F32.PACK_AB R95, R17, R16 ;  /* 0x00000010115f723e */ /* 0x000fe200000010ff */
[----:B------:R-:W-:Y:S01]  /*95e0*/  FMUL R10, R130, R42 ;  /* 0x0000002a820a7220 */ /* 0x000fe20000400000 */
[----:B------:R-:W-:Y:S01]  /*95f0*/  SHF.L.U32 R15, R162, 0x10, RZ ;  /* 0x00000010a20f7819 */ /* 0x000fe200000006ff */
[----:B------:R-:W-:Y:S01]  /*9600*/  FMUL R11, R130, R43 ;  /* 0x0000002b820b7220 */ /* 0x000fe20000400000 */
[----:B------:R-:W-:Y:S01]  /*9610*/  LOP3.LUT R16, R157, 0xffff0000, RZ, 0xc0, !PT ;  /* 0xffff00009d107812 */ /* 0x000fe200078ec0ff */
[----:B------:R-:W-:Y:S01]  /*9620*/  FFMA R9, R133, R12, R9 ;  /* 0x0000000c85097223 */ /* 0x000fe20000000009 */
[----:B------:R-:W-:Y:S01]  /*9630*/  SHF.L.U32 R17, R159, 0x10, RZ ;  /* 0x000000109f117819 */ /* 0x000fe200000006ff */
[----:B------:R-:W-:Y:S01]  /*9640*/  FFMA R10, R133, R13, R10 ;  /* 0x0000000d850a7223 */ /* 0x000fe2000000000a */
[----:B------:R-:W-:Y:S01]  /*9650*/  LOP3.LUT R20, R159, 0xffff0000, RZ, 0xc0, !PT ;  /* 0xffff00009f147812 */ /* 0x000fe200078ec0ff */
[----:B------:R-:W-:Y:S01]  /*9660*/  FFMA R11, R133, R14, R11 ;  /* 0x0000000e850b7223 */ /* 0x000fe2000000000b */
[----:B------:R-:W-:Y:S01]  /*9670*/  LOP3.LUT R14, R162, 0xffff0000, RZ, 0xc0, !PT ;  /* 0xffff0000a20e7812 */ /* 0x000fe200078ec0ff */
[C---:B------:R-:W-:Y:S01]  /*9680*/  FMUL R12, R130.reuse, R44 ;  /* 0x0000002c820c7220 */ /* 0x040fe20000400000 */
[----:B-1----:R-:W-:Y:S01]  /*9690*/  F2FP.BF16.F32.PACK_AB R88, R9, R8 ;  /* 0x000000080958723e */ /* 0x002fe200000010ff */
[----:B------:R1:W-:Y:S01]  /*96a0*/  @!P1 STS.128 [R198+0x2010], R92 ;  /* 0x0020105cc6009388 */ /* 0x0003e20000000c00 */
[----:B------:R-:W-:Y:S01]  /*96b0*/  F2FP.BF16.F32.PACK_AB R89, R11, R10 ;  /* 0x0000000a0b59723e */ /* 0x000fe200000010ff */
[----:B------:R-:W-:Y:S01]  /*96c0*/  FMUL R13, R130, R45 ;  /* 0x0000002d820d7220 */ /* 0x000fe20000400000 */
[----:B------:R-:W-:Y:S01]  /*96d0*/  SHF.L.U32 R11, R163, 0x10, RZ ;  /* 0x00000010a30b7819 */ /* 0x000fe200000006ff */
[C---:B------:R-:W-:Y:S01]  /*96e0*/  FFMA R12, R133.reuse, R15, R12 ;  /* 0x0000000f850c7223 */ /* 0x040fe2000000000c */
[----:B------:R-:W-:Y:S01]  /*96f0*/  SHF.L.U32 R15, R156, 0x10, RZ ;  /* 0x000000109c0f7819 */ /* 0x000fe200000006ff */
[----:B------:R-:W-:Y:S01]  /*9700*/  FFMA R13, R133, R14, R13 ;  /* 0x0000000e850d7223 */ /* 0x000fe2000000000d */
[----:B------:R-:W-:Y:S01]  /*9710*/  LOP3.LUT R14, R163, 0xffff0000, RZ, 0xc0, !PT ;  /* 0xffff0000a30e7812 */ /* 0x000fe200078ec0ff */
[C---:B------:R-:W-:Y:S01]  /*9720*/  FMUL R8, R130.reuse, R46 ;  /* 0x0000002e82087220 */ /* 0x040fe20000400000 */
[C---:B------:R-:W-:Y:S01]  /*9730*/  FMUL R9, R130.reuse, R47 ;  /* 0x0000002f82097220 */ /* 0x040fe20000400000 */
[----:B------:R-:W-:Y:S01]  /*9740*/  FMUL R10, R130, R48 ;  /* 0x00000030820a7220 */ /* 0x000fe20000400000 */
[----:B------:R-:W-:Y:S01]  /*9750*/  F2FP.BF16.F32.PACK_AB R90, R13, R12 ;  /* 0x0000000c0d5a723e */ /* 0x000fe200000010ff */
[C---:B------:R-:W-:Y:S01]  /*9760*/  FFMA R8, R133.reuse, R11, R8 ;  /* 0x0000000b85087223 */ /* 0x040fe20000000008 */
[C---:B------:R-:W-:Y:S01]  /*9770*/  FFMA R9, R133.reuse, R14, R9 ;  /* 0x0000000e85097223 */ /* 0x040fe20000000009 */
[----:B------:R-:W-:Y:S01]  /*9780*/  LOP3.LUT R14, R156, 0xffff0000, RZ, 0xc0, !PT ;  /* 0xffff00009c0e7812 */ /* 0x000fe200078ec0ff */
[----:B------:R-:W-:Y:S01]  /*9790*/  FFMA R10, R133, R15, R10 ;  /* 0x0000000f850a7223 */ /* 0x000fe2000000000a */
[----:B------:R-:W-:Y:S01]  /*97a0*/  SHF.L.U32 R15, R157, 0x10, RZ ;  /* 0x000000109d0f7819 */ /* 0x000fe200000006ff */
[C---:B------:R-:W-:Y:S01]  /*97b0*/  FMUL R11, R130.reuse, R49 ;  /* 0x00000031820b7220 */ /* 0x040fe20000400000 */
[----:B------:R-:W-:Y:S01]  /*97c0*/  F2FP.BF16.F32.PACK_AB R91, R9, R8 ;  /* 0x00000008095b723e */ /* 0x000fe200000010ff */
[C---:B------:R-:W-:Y:S01]  /*97d0*/  FMUL R12, R130.reuse, R50 ;  /* 0x00000032820c7220 */ /* 0x040fe20000400000 */
[C---:B------:R-:W-:Y:S01]  /*97e0*/  FMUL R13, R130.reuse, R51 ;  /* 0x00000033820d7220 */ /* 0x040fe20000400000 */
[C---:B------:R-:W-:Y:S01]  /*97f0*/  FFMA R11, R133.reuse, R14, R11 ;  /* 0x0000000e850b7223 */ /* 0x040fe2000000000b */
[----:B------:R-:W-:Y:S01]  /*9800*/  FMUL R8, R130, R52 ;  /* 0x0000003482087220 */ /* 0x000fe20000400000 */
[C---:B------:R-:W-:Y:S01]  /*9810*/  FFMA R12, R133.reuse, R15, R12 ;  /* 0x0000000f850c7223 */ /* 0x040fe2000000000c */
[C---:B------:R-:W-:Y:S01]  /*9820*/  FFMA R13, R133.reuse, R16, R13 ;  /* 0x00000010850d7223 */ /* 0x040fe2000000000d */
[----:B------:R-:W-:Y:S01]  /*9830*/  SHF.L.U32 R16, R158, 0x10, RZ ;  /* 0x000000109e107819 */ /* 0x000fe200000006ff */
[C---:B------:R-:W-:Y:S01]  /*9840*/  FMUL R9, R130.reuse, R53 ;  /* 0x0000003582097220 */ /* 0x040fe20000400000 */
[C---:B------:R-:W-:Y:S01]  /*9850*/  FMUL R14, R130.reuse, R54 ;  /* 0x00000036820e7220 */ /* 0x040fe20000400000 */
[----:B------:R-:W-:Y:S01]  /*9860*/  FMUL R15, R130, R55 ;  /* 0x00000037820f7220 */ /* 0x000fe20000400000 */
[----:B------:R2:W-:Y:S01]  /*9870*/  @!P1 STS.128 [R196+0x2020], R88 ;  /* 0x00202058c4009388 */ /* 0x0005e20000000c00 */
[----:B------:R-:W-:Y:S01]  /*9880*/  FFMA R8, R133, R16, R8 ;  /* 0x0000001085087223 */ /* 0x000fe20000000008 */
[----:B-1----:R-:W-:Y:S01]  /*9890*/  F2FP.BF16.F32.PACK_AB R93, R13, R12 ;  /* 0x0000000c0d5d723e */ /* 0x002fe200000010ff */
[C---:B------:R-:W-:Y:S01]  /*98a0*/  FFMA R9, R133.reuse, R18, R9 ;  /* 0x0000001285097223 */ /* 0x040fe20000000009 */
[C---:B------:R-:W-:Y:S01]  /*98b0*/  LOP3.LUT R12, R152.reuse, 0xffff0000, RZ, 0xc0, !PT ;  /* 0xffff0000980c7812 */ /* 0x040fe200078ec0ff */
[C---:B------:R-:W-:Y:S01]  /*98c0*/  FFMA R14, R133.reuse, R17, R14 ;  /* 0x00000011850e7223 */ /* 0x040fe2000000000e */
[----:B------:R-:W-:Y:S01]  /*98d0*/  SHF.L.U32 R17, R152, 0x10, RZ ;  /* 0x0000001098117819 */ /* 0x000fe200000006ff */
[----:B------:R-:W-:Y:S01]  /*98e0*/  FFMA R15, R133, R20, R15 ;  /* 0x00000014850f7223 */ /* 0x000fe2000000000f */
[----:B------:R-:W-:Y:S01]  /*98f0*/  F2FP.BF16.F32.PACK_AB R94, R9, R8 ;  /* 0x00000008095e723e */ /* 0x000fe200000010ff */
        /* <DEDUP_REMOVED lines=9> */
[----:B------:R-:W-:Y:S01]  /*9990*/  SHF.L.U32 R18, R154, 0x10, RZ ;  /* 0x000000109a127819 */ /* 0x000fe200000006ff */
[----:B------:R-:W-:Y:S01]  /*99a0*/  FMUL R10, R130, R59 ;  /* 0x0000003b820a7220 */ /* 0x000fe20000400000 */
[----:B------:R-:W-:Y:S01]  /*99b0*/  LOP3.LUT R15, R154, 0xffff0000, RZ, 0xc0, !PT ;  /* 0xffff00009a0f7812 */ /* 0x000fe200078ec0ff */
[----:B------:R-:W-:Y:S01]  /*99c0*/  FMUL R11, R130, R60 ;  /* 0x0000003c820b7220 */ /* 0x000fe20000400000 */
[----:B------:R-:W-:Y:S01]  /*99d0*/  LOP3.LUT R17, R155, 0xffff0000, RZ, 0xc0, !PT ;  /* 0xffff00009b117812 */ /* 0x000fe200078ec0ff */
[C---:B------:R-:W-:Y:S01]  /*99e0*/  FFMA R9, R133.reuse, R14, R9 ;  /* 0x0000000e85097223 */ /* 0x040fe20000000009 */
[----:B------:R-:W-:Y:S01]  /*99f0*/  F2FP.BF16.F32.PACK_AB R96, R8, R16 ;  /* 0x000000100860723e */ /* 0x000fe200000010ff */
[----:B------:R-:W-:Y:S01]  /*9a00*/  FFMA R10, R133, R13, R10 ;  /* 0x0000000d850a7223 */ /* 0x000fe2000000000a */
[----:B------:R-:W-:Y:S01]  /*9a10*/  LOP3.LUT R16, R141, 0xffff0000, RZ, 0xc0, !PT ;  /* 0xffff00008d107812 */ /* 0x000fe200078ec0ff */
[C---:B------:R-:W-:Y:S01]  /*9a20*/  FMUL R12, R130.reuse, R61 ;  /* 0x0000003d820c7220 */ /* 0x040fe20000400000 */
[----:B------:R-:W-:Y:S01]  /*9a30*/  LOP3.LUT R20, R147, 0xffff0000, RZ, 0xc0, !PT ;  /* 0xffff000093147812 */ /* 0x000fe200078ec0ff */
[----:B------:R-:W-:Y:S01]  /*9a40*/  FFMA R11, R133, R18, R11 ;  /* 0x00000012850b7223 */ /* 0x000fe2000000000b */
[----:B------:R-:W-:Y:S01]  /*9a50*/  SHF.L.U32 R18, R155, 0x10, RZ ;  /* 0x000000109b127819 */ /* 0x000fe200000006ff */
[----:B------:R-:W-:Y:S01]  /*9a60*/  FMUL R13, R130, R62 ;  /* 0x0000003e820d7220 */ /* 0x000fe20000400000 */
[----:B------:R-:W-:Y:S01]  /*9a70*/  F2FP.BF16.F32.PACK_AB R97, R10, R9 ;  /* 0x000000090a61723e */ /* 0x000fe200000010ff */
[C---:B------:R-:W-:Y:S01]  /*9a80*/  FFMA R12, R133.reuse, R15, R12 ;  /* 0x0000000f850c7223 */ /* 0x040fe2000000000c */
[----:B------:R-:W-:Y:S01]  /*9a90*/  SHF.L.U32 R15, R150, 0x10, RZ ;  /* 0x00000010960f7819 */ /* 0x000fe200000006ff */
[----:B------:R-:W-:Y:S01]  /*9aa0*/  FMUL R14, R130, R63 ;  /* 0x0000003f820e7220 */ /* 0x000fe20000400000 */
[----:B------:R-:W-:Y:S01]  /*9ab0*/  FFMA R13, R133, R18, R13 ;  /* 0x00000012850d7223 */ /* 0x000fe2000000000d */
[----:B------:R-:W-:Y:S01]  /*9ac0*/  LOP3.LUT R18, R145, 0xffff0000, RZ, 0xc0, !PT ;  /* 0xffff000091127812 */ /* 0x000fe200078ec0ff */
[----:B------:R1:W-:Y:S01]  /*9ad0*/  @!P1 STS.128 [R195+0x2010], R92 ;  /* 0x0020105cc3009388 */ /* 0x0003e20000000c00 */
[----:B------:R-:W-:Y:S01]  /*9ae0*/  F2FP.BF16.F32.PACK_AB R98, R12, R11 ;  /* 0x0000000b0c62723e */ /* 0x000fe200000010ff */
[C---:B------:R-:W-:Y:S01]  /*9af0*/  FFMA R14, R133.reuse, R17, R14 ;  /* 0x00000011850e7223 */ /* 0x040fe2000000000e */
[----:B------:R-:W-:Y:S01]  /*9b00*/  SHF.L.U32 R11, R148, 0x10, RZ ;  /* 0x00000010940b7819 */ /* 0x000fe200000006ff */
[----:B------:R-:W-:Y:S01]  /*9b10*/  FMUL R8, R130, R64 ;  /* 0x0000004082087220 */ /* 0x000fe20000400000 */
[----:B------:R-:W-:Y:S01]  /*9b20*/  LOP3.LUT R12, R148, 0xffff0000, RZ, 0xc0, !PT ;  /* 0xffff0000940c7812 */ /* 0x000fe200078ec0ff */
[----:B------:R-:W-:Y:S01]  /*9b30*/  FMUL R9, R130, R65 ;  /* 0x0000004182097220 */ /* 0x000fe20000400000 */
[----:B------:R-:W-:Y:S01]  /*9b40*/  F2FP.BF16.F32.PACK_AB R99, R14, R13 ;  /* 0x0000000d0e63723e */ /* 0x000fe200000010ff */
[----:B------:R-:W-:Y:S01]  /*9b50*/  FFMA R8, R133, R11, R8 ;  /* 0x0000000b85087223 */ /* 0x000fe20000000008 */
[----:B------:R-:W-:Y:S01]  /*9b60*/  SHF.L.U32 R13, R149, 0x10, RZ ;  /* 0x00000010950d7819 */ /* 0x000fe200000006ff */
[----:B------:R-:W-:Y:S01]  /*9b70*/  FFMA R9, R133, R12, R9 ;  /* 0x0000000c85097223 */ /* 0x000fe20000000009 */
[----:B------:R-:W-:Y:S01]  /*9b80*/  LOP3.LUT R14, R149, 0xffff0000, RZ, 0xc0, !PT ;  /* 0xffff0000950e7812 */ /* 0x000fe200078ec0ff */
[C---:B------:R-:W-:Y:S01]  /*9b90*/  FMUL R10, R130.reuse, R66 ;  /* 0x00000042820a7220 */ /* 0x040fe20000400000 */
[----:B------:R-:W-:Y:S01]  /*9ba0*/  SHF.L.U32 R17, R147, 0x10, RZ ;  /* 0x0000001093117819 */ /* 0x000fe200000006ff */
[C---:B------:R-:W-:Y:S01]  /*9bb0*/  FMUL R11, R130.reuse, R67 ;  /* 0x00000043820b7220 */ /* 0x040fe20000400000 */
[----:B--2---:R-:W-:Y:S01]  /*9bc0*/  F2FP.BF16.F32.PACK_AB R88, R9, R8 ;  /* 0x000000080958723e */ /* 0x004fe200000010ff */
[C---:B------:R-:W-:Y:S01]  /*9bd0*/  FFMA R10, R133.reuse, R13, R10 ;  /* 0x0000000d850a7223 */ /* 0x040fe2000000000a */
[----:B------:R-:W-:Y:S01]  /*9be0*/  FMUL R12, R130, R68 ;  /* 0x00000044820c7220 */ /* 0x000fe20000400000 */
[C---:B------:R-:W-:Y:S01]  /*9bf0*/  FFMA R11, R133.reuse, R14, R11 ;  /* 0x0000000e850b7223 */ /* 0x040fe2000000000b */
[----:B------:R-:W-:Y:S01]  /*9c00*/  LOP3.LUT R14, R150, 0xffff0000, RZ, 0xc0, !PT ;  /* 0xffff0000960e7812 */ /* 0x000fe200078ec0ff */
[C---:B------:R-:W-:Y:S01]  /*9c10*/  FMUL R13, R130.reuse, R69 ;  /* 0x00000045820d7220 */ /* 0x040fe20000400000 */
[----:B------:R2:W-:Y:S01]  /*9c20*/  @!P1 STS.128 [R188+0x3000], R96 ;  /* 0x00300060bc009388 */ /* 0x0005e20000000c00 */
[----:B------:R-:W-:Y:S01]  /*9c30*/  FFMA R12, R133, R15, R12 ;  /* 0x0000000f850c7223 */ /* 0x000fe2000000000c */
[----:B------:R-:W-:Y:S01]  /*9c40*/  F2FP.BF16.F32.PACK_AB R89, R11, R10 ;  /* 0x0000000a0b59723e */ /* 0x000fe200000010ff */
[----:B------:R-:W-:Y:S01]  /*9c50*/  FFMA R13, R133, R14, R13 ;  /* 0x0000000e850d7223 */ /* 0x000fe2000000000d */
[C---:B------:R-:W-:Y:S01]  /*9c60*/  SHF.L.U32 R11, R151.reuse, 0x10, RZ ;  /* 0x00000010970b7819 */ /* 0x040fe200000006ff */
[C---:B------:R-:W-:Y:S01]  /*9c70*/  FMUL R8, R130.reuse, R70 ;  /* 0x0000004682087220 */ /* 0x040fe20000400000 */
[----:B------:R-:W-:Y:S01]  /*9c80*/  LOP3.LUT R14, R151, 0xffff0000, RZ, 0xc0, !PT ;  /* 0xffff0000970e7812 */ /* 0x000fe200078ec0ff */
[----:B------:R-:W-:Y:S01]  /*9c90*/  FMUL R9, R130, R71 ;  /* 0x0000004782097220 */ /* 0x000fe20000400000 */
[----:B------:R-:W-:Y:S01]  /*9ca0*/  SHF.L.U32 R15, R140, 0x10, RZ ;  /* 0x000000108c0f7819 */ /* 0x000fe200000006ff */
        /* <DEDUP_REMOVED lines=10> */
[----:B------:R-:W-:Y:S01]  /*9d50*/  FMUL R13, R130, R75 ;  /* 0x0000004b820d7220 */ /* 0x000fe20000400000 */
[C---:B------:R-:W-:Y:S01]  /*9d60*/  FFMA R11, R133.reuse, R14, R11 ;  /* 0x0000000e850b7223 */ /* 0x040fe2000000000b */
[----:B------:R-:W-:Y:S01]  /*9d70*/  SHF.L.U32 R14, R142, 0x10, RZ ;  /* 0x000000108e0e7819 */ /* 0x000fe200000006ff */
[C---:B------:R-:W-:Y:S01]  /*9d80*/  FFMA R12, R133.reuse, R15, R12 ;  /* 0x0000000f850c7223 */ /* 0x040fe2000000000c */
[----:B------:R-:W-:Y:S01]  /*9d90*/  SHF.L.U32 R15, R144, 0x10, RZ ;  /* 0x00000010900f7819 */ /* 0x000fe200000006ff */
[----:B------:R-:W-:Y:S01]  /*9da0*/  FFMA R13, R133, R16, R13 ;  /* 0x00000010850d7223 */ /* 0x000fe2000000000d */
[----:B------:R-:W-:Y:S01]  /*9db0*/  LOP3.LUT R16, R142, 0xffff0000, RZ, 0xc0, !PT ;  /* 0xffff00008e107812 */ /* 0x000fe200078ec0ff */
[----:B------:R4:W-:Y:S01]  /*9dc0*/  @!P1 STS.128 [R198+0x3010], R88 ;  /* 0x00301058c6009388 */ /* 0x0009e20000000c00 */
[----:B-1----:R-:W-:Y:S01]  /*9dd0*/  F2FP.BF16.F32.PACK_AB R92, R11, R10 ;  /* 0x0000000a0b5c723e */ /* 0x002fe200000010ff */
[C---:B------:R-:W-:Y:S01]  /*9de0*/  FMUL R8, R130.reuse, R76 ;  /* 0x0000004c82087220 */ /* 0x040fe20000400000 */
[----:B------:R-:W-:Y:S01]  /*9df0*/  F2FP.BF16.F32.PACK_AB R93, R13, R12 ;  /* 0x0000000c0d5d723e */ /* 0x000fe200000010ff */
[C---:B------:R-:W-:Y:S01]  /*9e00*/  FMUL R9, R130.reuse, R77 ;  /* 0x0000004d82097220 */ /* 0x040fe20000400000 */
[----:B------:R-:W-:Y:S01]  /*9e10*/  SHF.L.U32 R13, R143, 0x10, RZ ;  /* 0x000000108f0d7819 */ /* 0x000fe200000006ff */
[----:B------:R-:W-:Y:S01]  /*9e20*/  FFMA R8, R133, R14, R8 ;  /* 0x0000000e85087223 */ /* 0x000fe20000000008 */
[----:B------:R-:W-:Y:S01]  /*9e30*/  LOP3.LUT R14, R143, 0xffff0000, RZ, 0xc0, !PT ;  /* 0xffff00008f0e7812 */ /* 0x000fe200078ec0ff */
[----:B------:R-:W1:Y:S01]  /*9e40*/  S2R R200, SR_CgaCtaId ;  /* 0x0000000000c87919 */ /* 0x000e620000008800 */
[C---:B------:R-:W-:Y:S01]  /*9e50*/  FMUL R10, R130.reuse, R78 ;  /* 0x0000004e820a7220 */ /* 0x040fe20000400000 */
[----:B------:R-:W-:Y:S01]  /*9e60*/  FFMA R9, R133, R16, R9 ;  /* 0x0000001085097223 */ /* 0x000fe20000000009 */
[----:B------:R-:W-:Y:S01]  /*9e70*/  SHF.L.U32 R16, R145, 0x10, RZ ;  /* 0x0000001091107819 */ /* 0x000fe200000006ff */
[C---:B------:R-:W-:Y:S01]  /*9e80*/  FMUL R11, R130.reuse, R79 ;  /* 0x0000004f820b7220 */ /* 0x040fe20000400000 */
[----:B------:R-:W-:Y:S01]  /*9e90*/  FFMA R10, R133, R13, R10 ;  /* 0x0000000d850a7223 */ /* 0x000fe2000000000a */
[----:B------:R-:W-:Y:S01]  /*9ea0*/  FMUL R12, R130, R80 ;  /* 0x00000050820c7220 */ /* 0x000fe20000400000 */
[----:B------:R-:W-:Y:S01]  /*9eb0*/  F2FP.BF16.F32.PACK_AB R94, R9, R8 ;  /* 0x00000008095e723e */ /* 0x000fe200000010ff */
[C---:B------:R-:W-:Y:S01]  /*9ec0*/  FFMA R11, R133.reuse, R14, R11 ;  /* 0x0000000e850b7223 */ /* 0x040fe2000000000b */
[----:B------:R-:W-:Y:S01]  /*9ed0*/  LOP3.LUT R14, R144, 0xffff0000, RZ, 0xc0, !PT ;  /* 0xffff0000900e7812 */ /* 0x000fe200078ec0ff */
[C---:B------:R-:W-:Y:S01]  /*9ee0*/  FMUL R8, R130.reuse, R81 ;  /* 0x0000005182087220 */ /* 0x040fe20000400000 */
[C---:B------:R-:W-:Y:S01]  /*9ef0*/  FMUL R9, R130.reuse, R82 ;  /* 0x0000005282097220 */ /* 0x040fe20000400000 */
[----:B------:R-:W-:Y:S01]  /*9f00*/  FMUL R13, R130, R83 ;  /* 0x00000053820d7220 */ /* 0x000fe20000400000 */
[C---:B------:R-:W-:Y:S01]  /*9f10*/  FFMA R12, R133.reuse, R15, R12 ;  /* 0x0000000f850c7223 */ /* 0x040fe2000000000c */
[C---:B------:R-:W-:Y:S01]  /*9f20*/  FFMA R8, R133.reuse, R14, R8 ;  /* 0x0000000e85087223 */ /* 0x040fe20000000008 */
[----:B------:R-:W-:Y:S01]  /*9f30*/  FFMA R9, R133, R16, R9 ;  /* 0x0000001085097223 */ /* 0x000fe20000000009 */
[----:B------:R-:W-:Y:S01]  /*9f40*/  F2FP.BF16.F32.PACK_AB R95, R11, R10 ;  /* 0x0000000a0b5f723e */ /* 0x000fe200000010ff */
[C---:B------:R-:W-:Y:S01]  /*9f50*/  FFMA R13, R133.reuse, R18, R13 ;  /* 0x00000012850d7223 */ /* 0x040fe2000000000d */
[----:B------:R-:W-:Y:S01]  /*9f60*/  SHF.L.U32 R16, R146, 0x10, RZ ;  /* 0x0000001092107819 */ /* 0x000fe200000006ff */
[----:B------:R-:W-:Y:S01]  /*9f70*/  FMUL R10, R130, R84 ;  /* 0x00000054820a7220 */ /* 0x000fe20000400000 */
[----:B------:R-:W-:Y:S01]  /*9f80*/  LOP3.LUT R18, R146, 0xffff0000, RZ, 0xc0, !PT ;  /* 0xffff000092127812 */ /* 0x000fe200078ec0ff */
[----:B------:R4:W-:Y:S01]  /*9f90*/  @!P1 STS.128 [R196+0x3020], R92 ;  /* 0x0030205cc4009388 */ /* 0x0009e20000000c00 */
[C---:B------:R-:W-:Y:S01]  /*9fa0*/  FMUL R11, R130.reuse, R85 ;  /* 0x00000055820b7220 */ /* 0x040fe20000400000 */
[C---:B------:R-:W-:Y:S01]  /*9fb0*/  FMUL R14, R130.reuse, R86 ;  /* 0x00000056820e7220 */ /* 0x040fe20000400000 */
[----:B------:R-:W-:Y:S01]  /*9fc0*/  FMUL R15, R130, R87 ;  /* 0x00000057820f7220 */ /* 0x000fe20000400000 */
[C---:B------:R-:W-:Y:S01]  /*9fd0*/  FFMA R10, R133.reuse, R16, R10 ;  /* 0x00000010850a7223 */ /* 0x040fe2000000000a */
[C---:B------:R-:W-:Y:S01]  /*9fe0*/  FFMA R11, R133.reuse, R18, R11 ;  /* 0x00000012850b7223 */ /* 0x040fe2000000000b */
[C---:B------:R-:W-:Y:S01]  /*9ff0*/  FFMA R14, R133.reuse, R17, R14 ;  /* 0x00000011850e7223 */ /* 0x040fe2000000000e */
[----:B------:R-:W-:Y:S01]  /*a000*/  FFMA R15, R133, R20, R15 ;  /* 0x00000014850f7223 */ /* 0x000fe2000000000f */
[----:B--2---:R-:W-:Y:S01]  /*a010*/  F2FP.BF16.F32.PACK_AB R96, R8, R12 ;  /* 0x0000000c0860723e */ /* 0x004fe200000010ff */
[----:B------:R-:W-:Y:S01]  /*a020*/  BSSY.RECONVERGENT B0, `(.L_x_125) ;  /* 0x0000021000007945 */ /* 0x000fe20003800200 */
[----:B------:R-:W-:Y:S02]  /*a030*/  F2FP.BF16.F32.PACK_AB R97, R13, R9 ;  /* 0x000000090d61723e */ /* 0x000fe400000010ff */
[----:B------:R-:W-:Y:S02]  /*a040*/  F2FP.BF16.F32.PACK_AB R98, R11, R10 ;  /* 0x0000000a0b62723e */ /* 0x000fe400000010ff */
[----:B------:R-:W-:Y:S02]  /*a050*/  F2FP.BF16.F32.PACK_AB R99, R15, R14 ;  /* 0x0000000e0f63723e */ /* 0x000fe400000010ff */
[----:B------:R-:W-:Y:S02]  /*a060*/  MOV R12, UR47 ;  /* 0x0000002f000c7c02 */ /* 0x000fe40008000f00 */
[----:B------:R-:W-:Y:S01]  /*a070*/  LEA R11, R137, UR44, 0x3 ;  /* 0x0000002c890b7c11 */ /* 0x000fe2000f8e18ff */
[----:B------:R4:W-:Y:S01]  /*a080*/  @!P1 STS.128 [R195+0x3010], R96 ;  /* 0x00301060c3009388 */ /* 0x0009e20000000c00 */
[----:B------:R-:W-:Y:S04]  /*a090*/  @P2 LEA R12, R12, UR44, 0x3 ;  /* 0x0000002c0c0c2c11 */ /* 0x000fe8000f8e18ff */
[----:B------:R-:W-:Y:S02]  /*a0a0*/  @P2 IADD3 R13, PT, PT, R12, 0x50, RZ ;  /* 0x000000500c0d2810 */ /* 0x000fe40007ffe0ff */
[----:B------:R-:W-:Y:S01]  /*a0b0*/  @P2 SHF.L.U32 R12, RZ, 0x1f, RZ ;  /* 0x0000001fff0c2819 */ /* 0x000fe200000006ff */
[----:B------:R-:W-:Y:S01]  /*a0c0*/  @!PT LDS RZ, [RZ] ;  /* 0x00000000fffff984 */ /* 0x000fe20000000800 */
[----:B------:R-:W-:Y:S01]  /*a0d0*/  @!PT LDS RZ, [RZ] ;  /* 0x00000000fffff984 */ /* 0x000fe20000000800 */
[----:B------:R-:W-:Y:S01]  /*a0e0*/  @!PT LDS RZ, [RZ] ;  /* 0x00000000fffff984 */ /* 0x000fe20000000800 */
[----:B------:R-:W-:Y:S01]  /*a0f0*/  @!PT LDS RZ, [RZ] ;  /* 0x00000000fffff984 */ /* 0x000fe20000000800 */
[----:B------:R2:W-:Y:S06]  /*a100*/  MEMBAR.ALL.CTA ;  /* 0x0000000000007992 */ /* 0x0005ec0000008000 */
[----:B--2---:R-:W2:Y:S01]  /*a110*/  FENCE.VIEW.ASYNC.S ;  /* 0x00000000000073c6 */ /* 0x004ea20000000000 */
[----:B-1----:R-:W-:Y:S01]  /*a120*/  @P2 PRMT R13, R200, 0x654, R13 ;  /* 0x00000654c80d2816 */ /* 0x002fe2000000000d */
[----:B--2---:R-:W-:Y:S06]  /*a130*/  BAR.SYNC.DEFER_BLOCKING 0x1, 0x80 ;  /* 0x0042000000007b1d */ /* 0x004fec0000010000 */
[----:B------:R-:W-:Y:S05]  /*a140*/  @P0 BRA `(.L_x_126) ;  /* 0x0000000000380947 */ /* 0x000fea0003800000 */
[----:B------:R-:W-:Y:S01]  /*a150*/  R2UR UR9, R212 ;  /* 0x00000000d40972ca */ /* 0x000fe200000e0000 */
[----:B------:R-:W-:Y:S02]  /*a160*/  UIADD3 UR4, UP0, UPT, UR54, 0xa80, URZ ;  /* 0x00000a8036047890 */ /* 0x000fe4000ff1e0ff */
[----:B------:R-:W-:Y:S02]  /*a170*/  UIADD3 UR10, UPT, UPT, UR50, 0x40, URZ ;  /* 0x00000040320a7890 */ /* 0x000fe4000fffe0ff */
[----:B------:R-:W-:Y:S02]  /*a180*/  UIADD3 UR8, UPT, UPT, UR44, 0x2200, URZ ;  /* 0x000022002c087890 */ /* 0x000fe4000fffe0ff */
[----:B------:R-:W-:Y:S01]  /*a190*/  UIADD3.X UR5, UPT, UPT, URZ, UR55, URZ, UP0, !UPT ;  /* 0x00000037ff057290 */ /* 0x000fe200087fe4ff */
[----:B------:R-:W-:Y:S01]  /*a1a0*/  UMOV UR11, UR36 ;  /* 0x00000024000b7c82 */ /* 0x000fe20008000000 */
[----:B------:R-:W-:Y:S01]  /*a1b0*/  UIADD3 UR12, UPT, UPT, UR44, 0x3200, URZ ;  /* 0x000032002c0c7890 */ /* 0x000fe2000fffe0ff */
[----:B------:R-:W-:Y:S03]  /*a1c0*/  UMOV UR15, UR36 ;  /* 0x00000024000f7c82 */ /* 0x000fe60008000000 */
[----:B------:R-:W-:Y:S01]  /*a1d0*/  UIADD3 UR13, UPT, UPT, UR9, 0x80, URZ ;  /* 0x00000080090d7890 */ /* 0x000fe2000fffe0ff */
[----:B------:R-:W-:Y:S02]  /*a1e0*/  UMOV UR14, UR10 ;  /* 0x0000000a000e7c82 */ /* 0x000fe40008000000 */
[----:B------:R1:W-:Y:S06]  /*a1f0*/  UTMASTG.3D [UR8], [UR4] ;  /* 0x00000008040073b5 */ /* 0x0003ec0008010000 */
[----:B------:R1:W-:Y:S01]  /*a200*/  UTMASTG.3D [UR12], [UR4] ;  /* 0x0000000c040073b5 */ /* 0x0003e20008010000 */
[----:B------:R0:W-:Y:S01]  /*a210*/  UTMACMDFLUSH ;  /* 0x00000000000079b7 */ /* 0x0001e20000000000 */
[----:B-1----:R-:W-:Y:S04]  /*a220*/  DEPBAR.LE SB0, 0x1 ;  /* 0x000080400000791a */ /* 0x002fe80000000000 */
.L_x_126:
[----:B------:R-:W-:Y:S05]  /*a230*/  BSYNC.RECONVERGENT B0 ;  /* 0x0000000000007941 */ /* 0x000fea0003800200 */
.L_x_125:
[----:B------:R-:W-:Y:S01]  /*a240*/  BAR.SYNC.DEFER_BLOCKING 0x1, 0x80 ;  /* 0x0042000000007b1d */ /* 0x000fe20000010000 */
[----:B------:R-:W-:Y:S02]  /*a250*/  UISETP.NE.AND UP0, UPT, UR43, URZ, UPT ;  /* 0x000000ff2b00728c */ /* 0x000fe4000bf05270 */
[----:B------:R-:W-:Y:S03]  /*a260*/  UIADD3 UR5, UPT, UPT, UR47, 0x1, URZ ;  /* 0x000000012f057890 */ /* 0x000fe6000fffe0ff */
[----:B------:R1:W-:Y:S01]  /*a270*/  @P2 SYNCS.ARRIVE.TRANS64.RED.A1T0 RZ, [R13+URZ], RZ ;  /* 0x000000ff0dff29a7 */ /* 0x0003e200081004ff */
[----:B------:R-:W-:Y:S01]  /*a280*/  UMOV UR4, 0x40 ;  /* 0x0000004000047882 */ /* 0x000fe20000000000 */
[----:B------:R-:W-:Y:S01]  /*a290*/  BSSY B1, `(.L_x_127) ;  /* 0x0000021000017945 */ /* 0x000fe20003800000 */
[----:B------:R-:W-:Y:S02]  /*a2a0*/  USEL UR4, UR4, 0x20, !UP0 ;  /* 0x0000002004047887 */ /* 0x000fe4000c000000 */
[----:B------:R-:W-:Y:S02]  /*a2b0*/  UISETP.NE.AND UP0, UPT, UR5, 0x4, UPT ;  /* 0x000000040500788c */ /* 0x000fe4000bf05270 */
[----:B------:R-:W-:Y:S01]  /*a2c0*/  UIADD3 UR49, UPT, UPT, UR52, UR4, URZ ;  /* 0x0000000434317290 */ /* 0x000fe2000fffe0ff */
[----:B------:R-:W2:Y:S01]  /*a2d0*/  @P2 SYNCS.PHASECHK.TRANS64.TRYWAIT P0, [R11+URZ+0x30], R12 ;  /* 0x0000300c0b0025a7 */ /* 0x000ea200080011ff */
[----:B----4-:R-:W-:Y:S01]  /*a2e0*/  VIADD R92, R131, UR4 ;  /* 0x00000004835c7c36 */ /* 0x010fe20008000000 */
[----:B------:R-:W-:Y:S04]  /*a2f0*/  USEL UR46, UR5, URZ, UP0 ;  /* 0x000000ff052e7287 */ /* 0x000fe80008000000 */
[----:B------:R-:W-:Y:S04]  /*a300*/  SHF.R.U32.HI R10, RZ, 0x15, R92 ;  /* 0x00000015ff0a7819 */ /* 0x000fe8000001165c */
[----:B------:R-:W-:Y:S02]  /*a310*/  LOP3.LUT R16, R10, 0x3, RZ, 0xc0, !PT ;  /* 0x000000030a107812 */ /* 0x000fe400078ec0ff */
[----:B--2---:R-:W-:Y:S01]  /*a320*/  @P2 SEL R138, RZ, 0x1, !P0 ;  /* 0x00000001ff8a2807 */ /* 0x004fe20004000000 */
[----:B-1----:R-:W-:Y:S06]  /*a330*/  @!P2 BRA `(.L_x_128) ;  /* 0x000000000058a947 */ /* 0x002fec0003800000 */
        /* <DEDUP_REMOVED lines=8> */
[----:B------:R-:W-:Y:S04]  /*a3c0*/  SHF.L.U32 R8, RZ, 0x1f, RZ ;  /* 0x0000001fff087819 */ /* 0x000fe800000006ff */
[----:B------:R-:W1:Y:S02]  /*a3d0*/  SYNCS.PHASECHK.TRANS64.TRYWAIT P0, [R11+URZ+0x30], R8 ;  /* 0x000030080b0075a7 */ /* 0x000e6400080011ff */
[----:B-1----:R-:W-:Y:S05]  /*a3e0*/  @!P0 BRA `(.L_x_131) ;  /* 0x0000009000888947 */ /* 0x002fea0003800000 */
.L_x_130:
[----:B------:R-:W-:Y:S05]  /*a3f0*/  BSYNC B0 ;  /* 0x0000000000007941 */ /* 0x000fea0003800000 */
.L_x_129:
[----:B------:R-:W-:Y:S02]  /*a400*/  ISETP.NE.AND P0, PT, R199, RZ, PT ;  /* 0x000000ffc700720c */ /* 0x000fe40003f05270 */
[----:B------:R-:W-:Y:S11]  /*a410*/  IADD3 R137, PT, PT, R137, 0x1, RZ ;  /* 0x0000000189897810 */ /* 0x000ff60007ffe0ff */
[----:B------:R2:W4:Y:S04]  /*a420*/  @P0 LDS.128 R160, [R3+0x20] ;  /* 0x0000200003a00984 */ /* 0x0005280000000c00 */
[----:B------:R2:W1:Y:S04]  /*a430*/  @P0 LDS.128 R140, [R3+0x1020] ;  /* 0x00102000038c0984 */ /* 0x0004680000000c00 */
[----:B------:R2:W1:Y:S04]  /*a440*/  @P0 LDS.128 R168, [R6] ;  /* 0x0000000006a80984 */ /* 0x0004680000000c00 */
[----:B------:R2:W1:Y:S04]  /*a450*/  @P0 LDS.128 R152, [R6+0x1000] ;  /* 0x0010000006980984 */ /* 0x0004680000000c00 */
[----:B------:R2:W1:Y:S04]  /*a460*/  @P0 LDS.128 R164, [R4+0x10] ;  /* 0x0000100004a40984 */ /* 0x0004680000000c00 */
[----:B------:R2:W1:Y:S04]  /*a470*/  @P0 LDS.128 R148, [R4+0x1010] ;  /* 0x0010100004940984 */ /* 0x0004680000000c00 */
[----:B------:R2:W1:Y:S04]  /*a480*/  @P0 LDS.128 R156, [R0+0x10] ;  /* 0x00001000009c0984 */ /* 0x0004680000000c00 */
[----:B------:R2:W1:Y:S02]  /*a490*/  @P0 LDS.128 R144, [R0+0x1010] ;  /* 0x0010100000900984 */ /* 0x0004640000000c00 */
.L_x_128:
[----:B------:R-:W-:Y:S05]  /*a4a0*/  BSYNC B1 ;  /* 0x0000000000017941 */ /* 0x000fea0003800000 */
.L_x_127:
[----:B------:R-:W-:Y:S11]  /*a4b0*/  ISETP.NE.AND P0, PT, R189, R16, PT ;  /* 0x00000010bd00720c */ /* 0x000ff60003f05270 */
[----:B------:R-:W-:Y:S02]  /*a4c0*/  @!UPT UIADD3 URZ, UPT, UPT, URZ, URZ, URZ ;  /* 0x000000fffffff290 */ /* 0x000fe4000fffe0ff */
[----:B------:R-:W-:Y:S05]  /*a4d0*/  @P0 BRA `(.L_x_132) ;  /* 0x0000000000bc0947 */ /* 0x000fea0003800000 */
[----:B------:R-:W-:Y:S11]  /*a4e0*/  LOP3.LUT P0, RZ, R10, 0x3, R177, 0x48, !PT ;  /* 0x000000030aff7812 */ /* 0x000ff600078048b1 */
[----:B------:R-:W-:Y:S02]  /*a4f0*/  @!UPT UIADD3 URZ, UPT, UPT, URZ, URZ, URZ ;  /* 0x000000fffffff290 */ /* 0x000fe4000fffe0ff */
[----:B------:R-:W-:Y:S05]  /*a500*/  @!P0 BRA `(.L_x_133) ;  /* 0x0000000000408947 */ /* 0x000fea0003800000 */
[----:B------:R-:W5:Y:S01]  /*a510*/  LDCU.64 UR8, c[0x4][0x70] ;  /* 0x01000e00ff0877ac */ /* 0x000f620008000a00 */
[----:B------:R-:W-:Y:S01]  /*a520*/  MOV R15, 0x0 ;  /* 0x00000000000f7802 */ /* 0x000fe20000000f00 */
[----:B------:R-:W-:Y:S02]  /*a530*/  HFMA2 R12, -RZ, RZ, 0, 5.9604644775390625e-08 ;  /* 0x00000001ff0c7431 */ /* 0x000fe400000001ff */
[----:B-1----:R-:W-:Y:S02]  /*a540*/  IMAD.MOV.U32 R8, RZ, RZ, 0x192 ;  /* 0x00000192ff087424 */ /* 0x002fe400078e00ff */
[----:B------:R-:W-:Y:S01]  /*a550*/  IMAD.MOV.U32 R13, RZ, RZ, RZ ;  /* 0x000000ffff0d7224 */ /* 0x000fe200078e00ff */
[----:B------:R-:W1:Y:S01]  /*a560*/  LDCU.64 UR6, c[0x4][0x78] ;  /* 0x01000f00ff0677ac */ /* 0x000e620008000a00 */
[----:B------:R-:W3:Y:S01]  /*a570*/  LDC.64 R14, c[0x4][R15] ;  /* 0x010000000f0e7b82 */ /* 0x000ee20000000a00 */
[----:B------:R-:W4:Y:S01]  /*a580*/  LDCU.64 UR4, c[0x4][0x10] ;  /* 0x01000200ff0477ac */ /* 0x000f220008000a00 */
[----:B-----5:R-:W-:Y:S01]  /*a590*/  MOV R5, UR9 ;  /* 0x0000000900057c02 */ /* 0x020fe20008000f00 */
[----:B--2---:R-:W-:Y:S01]  /*a5a0*/  IMAD.U32 R4, RZ, RZ, UR8 ;  /* 0x00000008ff047e24 */ /* 0x004fe2000f8e00ff */
[----:B-1----:R-:W-:Y:S01]  /*a5b0*/  MOV R7, UR7 ;  /* 0x0000000700077c02 */ /* 0x002fe20008000f00 */
[----:B------:R-:W-:Y:S01]  /*a5c0*/  IMAD.U32 R6, RZ, RZ, UR6 ;  /* 0x00000006ff067e24 */ /* 0x000fe2000f8e00ff */
[----:B----4-:R-:W-:Y:S01]  /*a5d0*/  MOV R11, UR5 ;  /* 0x00000005000b7c02 */ /* 0x010fe20008000f00 */
[----:B------:R-:W-:Y:S02]  /*a5e0*/  IMAD.U32 R10, RZ, RZ, UR4 ;  /* 0x00000004ff0a7e24 */ /* 0x000fe4000f8e00ff */
[----:B------:R-:W-:Y:S07]  /*a5f0*/  LEPC R20, `(.L_x_133) ;  /* 0x000000001014794e */ /* 0x000fee0000000000 */
[----:B---3--:R-:W-:Y:S05]  /*a600*/  CALL.ABS.NOINC R14 ;  /* 0x000000000e007343 */ /* 0x008fea0003c00000 */
.L_x_133:
[----:B------:R-:W-:Y:S05]  /*a610*/  WARPSYNC.ALL ;  /* 0x0000000000007948 */ /* 0x000fea0003800000 */
[C---:B------:R-:W-:Y:S01]  /*a620*/  R2UR UR4, R92.reuse ;  /* 0x000000005c0472ca */ /* 0x040fe200000e0000 */
[----:B--2---:R-:W-:Y:S05]  /*a630*/  VIADD R0, R92, 0x80 ;  /* 0x000000805c007836 */ /* 0x004fea0000000000 */
[----:B------:R-:W-:Y:S04]  /*a640*/  SHF.R.U32.HI R0, RZ, 0x15, R0 ;  /* 0x00000015ff007819 */ /* 0x000fe80000011600 */
[----:B------:R-:W-:Y:S03]  /*a650*/  LOP3.LUT P0, RZ, R0, 0x3, R177, 0x48, !PT ;  /* 0x0000000300ff7812 */ /* 0x000fe600078048b1 */
[----:B------:R-:W2:Y:S10]  /*a660*/  LDTM.x32 R24, tmem[UR4] ;  /* 0x00000004001879ee */ /* 0x000eb400082c0000 */
[----:B--2---:R-:W-:Y:S05]  /*a670*/  @!P0 BRA `(.L_x_134) ;  /* 0x0000000000408947 */ /* 0x004fea0003800000 */
[----:B------:R-:W2:Y:S01]  /*a680*/  LDCU.64 UR8, c[0x4][0x70] ;  /* 0x01000e00ff0877ac */ /* 0x000ea20008000a00 */
[----:B------:R-:W-:Y:S01]  /*a690*/  MOV R15, 0x0 ;  /* 0x00000000000f7802 */ /* 0x000fe20000000f00 */
[----:B------:R-:W-:Y:S02]  /*a6a0*/  HFMA2 R12, -RZ, RZ, 0, 5.9604644775390625e-08 ;  /* 0x00000001ff0c7431 */ /* 0x000fe400000001ff */
[----:B-1----:R-:W-:Y:S02]  /*a6b0*/  IMAD.MOV.U32 R8, RZ, RZ, 0x192 ;  /* 0x00000192ff087424 */ /* 0x002fe400078e00ff */
[----:B------:R-:W-:Y:S01]  /*a6c0*/  IMAD.MOV.U32 R13, RZ, RZ, RZ ;  /* 0x000000ffff0d7224 */ /* 0x000fe200078e00ff */
[----:B------:R-:W1:Y:S01]  /*a6d0*/  LDCU.64 UR6, c[0x4][0x78] ;  /* 0x01000f00ff0677ac */ /* 0x000e620008000a00 */
[----:B------:R-:W3:Y:S01]  /*a6e0*/  LDC.64 R14, c[0x4][R15] ;  /* 0x010000000f0e7b82 */ /* 0x000ee20000000a00 */
[----:B------:R-:W5:Y:S01]  /*a6f0*/  LDCU.64 UR4, c[0x4][0x10] ;  /* 0x01000200ff0477ac */ /* 0x000f620008000a00 */
[----:B--2---:R-:W-:Y:S01]  /*a700*/  MOV R5, UR9 ;  /* 0x0000000900057c02 */ /* 0x004fe20008000f00 */
[----:B------:R-:W-:Y:S01]  /*a710*/  IMAD.U32 R4, RZ, RZ, UR8 ;  /* 0x00000008ff047e24 */ /* 0x000fe2000f8e00ff */
[----:B-1----:R-:W-:Y:S01]  /*a720*/  MOV R7, UR7 ;  /* 0x0000000700077c02 */ /* 0x002fe20008000f00 */
[----:B------:R-:W-:Y:S01]  /*a730*/  IMAD.U32 R6, RZ, RZ, UR6 ;  /* 0x00000006ff067e24 */ /* 0x000fe2000f8e00ff */
[----:B-----5:R-:W-:Y:S01]  /*a740*/  MOV R11, UR5 ;  /* 0x00000005000b7c02 */ /* 0x020fe20008000f00 */
[----:B------:R-:W-:Y:S02]  /*a750*/  IMAD.U32 R10, RZ, RZ, UR4 ;  /* 0x00000004ff0a7e24 */ /* 0x000fe4000f8e00ff */
[----:B------:R-:W-:Y:S07]  /*a760*/  LEPC R20, `(.L_x_134) ;  /* 0x000000001014794e */ /* 0x000fee0000000000 */
[----:B---34-:R-:W-:Y:S05]  /*a770*/  CALL.ABS.NOINC R14 ;  /* 0x000000000e007343 */ /* 0x018fea0003c00000 */
.L_x_134:
[----:B------:R-:W-:Y:S05]  /*a780*/  WARPSYNC.ALL ;  /* 0x0000000000007948 */ /* 0x000fea0003800000 */
[----:B------:R-:W-:Y:S11]  /*a790*/  R2UR UR4, R92 ;  /* 0x000000005c0472ca */ /* 0x000ff600000e0000 */
[----:B------:R-:W-:Y:S02]  /*a7a0*/  @!UPT UIADD3 URZ, UPT, UPT, URZ, URZ, URZ ;  /* 0x000000fffffff290 */ /* 0x000fe4000fffe0ff */
[----:B------:R-:W2:Y:S02]  /*a7b0*/  LDTM.x32 R56, tmem[UR4+0x80] ;  /* 0x00008004003879ee */ /* 0x000ea400082c0000 */
[----:B--2---:R-:W-:Y:S01]  /*a7c0*/  NOP ;  /* 0x0000000000007918 */ /* 0x004fe20000000000 */
.L_x_132:
[----:B-12---:R-:W-:Y:S01]  /*a7d0*/  SHF.L.U32 R4, R168, 0x10, RZ ;  /* 0x00000010a8047819 */ /* 0x006fe200000006ff */
[----:B------:R-:W-:Y:S01]  /*a7e0*/  FMUL R0, R130, R24 ;  /* 0x0000001882007220 */ /* 0x000fe20000400000 */
[----:B------:R-:W-:Y:S01]  /*a7f0*/  LOP3.LUT R6, R168, 0xffff0000, RZ, 0xc0, !PT ;  /* 0xffff0000a8067812 */ /* 0x000fe200078ec0ff */
[C---:B------:R-:W-:Y:S01]  /*a800*/  FMUL R3, R130.reuse, R25 ;  /* 0x0000001982037220 */ /* 0x040fe20000400000 */
[----:B------:R-:W-:Y:S01]  /*a810*/  SHF.L.U32 R7, R169, 0x10, RZ ;  /* 0x00000010a9077819 */ /* 0x000fe200000006ff */
[----:B------:R-:W-:Y:S01]  /*a820*/  FFMA R0, R133, R4, R0 ;  /* 0x0000000485007223 */ /* 0x000fe20000000000 */
[----:B------:R-:W-:Y:S01]  /*a830*/  LOP3.LUT R8, R169, 0xffff0000, RZ, 0xc0, !PT ;  /* 0xffff0000a9087812 */ /* 0x000fe200078ec0ff */
[----:B------:R-:W-:Y:S01]  /*a840*/  FMUL R4, R130, R26 ;  /* 0x0000001a82047220 */ /* 0x000fe20000400000 */
[C---:B------:R-:W-:Y:S01]  /*a850*/  SHF.L.U32 R9, R170.reuse, 0x10, RZ ;  /* 0x00000010aa097819 */ /* 0x040fe200000006ff */
[----:B------:R-:W-:Y:S01]  /*a860*/  FFMA R3, R133, R6, R3 ;  /* 0x0000000685037223 */ /* 0x000fe20000000003 */
[----:B------:R-:W-:Y:S01]  /*a870*/  LOP3.LUT R10, R170, 0xffff0000, RZ, 0xc0, !PT ;  /* 0xffff0000aa0a7812 */ /* 0x000fe200078ec0ff */
[C---:B------:R-:W-:Y:S01]  /*a880*/  FMUL R5, R130.reuse, R27 ;  /* 0x0000001b82057220 */ /* 0x040fe20000400000 */
[C---:B------:R-:W-:Y:S01]  /*a890*/  SHF.L.U32 R11, R171.reuse, 0x10, RZ ;  /* 0x00000010ab0b7819 */ /* 0x040fe200000006ff */
[C---:B------:R-:W-:Y:S01]  /*a8a0*/  FMUL R6, R130.reuse, R28 ;  /* 0x0000001c82067220 */ /* 0x040fe20000400000 */
[----:B------:R-:W-:Y:S01]  /*a8b0*/  LOP3.LUT R12, R171, 0xffff0000, RZ, 0xc0, !PT ;  /* 0xffff0000ab0c7812 */ /* 0x000fe200078ec0ff */
[----:B------:R-:W-:Y:S01]  /*a8c0*/  FFMA R4, R133, R7, R4 ;  /* 0x0000000785047223 */ /* 0x000fe20000000004 */
[----:B------:R-:W-:Y:S01]  /*a8d0*/  ISETP.NE.AND P1, PT, R189, R16, PT ;  /* 0x00000010bd00720c */ /* 0x000fe20003f25270 */
[----:B------:R-:W-:Y:S01]  /*a8e0*/  FFMA R5, R133, R8, R5 ;  /* 0x0000000885057223 */ /* 0x000fe20000000005 */
[----:B------:R-:W-:Y:S01]  /*a8f0*/  F2FP.BF16.F32.PACK_AB R16, R3, R0 ;  /* 0x000000000310723e */ /* 0x000fe200000010ff */
[C---:B------:R-:W-:Y:S01]  /*a900*/  FMUL R7, R130.reuse, R29 ;  /* 0x0000001d82077220 */ /* 0x040fe20000400000 */
[----:B------:R-:W-:Y:S01]  /*a910*/  LOP3.LUT R14, R159, 0xffff0000, RZ, 0xc0, !PT ;  /* 0xffff00009f0e7812 */ /* 0x000fe200078ec0ff */
[----:B------:R-:W-:Y:S01]  /*a920*/  FFMA R6, R133, R9, R6 ;  /* 0x0000000985067223 */ /* 0x000fe20000000006 */
[----:B------:R-:W-:Y:S01]  /*a930*/  F2FP.BF16.F32.PACK_AB R17, R5, R4 ;  /* 0x000000040511723e */ /* 0x000fe200000010ff */
[----:B------:R-:W-:Y:S01]  /*a940*/  FMUL R8, R130, R30 ;  /* 0x0000001e82087220 */ /* 0x000fe20000400000 */
[----:B------:R-:W-:Y:S01]  /*a950*/  ISETP.NE.AND P2, PT, R194, RZ, PT ;  /* 0x000000ffc200720c */ /* 0x000fe20003f45270 */
[----:B------:R-:W-:Y:S01]  /*a960*/  FMUL R9, R130, R31 ;  /* 0x0000001f82097220 */ /* 0x000fe20000400000 */
[----:B------:R-:W-:Y:S01]  /*a970*/  ISETP.NE.AND P0, PT, R189, RZ, PT ;  /* 0x000000ffbd00720c */ /* 0x000fe20003f05270 */
[C---:B------:R-:W-:Y:S01]  /*a980*/  FFMA R7, R133.reuse, R10, R7 ;  /* 0x0000000a85077223 */ /* 0x040fe20000000007 */
[C---:B------:R-:W-:Y:S01]  /*a990*/  FFMA R8, R133.reuse, R11, R8 ;  /* 0x0000000b85087223 */ /* 0x040fe20000000008 */
[----:B------:R-:W-:Y:S01]  /*a9a0*/  SHF.L.U32 R11, R164, 0x10, RZ ;  /* 0x00000010a40b7819 */ /* 0x000fe200000006ff */
[----:B------:R-:W-:Y:S01]  /*a9b0*/  FFMA R9, R133, R12, R9 ;  /* 0x0000000c85097223 */ /* 0x000fe20000000009 */
[----:B------:R-:W-:Y:S01]  /*a9c0*/  SHF.L.U32 R12, R166, 0x10, RZ ;  /* 0x00000010a60c7819 */ /* 0x000fe200000006ff */
[C---:B------:R-:W-:Y:S01]  /*a9d0*/  FMUL R10, R130.reuse, R32 ;  /* 0x00000020820a7220 */ /* 0x040fe20000400000 */
[----:B------:R-:W-:Y:S01]  /*a9e0*/  F2FP.BF16.F32.PACK_AB R18, R7, R6 ;  /* 0x000000060712723e */ /* 0x000fe200000010ff */
[----:B------:R-:W-:Y:S01]  /*a9f0*/  FMUL R0, R130, R33 ;  /* 0x0000002182007220 */ /* 0x000fe20000400000 */
[----:B------:R-:W-:Y:S01]  /*aa00*/  F2FP.BF16.F32.PACK_AB R19, R9, R8 ;  /* 0x000000080913723e */ /* 0x000fe200000010ff */
[----:B------:R-:W-:Y:S01]  /*aa10*/  FFMA R10, R133, R11, R10 ;  /* 0x0000000b850a7223 */ /* 0x000fe2000000000a */
[----:B------:R-:W-:Y:S01]  /*aa20*/  LOP3.LUT R6, R164, 0xffff0000, RZ, 0xc0, !PT ;  /* 0xffff0000a4067812 */ /* 0x000fe200078ec0ff */
[C---:B------:R-:W-:Y:S01]  /*aa30*/  FMUL R3, R130.reuse, R34 ;  /* 0x0000002282037220 */ /* 0x040fe20000400000 */
[C---:B------:R-:W-:Y:S01]  /*aa40*/  SHF.L.U32 R8, R165.reuse, 0x10, RZ ;  /* 0x00000010a5087819 */ /* 0x040fe200000006ff */
[----:B------:R1:W-:Y:S01]  /*aa50*/  @!P1 STS.128 [R188+0x4000], R16 ;  /* 0x00400010bc009388 */ /* 0x0003e20000000c00 */
[----:B------:R-:W-:Y:S01]  /*aa60*/  LOP3.LUT R7, R165, 0xffff0000, RZ, 0xc0, !PT ;  /* 0xffff0000a5077812 */ /* 0x000fe200078ec0ff */
[----:B------:R-:W-:Y:S01]  /*aa70*/  FMUL R4, R130, R35 ;  /* 0x0000002382047220 */ /* 0x000fe20000400000 */
[----:B------:R-:W-:Y:S01]  /*aa80*/  LOP3.LUT R9, R166, 0xffff0000, RZ, 0xc0, !PT ;  /* 0xffff0000a6097812 */ /* 0x000fe200078ec0ff */
[C---:B------:R-:W-:Y:S01]  /*aa90*/  FMUL R5, R130.reuse, R36 ;  /* 0x0000002482057220 */ /* 0x040fe20000400000 */
[----:B------:R-:W-:Y:S01]  /*aaa0*/  LOP3.LUT R11, R167, 0xffff0000, RZ, 0xc0, !PT ;  /* 0xffff0000a70b7812 */ /* 0x000fe200078ec0ff */
[C---:B------:R-:W-:Y:S01]  /*aab0*/  FFMA R0, R133.reuse, R6, R0 ;  /* 0x0000000685007223 */ /* 0x040fe20000000000 */
[C---:B------:R-:W-:Y:S01]  /*aac0*/  FFMA R3, R133.reuse, R8, R3 ;  /* 0x0000000885037223 */ /* 0x040fe20000000003 */
[C---:B------:R-:W-:Y:S01]  /*aad0*/  FFMA R4, R133.reuse, R7, R4 ;  /* 0x0000000785047223 */ /* 0x040fe20000000004 */
[----:B------:R-:W-:Y:S01]  /*aae0*/  FFMA R5, R133, R12, R5 ;  /* 0x0000000c85057223 */ /* 0x000fe20000000005 */
[----:B------:R-:W-:Y:S01]  /*aaf0*/  SHF.L.U32 R12, R167, 0x10, RZ ;  /* 0x00000010a70c7819 */ /* 0x000fe200000006ff */
[----:B------:R-:W-:Y:S01]  /*ab00*/  FMUL R6, R130, R37 ;  /* 0x0000002582067220 */ /* 0x000fe20000400000 */
[----:B------:R-:W-:Y:S01]  /*ab10*/  F2FP.BF16.F32.PACK_AB R20, R0, R10 ;  /* 0x0000000a0014723e */ /* 0x000fe200000010ff */
[----:B------:R-:W-:Y:S01]  /*ab20*/  FMUL R7, R130, R38 ;  /* 0x0000002682077220 */ /* 0x000fe20000400000 */
[----:B------:R-:W-:Y:S01]  /*ab30*/  F2FP.BF16.F32.PACK_AB R21, R4, R3 ;  /* 0x000000030415723e */ /* 0x000fe200000010ff */
[----:B------:R-:W-:Y:S01]  /*ab40*/  FMUL R8, R130, R39 ;  /* 0x0000002782087220 */ /* 0x000fe20000400000 */
[----:B----4-:R-:W-:Y:S01]  /*ab50*/  SHF.L.U32 R3, R160, 0x10, RZ ;  /* 0x00000010a0037819 */ /* 0x010fe200000006ff */
[C---:B------:R-:W-:Y:S01]  /*ab60*/  FFMA R6, R133.reuse, R9, R6 ;  /* 0x0000000985067223 */ /* 0x040fe20000000006 */
[----:B------:R-:W-:Y:S01]  /*ab70*/  SHF.L.U32 R9, R162, 0x10, RZ ;  /* 0x00000010a2097819 */ /* 0x000fe200000006ff */
[----:B------:R-:W-:Y:S01]  /*ab80*/  FFMA R7, R133, R12, R7 ;  /* 0x0000000c85077223 */ /* 0x000fe20000000007 */
[----:B------:R-:W-:Y:S01]  /*ab90*/  LOP3.LUT R10, R157, 0xffff0000, RZ, 0xc0, !PT ;  /* 0xffff00009d0a7812 */ /* 0x000fe200078ec0ff */
[C---:B------:R-:W-:Y:S01]  /*aba0*/  FFMA R8, R133.reuse, R11, R8 ;  /* 0x0000000b85087223 */ /* 0x040fe20000000008 */
[----:B------:R-:W-:Y:S01]  /*abb0*/  F2FP.BF16.F32.PACK_AB R22, R6, R5 ;  /* 0x000000050616723e */ /* 0x000fe200000010ff */
[----:B------:R-:W-:Y:S01]  /*abc0*/  FMUL R0, R130, R40 ;  /* 0x0000002882007220 */ /* 0x000fe20000400000 */
[----:B------:R-:W-:Y:S01]  /*abd0*/  LOP3.LUT R6, R160, 0xffff0000, RZ, 0xc0, !PT ;  /* 0xffff0000a0067812 */ /* 0x000fe200078ec0ff */
[----:B------:R-:W-:Y:S01]  /*abe0*/  FMUL R4, R130, R42 ;  /* 0x0000002a82047220 */ /* 0x000fe20000400000 */
[----:B------:R-:W-:Y:S01]  /*abf0*/  F2FP.BF16.F32.PACK_AB R23, R8, R7 ;  /* 0x000000070817723e */ /* 0x000fe200000010ff */
[----:B------:R-:W-:Y:S01]  /*ac00*/  FFMA R0, R133, R3, R0 ;  /* 0x0000000385007223 */ /* 0x000fe20000000000 */
[C---:B------:R-:W-:Y:S01]  /*ac10*/  SHF.L.U32 R7, R161.reuse, 0x10, RZ ;  /* 0x00000010a1077819 */ /* 0x040fe200000006ff */
[C---:B------:R-:W-:Y:S01]  /*ac20*/  FMUL R3, R130.reuse, R41 ;  /* 0x0000002982037220 */ /* 0x040fe20000400000 */
[----:B------:R-:W-:Y:S01]  /*ac30*/  LOP3.LUT R8, R161, 0xffff0000, RZ, 0xc0, !PT ;  /* 0xffff0000a1087812 */ /* 0x000fe200078ec0ff */
[----:B------:R-:W-:Y:S01]  /*ac40*/  FMUL R5, R130, R43 ;  /* 0x0000002b82057220 */ /* 0x000fe20000400000 */
[----:B------:R-:W-:Y:S01]  /*ac50*/  LOP3.LUT R12, R158, 0xffff0000, RZ, 0xc0, !PT ;  /* 0xffff00009e0c7812 */ /* 0x000fe200078ec0ff */
[----:B------:R-:W-:Y:S01]  /*ac60*/  FFMA R3, R133, R6, R3 ;  /* 0x0000000685037223 */ /* 0x000fe20000000003 */
[----:B------:R-:W-:Y:S01]  /*ac70*/  SHF.L.U32 R11, R159, 0x10, RZ ;  /* 0x000000109f0b7819 */ /* 0x000fe200000006ff */
[C---:B------:R-:W-:Y:S01]  /*ac80*/  FFMA R4, R133.reuse, R7, R4 ;  /* 0x0000000785047223 */ /* 0x040fe20000000004 */
        /* <DEDUP_REMOVED lines=60> */
[----:B------:R-:W-:Y:S01]  /*b050*/  FFMA R5, R133, R12, R5 ;  /* 0x0000000c85057223 */ /* 0x000fe20000000005 */
[----:B------:R-:W-:Y:S01]  /*b060*/  SHF.L.U32 R12, R155, 0x10, RZ ;  /* 0x000000109b0c7819 */ /* 0x000fe200000006ff */
[----:B------:R-:W-:Y:S01]  /*b070*/  FMUL R6, R130, R61 ;  /* 0x0000003d82067220 */ /* 0x000fe20000400000 */
[----:B------:R-:W-:Y:S01]  /*b080*/  F2FP.BF16.F32.PACK_AB R89, R4, R3 ;  /* 0x000000030459723e */ /* 0x000fe200000010ff */
[----:B------:R-:W-:Y:S01]  /*b090*/  FMUL R7, R130, R62 ;  /* 0x0000003e82077220 */ /* 0x000fe20000400000 */
[----:B------:R-:W-:Y:S01]  /*b0a0*/  SHF.L.U32 R3, R148, 0x10, RZ ;  /* 0x0000001094037819 */ /* 0x000fe200000006ff */
[----:B------:R-:W-:Y:S01]  /*b0b0*/  FMUL R8, R130, R63 ;  /* 0x0000003f82087220 */ /* 0x000fe20000400000 */
[----:B------:R-:W-:Y:S01]  /*b0c0*/  LOP3.LUT R14, R147, 0xffff0000, RZ, 0xc0, !PT ;  /* 0xffff0000930e7812 */ /* 0x000fe200078ec0ff */
        /* <DEDUP_REMOVED lines=8> */
[----:B------:R1:W-:Y:S01]  /*b150*/  @!P1 STS.128 [R195+0x4010], R20 ;  /* 0x00401014c3009388 */ /* 0x0003e20000000c00 */
[----:B------:R-:W-:Y:S01]  /*b160*/  F2FP.BF16.F32.PACK_AB R91, R8, R7 ;  /* 0x00000007085b723e */ /* 0x000fe200000010ff */
[----:B------:R-:W-:Y:S01]  /*b170*/  FFMA R0, R133, R3, R0 ;  /* 0x0000000385007223 */ /* 0x000fe20000000000 */
[C---:B------:R-:W-:Y:S01]  /*b180*/  SHF.L.U32 R7, R149.reuse, 0x10, RZ ;  /* 0x0000001095077819 */ /* 0x040fe200000006ff */
[C---:B------:R-:W-:Y:S01]  /*b190*/  FMUL R3, R130.reuse, R65 ;  /* 0x0000004182037220 */ /* 0x040fe20000400000 */
[----:B------:R-:W-:Y:S01]  /*b1a0*/  LOP3.LUT R8, R149, 0xffff0000, RZ, 0xc0, !PT ;  /* 0xffff000095087812 */ /* 0x000fe200078ec0ff */
[C---:B------:R-:W-:Y:S01]  /*b1b0*/  FMUL R4, R130.reuse, R66 ;  /* 0x0000004282047220 */ /* 0x040fe20000400000 */
[----:B------:R-:W-:Y:S01]  /*b1c0*/  SHF.L.U32 R11, R147, 0x10, RZ ;  /* 0x00000010930b7819 */ /* 0x000fe200000006ff */
[C---:B------:R-:W-:Y:S01]  /*b1d0*/  FMUL R5, R130.reuse, R67 ;  /* 0x0000004382057220 */ /* 0x040fe20000400000 */
[C---:B------:R-:W-:Y:S01]  /*b1e0*/  FFMA R3, R133.reuse, R6, R3 ;  /* 0x0000000685037223 */ /* 0x040fe20000000003 */
[C---:B------:R-:W-:Y:S01]  /*b1f0*/  FFMA R4, R133.reuse, R7, R4 ;  /* 0x0000000785047223 */ /* 0x040fe20000000004 */
[----:B------:R-:W-:Y:S01]  /*b200*/  FMUL R6, R130, R68 ;  /* 0x0000004482067220 */ /* 0x000fe20000400000 */
[----:B------:R-:W-:Y:S01]  /*b210*/  FFMA R5, R133, R8, R5 ;  /* 0x0000000885057223 */ /* 0x000fe20000000005 */
[----:B------:R-:W-:Y:S01]  /*b220*/  LOP3.LUT R8, R150, 0xffff0000, RZ, 0xc0, !PT ;  /* 0xffff000096087812 */ /* 0x000fe200078ec0ff */
[C---:B------:R-:W-:Y:S01]  /*b230*/  FMUL R7, R130.reuse, R69 ;  /* 0x0000004582077220 */ /* 0x040fe20000400000 */
[----:B--2---:R-:W-:Y:S01]  /*b240*/  F2FP.BF16.F32.PACK_AB R16, R3, R0 ;  /* 0x000000000310723e */ /* 0x004fe200000010ff */
[----:B------:R2:W-:Y:S01]  /*b250*/  @!P1 STS.128 [R188+0x5000], R88 ;  /* 0x00500058bc009388 */ /* 0x0005e20000000c00 */
[----:B------:R-:W-:Y:S01]  /*b260*/  F2FP.BF16.F32.PACK_AB R17, R5, R4 ;  /* 0x000000040511723e */ /* 0x000fe200000010ff */
[----:B------:R-:W-:Y:S01]  /*b270*/  FFMA R6, R133, R9, R6 ;  /* 0x0000000985067223 */ /* 0x000fe20000000006 */
[----:B------:R-:W-:Y:S01]  /*b280*/  SHF.L.U32 R5, R151, 0x10, RZ ;  /* 0x0000001097057819 */ /* 0x000fe200000006ff */
[----:B------:R-:W-:Y:S01]  /*b290*/  FFMA R7, R133, R8, R7 ;  /* 0x0000000885077223 */ /* 0x000fe20000000007 */
[----:B------:R-:W-:Y:S01]  /*b2a0*/  LOP3.LUT R8, R151, 0xffff0000, RZ, 0xc0, !PT ;  /* 0xffff000097087812 */ /* 0x000fe200078ec0ff */
[----:B------:R-:W-:Y:S01]  /*b2b0*/  FMUL R0, R130, R70 ;  /* 0x0000004682007220 */ /* 0x000fe20000400000 */
[----:B------:R-:W-:Y:S01]  /*b2c0*/  SHF.L.U32 R9, R140, 0x10, RZ ;  /* 0x000000108c097819 */ /* 0x000fe200000006ff */
[C---:B------:R-:W-:Y:S01]  /*b2d0*/  FMUL R3, R130.reuse, R71 ;  /* 0x0000004782037220 */ /* 0x040fe20000400000 */
[----:B------:R-:W-:Y:S01]  /*b2e0*/  F2FP.BF16.F32.PACK_AB R18, R7, R6 ;  /* 0x000000060712723e */ /* 0x000fe200000010ff */
[----:B------:R-:W-:Y:S01]  /*b2f0*/  FMUL R4, R130, R72 ;  /* 0x0000004882047220 */ /* 0x000fe20000400000 */
        /* <DEDUP_REMOVED lines=15> */
[C---:B------:R-:W-:Y:S01]  /*b3f0*/  FMUL R0, R130.reuse, R76 ;  /* 0x0000004c82007220 */ /* 0x040fe20000400000 */
[----:B-1----:R-:W-:Y:S01]  /*b400*/  F2FP.BF16.F32.PACK_AB R20, R5, R4 ;  /* 0x000000040514723e */ /* 0x002fe200000010ff */
[C---:B------:R-:W-:Y:S01]  /*b410*/  FMUL R3, R130.reuse, R77 ;  /* 0x0000004d82037220 */ /* 0x040fe20000400000 */
[----:B------:R-:W-:Y:S01]  /*b420*/  F2FP.BF16.F32.PACK_AB R21, R7, R6 ;  /* 0x000000060715723e */ /* 0x000fe200000010ff */
[----:B------:R2:W-:Y:S01]  /*b430*/  @!P1 STS.128 [R198+0x5010], R16 ;  /* 0x00501010c6009388 */ /* 0x0005e20000000c00 */
[----:B------:R-:W-:Y:S01]  /*b440*/  SHF.L.U32 R7, R143, 0x10, RZ ;  /* 0x000000108f077819 */ /* 0x000fe200000006ff */
[----:B------:R-:W-:Y:S01]  /*b450*/  FFMA R0, R133, R8, R0 ;  /* 0x0000000885007223 */ /* 0x000fe20000000000 */
[----:B------:R-:W-:Y:S01]  /*b460*/  LOP3.LUT R8, R143, 0xffff0000, RZ, 0xc0, !PT ;  /* 0xffff00008f087812 */ /* 0x000fe200078ec0ff */
        /* <DEDUP_REMOVED lines=28> */
[----:B------:R-:W-:Y:S02]  /*b630*/  F2FP.BF16.F32.PACK_AB R12, R0, R6 ;  /* 0x00000006000c723e */ /* 0x000fe400000010ff */
[----:B------:R-:W-:Y:S02]  /*b640*/  F2FP.BF16.F32.PACK_AB R13, R7, R3 ;  /* 0x00000003070d723e */ /* 0x000fe400000010ff */
[----:B------:R-:W-:Y:S02]  /*b650*/  F2FP.BF16.F32.PACK_AB R14, R5, R4 ;  /* 0x00000004050e723e */ /* 0x000fe400000010ff */
[----:B------:R-:W-:Y:S02]  /*b660*/  F2FP.BF16.F32.PACK_AB R15, R9, R8 ;  /* 0x00000008090f723e */ /* 0x000fe400000010ff */
[----:B------:R-:W-:Y:S02]  /*b670*/  MOV R0, UR46 ;  /* 0x0000002e00007c02 */ /* 0x000fe40008000f00 */
[----:B------:R-:W-:Y:S01]  /*b680*/  @P2 SHF.L.U32 R5, RZ, 0x1f, RZ ;  /* 0x0000001fff052819 */ /* 0x000fe200000006ff */
[----:B------:R2:W-:Y:S01]  /*b690*/  @!P1 STS.128 [R195+0x5010], R12 ;  /* 0x0050100cc3009388 */ /* 0x0005e20000000c00 */
[----:B------:R-:W-:Y:S04]  /*b6a0*/  @P2 LEA R0, R0, UR44, 0x3 ;  /* 0x0000002c00002c11 */ /* 0x000fe8000f8e18ff */
[----:B------:R-:W-:Y:S02]  /*b6b0*/  @P2 IADD3 R3, PT, PT, R0, 0x50, RZ ;  /* 0x0000005000032810 */ /* 0x000fe40007ffe0ff */
[----:B------:R-:W-:Y:S01]  /*b6c0*/  LEA R0, R137, UR44, 0x3 ;  /* 0x0000002c89007c11 */ /* 0x000fe2000f8e18ff */
[----:B------:R-:W-:Y:S01]  /*b6d0*/  @!PT LDS RZ, [RZ] ;  /* 0x00000000fffff984 */ /* 0x000fe20000000800 */
[----:B------:R-:W-:Y:S01]  /*b6e0*/  @!PT LDS RZ, [RZ] ;  /* 0x00000000fffff984 */ /* 0x000fe20000000800 */
[----:B------:R-:W-:Y:S01]  /*b6f0*/  @!PT LDS RZ, [RZ] ;  /* 0x00000000fffff984 */ /* 0x000fe20000000800 */
[----:B------:R-:W-:Y:S01]  /*b700*/  @!PT LDS RZ, [RZ] ;  /* 0x00000000fffff984 */ /* 0x000fe20000000800 */
[----:B------:R1:W-:Y:S06]  /*b710*/  MEMBAR.ALL.CTA ;  /* 0x0000000000007992 */ /* 0x0003ec0000008000 */
[----:B-1----:R-:W1:Y:S02]  /*b720*/  FENCE.VIEW.ASYNC.S ;  /* 0x00000000000073c6 */ /* 0x002e640000000000 */
[----:B------:R-:W-:Y:S05]  /*b730*/  WARPSYNC.ALL ;  /* 0x0000000000007948 */ /* 0x000fea0003800000 */
[----:B------:R-:W-:Y:S01]  /*b740*/  BSSY.RECONVERGENT B0, `(.L_x_135) ;  /* 0x0000010000007945 */ /* 0x000fe20003800200 */
[----:B------:R-:W-:Y:S01]  /*b750*/  @P2 PRMT R3, R200, 0x654, R3 ;  /* 0x00000654c8032816 */ /* 0x000fe20000000003 */
[----:B-1----:R-:W-:Y:S06]  /*b760*/  BAR.SYNC.DEFER_BLOCKING 0x1, 0x80 ;  /* 0x0042000000007b1d */ /* 0x002fec0000010000 */
[----:B------:R-:W-:Y:S05]  /*b770*/  @P0 BRA `(.L_x_136) ;  /* 0x0000000000300947 */ /* 0x000fea0003800000 */
[----:B------:R-:W-:Y:S02]  /*b780*/  UIADD3 UR4, UP0, UPT, UR54, 0xa80, URZ ;  /* 0x00000a8036047890 */ /* 0x000fe4000ff1e0ff */
[----:B------:R-:W-:Y:S02]  /*b790*/  UIADD3 UR48, UPT, UPT, UR44, 0x4200, URZ ;  /* 0x000042002c307890 */ /* 0x000fe4000fffe0ff */
[----:B------:R-:W-:Y:S01]  /*b7a0*/  UIADD3.X UR5, UPT, UPT, URZ, UR55, URZ, UP0, !UPT ;  /* 0x00000037ff057290 */ /* 0x000fe200087fe4ff */
[----:B------:R-:W-:Y:S01]  /*b7b0*/  UMOV UR51, UR36 ;  /* 0x0000002400337c82 */ /* 0x000fe20008000000 */
[----:B------:R-:W-:Y:S02]  /*b7c0*/  UIADD3 UR9, UPT, UPT, UR49, 0x80, URZ ;  /* 0x0000008031097890 */ /* 0x000fe4000fffe0ff */
[----:B------:R-:W-:Y:S01]  /*b7d0*/  UIADD3 UR8, UPT, UPT, UR44, 0x5200, URZ ;  /* 0x000052002c087890 */ /* 0x000fe2000fffe0ff */
[----:B------:R-:W-:Y:S01]  /*b7e0*/  UMOV UR10, UR50 ;  /* 0x00000032000a7c82 */ /* 0x000fe20008000000 */
[----:B------:R-:W-:Y:S03]  /*b7f0*/  UMOV UR11, UR36 ;  /* 0x00000024000b7c82 */ /* 0x000fe60008000000 */
[----:B------:R1:W-:Y:S04]  /*b800*/  UTMASTG.3D [UR48], [UR4] ;  /* 0x00000030040073b5 */ /* 0x0003e80008010000 */
[----:B------:R1:W-:Y:S01]  /*b810*/  UTMASTG.3D [UR8], [UR4] ;  /* 0x00000008040073b5 */ /* 0x0003e20008010000 */
[----:B------:R0:W-:Y:S01]  /*b820*/  UTMACMDFLUSH ;  /* 0x00000000000079b7 */ /* 0x0001e20000000000 */
[----:B-1----:R-:W-:Y:S04]  /*b830*/  DEPBAR.LE SB0, 0x1 ;  /* 0x000080400000791a */ /* 0x002fe80000000000 */
.L_x_136:
[----:B------:R-:W-:Y:S05]  /*b840*/  BSYNC.RECONVERGENT B0 ;  /* 0x0000000000007941 */ /* 0x000fea0003800200 */
.L_x_135:
[----:B------:R-:W-:Y:S01]  /*b850*/  BAR.SYNC.DEFER_BLOCKING 0x1, 0x80 ;  /* 0x0042000000007b1d */ /* 0x000fe20000010000 */
[----:B------:R-:W-:Y:S01]  /*b860*/  UIADD3 UR4, UPT, UPT, UR46, 0x1, URZ ;  /* 0x000000012e047890 */ /* 0x000fe2000fffe0ff */
[----:B--2---:R-:W-:Y:S03]  /*b870*/  HFMA2 R16, -RZ, RZ, 0, 0 ;  /* 0x00000000ff107431 */ /* 0x004fe600000001ff */
[----:B------:R-:W-:Y:S04]  /*b880*/  UISETP.NE.AND UP0, UPT, UR4, 0x4, UPT ;  /* 0x000000040400788c */ /* 0x000fe8000bf05270 */
[----:B------:R-:W-:Y:S01]  /*b890*/  USEL UR47, UR4, URZ, UP0 ;  /* 0x000000ff042f7287 */ /* 0x000fe20008000000 */
[----:B------:R1:W-:Y:S01]  /*b8a0*/  @P2 SYNCS.ARRIVE.TRANS64.RED.A1T0 RZ, [R3+URZ], RZ ;  /* 0x000000ff03ff29a7 */ /* 0x0003e200081004ff */
[----:B------:R-:W-:Y:S01]  /*b8b0*/  BSSY B1, `(.L_x_137) ;  /* 0x000001e000017945 */ /* 0x000fe20003800000 */
[----:B------:R-:W2:Y:S02]  /*b8c0*/  @P2 SYNCS.PHASECHK.TRANS64.TRYWAIT P0, [R0+URZ+0x30], R5 ;  /* 0x00003005000025a7 */ /* 0x000ea400080011ff */
        /* <DEDUP_REMOVED lines=13> */
.L_x_140:
[----:B------:R-:W-:Y:S05]  /*b9a0*/  BSYNC B0 ;  /* 0x0000000000007941 */ /* 0x000fea0003800000 */
.L_x_139:
[----:B------:R-:W-:Y:S01]  /*b9b0*/  ISETP.NE.AND P0, PT, R199, RZ, PT ;  /* 0x000000ffc700720c */ /* 0x000fe20003f05270 */
[----:B------:R-:W-:Y:S11]  /*b9c0*/  VIADD R137, R137, 0x1 ;  /* 0x0000000189897836 */ /* 0x000ff60000000000 */
[----:B------:R-:W-:Y:S01]  /*b9d0*/  @!UPT UIADD3 URZ, UPT, UPT, URZ, URZ, URZ ;  /* 0x000000fffffff290 */ /* 0x000fe2000fffe0ff */
[----:B------:R2:W4:Y:S04]  /*b9e0*/  @P0 LDS.128 R160, [R4+0x20] ;  /* 0x0000200004a00984 */ /* 0x0005280000000c00 */
[----:B------:R2:W1:Y:S04]  /*b9f0*/  @P0 LDS.128 R140, [R4+0x1020] ;  /* 0x00102000048c0984 */ /* 0x0004680000000c00 */
[----:B------:R2:W1:Y:S04]  /*ba00*/  @P0 LDS.128 R168, [R8] ;  /* 0x0000000008a80984 */ /* 0x0004680000000c00 */
[----:B------:R2:W1:Y:S04]  /*ba10*/  @P0 LDS.128 R152, [R8+0x1000] ;  /* 0x0010000008980984 */ /* 0x0004680000000c00 */
[----:B------:R2:W1:Y:S04]  /*ba20*/  @P0 LDS.128 R164, [R6+0x10] ;  /* 0x0000100006a40984 */ /* 0x0004680000000c00 */
[----:B------:R2:W1:Y:S04]  /*ba30*/  @P0 LDS.128 R148, [R6+0x1010] ;  /* 0x0010100006940984 */ /* 0x0004680000000c00 */
[----:B------:R2:W1:Y:S04]  /*ba40*/  @P0 LDS.128 R156, [R3+0x10] ;  /* 0x00001000039c0984 */ /* 0x0004680000000c00 */
[----:B------:R2:W1:Y:S01]  /*ba50*/  @P0 LDS.128 R144, [R3+0x1010] ;  /* 0x0010100003900984 */ /* 0x0004620000000c00 */
[C---:B------:R-:W-:Y:S04]  /*ba60*/  ISETP.NE.AND P0, PT, R137.reuse, 0x4, PT ;  /* 0x000000048900780c */ /* 0x040fe80003f05270 */
[----:B------:R-:W-:Y:S02]  /*ba70*/  SEL R137, R137, RZ, P0 ;  /* 0x000000ff89897207 */ /* 0x000fe40000000000 */
[----:B------:R-:W-:Y:S02]  /*ba80*/  SEL R16, RZ, 0x1, P0 ;  /* 0x00000001ff107807 */ /* 0x000fe40000000000 */
.L_x_138:
[----:B------:R-:W-:Y:S05]  /*ba90*/  BSYNC B1 ;  /* 0x0000000000017941 */ /* 0x000fea0003800000 */
.L_x_137:
[----:B------:R-:W-:Y:S05]  /*baa0*/  VIADD R92, R92, 0x400000 ;  /* 0x004000005c5c7836 */ /* 0x000fea0000000000 */
[----:B-1----:R-:W-:Y:S04]  /*bab0*/  SHF.R.U32.HI R0, RZ, 0x15, R92 ;  /* 0x00000015ff007819 */ /* 0x002fe8000001165c */
[----:B------:R-:W-:Y:S04]  /*bac0*/  LOP3.LUT R18, R0, 0x3, RZ, 0xc0, !PT ;  /* 0x0000000300127812 */ /* 0x000fe800078ec0ff */
[----:B------:R-:W-:Y:S11]  /*bad0*/  ISETP.NE.AND P0, PT, R189, R18, PT ;  /* 0x00000012bd00720c */ /* 0x000ff60003f05270 */
[----:B------:R-:W-:Y:S02]  /*bae0*/  @!UPT UIADD3 URZ, UPT, UPT, URZ, URZ, URZ ;  /* 0x000000fffffff290 */ /* 0x000fe4000fffe0ff */
[----:B------:R-:W-:Y:S05]  /*baf0*/  @P0 BRA `(.L_x_142) ;  /* 0x0000000000bc0947 */ /* 0x000fea0003800000 */
[----:B------:R-:W-:Y:S11]  /*bb00*/  LOP3.LUT P0, RZ, R0, 0x3, R177, 0x48, !PT ;  /* 0x0000000300ff7812 */ /* 0x000ff600078048b1 */
[----:B------:R-:W-:Y:S02]  /*bb10*/  @!UPT UIADD3 URZ, UPT, UPT, URZ, URZ, URZ ;  /* 0x000000fffffff290 */ /* 0x000fe4000fffe0ff */
[----:B------:R-:W-:Y:S05]  /*bb20*/  @!P0 BRA `(.L_x_143) ;  /* 0x0000000000408947 */ /* 0x000fea0003800000 */
[----:B------:R-:W1:Y:S01]  /*bb30*/  LDCU.64 UR8, c[0x4][0x70] ;  /* 0x01000e00ff0877ac */ /* 0x000e620008000a00 */
[----:B------:R-:W-:Y:S01]  /*bb40*/  MOV R15, 0x0 ;  /* 0x00000000000f7802 */ /* 0x000fe20000000f00 */
[----:B------:R-:W-:Y:S02]  /*bb50*/  HFMA2 R12, -RZ, RZ, 0, 5.9604644775390625e-08 ;  /* 0x00000001ff0c7431 */ /* 0x000fe400000001ff */
[----:B--2---:R-:W-:Y:S02]  /*bb60*/  IMAD.MOV.U32 R8, RZ, RZ, 0x192 ;  /* 0x00000192ff087424 */ /* 0x004fe400078e00ff */
[----:B------:R-:W-:Y:S01]  /*bb70*/  IMAD.MOV.U32 R13, RZ, RZ, RZ ;  /* 0x000000ffff0d7224 */ /* 0x000fe200078e00ff */
[----:B------:R-:W2:Y:S01]  /*bb80*/  LDCU.64 UR6, c[0x4][0x78] ;  /* 0x01000f00ff0677ac */ /* 0x000ea20008000a00 */
[----:B------:R-:W3:Y:S01]  /*bb90*/  LDC.64 R14, c[0x4][R15] ;  /* 0x010000000f0e7b82 */ /* 0x000ee20000000a00 */
[----:B------:R-:W5:Y:S01]  /*bba0*/  LDCU.64 UR4, c[0x4][0x10] ;  /* 0x01000200ff0477ac */ /* 0x000f620008000a00 */
[----:B-1----:R-:W-:Y:S01]  /*bbb0*/  MOV R5, UR9 ;  /* 0x0000000900057c02 */ /* 0x002fe20008000f00 */
[----:B------:R-:W-:Y:S01]  /*bbc0*/  IMAD.U32 R4, RZ, RZ, UR8 ;  /* 0x00000008ff047e24 */ /* 0x000fe2000f8e00ff */
[----:B--2---:R-:W-:Y:S01]  /*bbd0*/  MOV R7, UR7 ;  /* 0x0000000700077c02 */ /* 0x004fe20008000f00 */
[----:B------:R-:W-:Y:S01]  /*bbe0*/  IMAD.U32 R6, RZ, RZ, UR6 ;  /* 0x00000006ff067e24 */ /* 0x000fe2000f8e00ff */
[----:B-----5:R-:W-:Y:S01]  /*bbf0*/  MOV R11, UR5 ;  /* 0x00000005000b7c02 */ /* 0x020fe20008000f00 */
[----:B------:R-:W-:Y:S02]  /*bc00*/  IMAD.U32 R10, RZ, RZ, UR4 ;  /* 0x00000004ff0a7e24 */ /* 0x000fe4000f8e00ff */
[----:B------:R-:W-:Y:S07]  /*bc10*/  LEPC R20, `(.L_x_143) ;  /* 0x000000001014794e */ /* 0x000fee0000000000 */
[----:B---34-:R-:W-:Y:S05]  /*bc20*/  CALL.ABS.NOINC R14 ;  /* 0x000000000e007343 */ /* 0x018fea0003c00000 */
.L_x_143:
[----:B------:R-:W-:Y:S05]  /*bc30*/  WARPSYNC.ALL ;  /* 0x0000000000007948 */ /* 0x000fea0003800000 */
[C---:B------:R-:W-:Y:S01]  /*bc40*/  R2UR UR4, R92.reuse ;  /* 0x000000005c0472ca */ /* 0x040fe200000e0000 */
[----:B------:R-:W-:Y:S05]  /*bc50*/  VIADD R0, R92, 0x80 ;  /* 0x000000805c007836 */ /* 0x000fea0000000000 */
[----:B------:R-:W-:Y:S04]  /*bc60*/  SHF.R.U32.HI R0, RZ, 0x15, R0 ;  /* 0x00000015ff007819 */ /* 0x000fe80000011600 */
[----:B------:R-:W-:Y:S03]  /*bc70*/  LOP3.LUT P0, RZ, R0, 0x3, R177, 0x48, !PT ;  /* 0x0000000300ff7812 */ /* 0x000fe600078048b1 */
[----:B------:R-:W1:Y:S10]  /*bc80*/  LDTM.x32 R24, tmem[UR4] ;  /* 0x00000004001879ee */ /* 0x000e7400082c0000 */
[----:B-1----:R-:W-:Y:S05]  /*bc90*/  @!P0 BRA `(.L_x_144) ;  /* 0x0000000000408947 */ /* 0x002fea0003800000 */
        /* <DEDUP_REMOVED lines=16> */
.L_x_144:
[----:B------:R-:W-:Y:S05]  /*bda0*/  WARPSYNC.ALL ;  /* 0x0000000000007948 */ /* 0x000fea0003800000 */
[----:B------:R-:W-:Y:S11]  /*bdb0*/  R2UR UR4, R92 ;  /* 0x000000005c0472ca */ /* 0x000ff600000e0000 */
[----:B------:R-:W-:Y:S02]  /*bdc0*/  @!UPT UIADD3 URZ, UPT, UPT, URZ, URZ, URZ ;  /* 0x000000fffffff290 */ /* 0x000fe4000fffe0ff */
[----:B------:R-:W1:Y:S02]  /*bdd0*/  LDTM.x32 R56, tmem[UR4+0x80] ;  /* 0x00008004003879ee */ /* 0x000e6400082c0000 */
[----:B-1----:R-:W-:Y:S01]  /*bde0*/  NOP ;  /* 0x0000000000007918 */ /* 0x002fe20000000000 */
.L_x_142:
[----:B--2---:R-:W-:Y:S01]  /*bdf0*/  SHF.L.U32 R4, R168, 0x10, RZ ;  /* 0x00000010a8047819 */ /* 0x004fe200000006ff */
        /* <DEDUP_REMOVED lines=234> */
[----:B------:R-:W-:Y:S01]  /*cca0*/  LEA R8, R137, UR44, 0x3 ;  /* 0x0000002c89087c11 */ /* 0x000fe2000f8e18ff */
[----:B------:R2:W-:Y:S01]  /*ccb0*/  @!P1 STS.128 [R195+0x7010], R12 ;  /* 0x0070100cc3009388 */ /* 0x0005e20000000c00 */
[----:B------:R-:W-:Y:S02]  /*ccc0*/  @P2 LEA R0, R0, UR44, 0x3 ;  /* 0x0000002c00002c11 */ /* 0x000fe4000f8e18ff */
[----:B------:R-:W-:Y:S02]  /*ccd0*/  @P2 SHF.L.U32 R5, R16, 0x1f, RZ ;  /* 0x0000001f10052819 */ /* 0x000fe400000006ff */
[----:B------:R-:W-:Y:S01]  /*cce0*/  @P2 IADD3 R3, PT, PT, R0, 0x50, RZ ;  /* 0x0000005000032810 */ /* 0x000fe20007ffe0ff */
        /* <DEDUP_REMOVED lines=13> */
[----:B------:R-:W-:Y:S02]  /*cdc0*/  UIADD3 UR8, UPT, UPT, UR44, 0x6200, URZ ;  /* 0x000062002c087890 */ /* 0x000fe4000fffe0ff */
[----:B------:R-:W-:Y:S01]  /*cdd0*/  UIADD3.X UR5, UPT, UPT, URZ, UR55, URZ, UP0, !UPT ;  /* 0x00000037ff057290 */ /* 0x000fe200087fe4ff */
[----:B------:R-:W-:Y:S01]  /*cde0*/  UMOV UR9, UR49 ;  /* 0x0000003100097c82 */ /* 0x000fe20008000000 */
[----:B------:R-:W-:Y:S01]  /*cdf0*/  UMOV UR11, UR36 ;  /* 0x00000024000b7c82 */ /* 0x000fe20008000000 */
[----:B------:R-:W-:Y:S02]  /*ce00*/  UIADD3 UR13, UPT, UPT, UR49, 0x80, URZ ;  /* 0x00000080310d7890 */ /* 0x000fe4000fffe0ff */
[----:B------:R-:W-:Y:S01]  /*ce10*/  UIADD3 UR12, UPT, UPT, UR44, 0x7200, URZ ;  /* 0x000072002c0c7890 */ /* 0x000fe2000fffe0ff */
[----:B------:R-:W-:Y:S03]  /*ce20*/  UMOV UR15, UR36 ;  /* 0x00000024000f7c82 */ /* 0x000fe60008000000 */
[----:B------:R1:W-:Y:S01]  /*ce30*/  UTMASTG.3D [UR8], [UR4] ;  /* 0x00000008040073b5 */ /* 0x0003e20008010000 */
[----:B------:R-:W-:Y:S04]  /*ce40*/  UMOV UR14, UR10 ;  /* 0x0000000a000e7c82 */ /* 0x000fe80008000000 */
[----:B------:R1:W-:Y:S01]  /*ce50*/  UTMASTG.3D [UR12], [UR4] ;  /* 0x0000000c040073b5 */ /* 0x0003e20008010000 */
[----:B------:R0:W-:Y:S01]  /*ce60*/  UTMACMDFLUSH ;  /* 0x00000000000079b7 */ /* 0x0001e20000000000 */
[----:B-1----:R-:W-:Y:S04]  /*ce70*/  DEPBAR.LE SB0, 0x1 ;  /* 0x000080400000791a */ /* 0x002fe80000000000 */
.L_x_146:
[----:B------:R-:W-:Y:S05]  /*ce80*/  BSYNC.RECONVERGENT B0 ;  /* 0x0000000000007941 */ /* 0x000fea0003800200 */
.L_x_145:
        /* <DEDUP_REMOVED lines=9> */
[----:B------:R-:W4:Y:S01]  /*cf20*/  @P2 SYNCS.PHASECHK.TRANS64.TRYWAIT P0, [R8+URZ+0x30], R5 ;  /* 0x00003005080025a7 */ /* 0x000f2200080011ff */
[----:B------:R-:W-:Y:S01]  /*cf30*/  VIADD R17, R131, UR4 ;  /* 0x0000000483117c36 */ /* 0x000fe20008000000 */
[----:B------:R-:W-:Y:S04]  /*cf40*/  USEL UR46, UR5, URZ, UP0 ;  /* 0x000000ff052e7287 */ /* 0x000fe80008000000 */
[----:B------:R-:W-:Y:S04]  /*cf50*/  SHF.R.U32.HI R10, RZ, 0x15, R17 ;  /* 0x00000015ff0a7819 */ /* 0x000fe80000011611 */
[----:B------:R-:W-:Y:S02]  /*cf60*/  LOP3.LUT R18, R10, 0x3, RZ, 0xc0, !PT ;  /* 0x000000030a127812 */ /* 0x000fe400078ec0ff */
[----:B----4-:R-:W-:Y:S01]  /*cf70*/  @P2 SEL R138, RZ, 0x1, !P0 ;  /* 0x00000001ff8a2807 */ /* 0x010fe20004000000 */
        /* <DEDUP_REMOVED lines=9> */
[----:B------:R-:W-:Y:S04]  /*d010*/  SHF.L.U32 R5, R16, 0x1f, RZ ;  /* 0x0000001f10057819 */ /* 0x000fe800000006ff */
[----:B------:R-:W1:Y:S02]  /*d020*/  SYNCS.PHASECHK.TRANS64.TRYWAIT P0, [R8+URZ+0x30], R5 ;  /* 0x00003005080075a7 */ /* 0x000e6400080011ff */
[----:B-1----:R-:W-:Y:S05]  /*d030*/  @!P0 BRA `(.L_x_151) ;  /* 0x00000064009c8947 */ /* 0x002fea0003800000 */
.L_x_150:
[----:B------:R-:W-:Y:S05]  /*d040*/  BSYNC B0 ;  /* 0x0000000000007941 */ /* 0x000fea0003800000 */
.L_x_149:
[----:B------:R-:W-:Y:S01]  /*d050*/  ISETP.NE.AND P0, PT, R199, RZ, PT ;  /* 0x000000ffc700720c */ /* 0x000fe20003f05270 */
[----:B------:R-:W-:Y:S11]  /*d060*/  VIADD R137, R137, 0x1 ;  /* 0x0000000189897836 */ /* 0x000ff60000000000 */
[----:B------:R-:W-:Y:S01]  /*d070*/  @!UPT UIADD3 URZ, UPT, UPT, URZ, URZ, URZ ;  /* 0x000000fffffff290 */ /* 0x000fe2000fffe0ff */
[----:B------:R4:W2:Y:S04]  /*d080*/  @P0 LDS.128 R160, [R3+0x20] ;  /* 0x0000200003a00984 */ /* 0x0008a80000000c00 */
[----:B------:R4:W2:Y:S04]  /*d090*/  @P0 LDS.128 R140, [R3+0x1020] ;  /* 0x00102000038c0984 */ /* 0x0008a80000000c00 */
[----:B------:R4:W2:Y:S04]  /*d0a0*/  @P0 LDS.128 R168, [R6] ;  /* 0x0000000006a80984 */ /* 0x0008a80000000c00 */
[----:B------:R4:W2:Y:S04]  /*d0b0*/  @P0 LDS.128 R152, [R6+0x1000] ;  /* 0x0010000006980984 */ /* 0x0008a80000000c00 */
[----:B------:R4:W2:Y:S04]  /*d0c0*/  @P0 LDS.128 R164, [R4+0x10] ;  /* 0x0000100004a40984 */ /* 0x0008a80000000c00 */
[----:B------:R4:W2:Y:S04]  /*d0d0*/  @P0 LDS.128 R148, [R4+0x1010] ;  /* 0x0010100004940984 */ /* 0x0008a80000000c00 */
[----:B------:R4:W2:Y:S04]  /*d0e0*/  @P0 LDS.128 R156, [R0+0x10] ;  /* 0x00001000009c0984 */ /* 0x0008a80000000c00 */
[----:B------:R4:W2:Y:S01]  /*d0f0*/  @P0 LDS.128 R144, [R0+0x1010] ;  /* 0x0010100000900984 */ /* 0x0008a20000000c00 */
[C---:B------:R-:W-:Y:S04]  /*d100*/  ISETP.NE.AND P0, PT, R137.reuse, 0x4, PT ;  /* 0x000000048900780c */ /* 0x040fe80003f05270 */
[----:B-1----:R-:W-:Y:S02]  /*d110*/  SEL R5, RZ, 0x1, P0 ;  /* 0x00000001ff057807 */ /* 0x002fe40000000000 */
[----:B------:R-:W-:Y:S02]  /*d120*/  SEL R137, R137, RZ, P0 ;  /* 0x000000ff89897207 */ /* 0x000fe40000000000 */
[----:B------:R-:W-:Y:S02]  /*d130*/  LOP3.LUT R16, R16, R5, RZ, 0x3c, !PT ;  /* 0x0000000510107212 */ /* 0x000fe400078e3cff */
.L_x_148:
[----:B------:R-:W-:Y:S05]  /*d140*/  BSYNC B1 ;  /* 0x0000000000017941 */ /* 0x000fea0003800000 */
.L_x_147:
[----:B------:R-:W-:Y:S11]  /*d150*/  ISETP.NE.AND P0, PT, R189, R18, PT ;  /* 0x00000012bd00720c */ /* 0x000ff60003f05270 */
[----:B------:R-:W-:Y:S02]  /*d160*/  @!UPT UIADD3 URZ, UPT, UPT, URZ, URZ, URZ ;  /* 0x000000fffffff290 */ /* 0x000fe4000fffe0ff */
[----:B------:R-:W-:Y:S05]  /*d170*/  @P0 BRA `(.L_x_152) ;  /* 0x0000000000bc0947 */ /* 0x000fea0003800000 */
[----:B------:R-:W-:Y:S11]  /*d180*/  LOP3.LUT P0, RZ, R10, 0x3, R177, 0x48, !PT ;  /* 0x000000030aff7812 */ /* 0x000ff600078048b1 */
[----:B------:R-:W-:Y:S02]  /*d190*/  @!UPT UIADD3 URZ, UPT, UPT, URZ, URZ, URZ ;  /* 0x000000fffffff290 */ /* 0x000fe4000fffe0ff */
[----:B------:R-:W-:Y:S05]  /*d1a0*/  @!P0 BRA `(.L_x_153) ;  /* 0x0000000000408947 */ /* 0x000fea0003800000 */
[----:B------:R-:W1:Y:S01]  /*d1b0*/  LDCU.64 UR8, c[0x4][0x70] ;  /* 0x01000e00ff0877ac */ /* 0x000e620008000a00 */
[----:B--2---:R-:W-:Y:S01]  /*d1c0*/  MOV R15, 0x0 ;  /* 0x00000000000f7802 */ /* 0x004fe20000000f00 */
[----:B------:R-:W-:Y:S02]  /*d1d0*/  HFMA2 R12, -RZ, RZ, 0, 5.9604644775390625e-08 ;  /* 0x00000001ff0c7431 */ /* 0x000fe400000001ff */
[----:B------:R-:W-:Y:S02]  /*d1e0*/  IMAD.MOV.U32 R8, RZ, RZ, 0x192 ;  /* 0x00000192ff087424 */ /* 0x000fe400078e00ff */
[----:B------:R-:W-:Y:S01]  /*d1f0*/  IMAD.MOV.U32 R13, RZ, RZ, RZ ;  /* 0x000000ffff0d7224 */ /* 0x000fe200078e00ff */
[----:B------:R-:W2:Y:S01]  /*d200*/  LDCU.64 UR6, c[0x4][0x78] ;  /* 0x01000f00ff0677ac */ /* 0x000ea20008000a00 */
[----:B------:R-:W3:Y:S01]  /*d210*/  LDC.64 R14, c[0x4][R15] ;  /* 0x010000000f0e7b82 */ /* 0x000ee20000000a00 */
[----:B------:R-:W5:Y:S01]  /*d220*/  LDCU.64 UR4, c[0x4][0x10] ;  /* 0x01000200ff0477ac */ /* 0x000f620008000a00 */
[----:B-1----:R-:W-:Y:S01]  /*d230*/  MOV R5, UR9 ;  /* 0x0000000900057c02 */ /* 0x002fe20008000f00 */
[----:B----4-:R-:W-:Y:S01]  /*d240*/  IMAD.U32 R4, RZ, RZ, UR8 ;  /* 0x00000008ff047e24 */ /* 0x010fe2000f8e00ff */
[----:B--2---:R-:W-:Y:S01]  /*d250*/  MOV R7, UR7 ;  /* 0x0000000700077c02 */ /* 0x004fe20008000f00 */
[----:B------:R-:W-:Y:S01]  /*d260*/  IMAD.U32 R6, RZ, RZ, UR6 ;  /* 0x00000006ff067e24 */ /* 0x000fe2000f8e00ff */
[----:B-----5:R-:W-:Y:S01]  /*d270*/  MOV R11, UR5 ;  /* 0x00000005000b7c02 */ /* 0x020fe20008000f00 */
[----:B------:R-:W-:Y:S02]  /*d280*/  IMAD.U32 R10, RZ, RZ, UR4 ;  /* 0x00000004ff0a7e24 */ /* 0x000fe4000f8e00ff */
[----:B------:R-:W-:Y:S07]  /*d290*/  LEPC R20, `(.L_x_153) ;  /* 0x000000001014794e */ /* 0x000fee0000000000 */
[----:B---3--:R-:W-:Y:S05]  /*d2a0*/  CALL.ABS.NOINC R14 ;  /* 0x000000000e007343 */ /* 0x008fea0003c00000 */
.L_x_153:
[----:B------:R-:W-:Y:S05]  /*d2b0*/  WARPSYNC.ALL ;  /* 0x0000000000007948 */ /* 0x000fea0003800000 */
[C---:B------:R-:W-:Y:S01]  /*d2c0*/  R2UR UR4, R17.reuse ;  /* 0x00000000110472ca */ /* 0x040fe200000e0000 */
[----:B----4-:R-:W-:Y:S05]  /*d2d0*/  VIADD R0, R17, 0x80 ;  /* 0x0000008011007836 */ /* 0x010fea0000000000 */
[----:B------:R-:W-:Y:S04]  /*d2e0*/  SHF.R.U32.HI R0, RZ, 0x15, R0 ;  /* 0x00000015ff007819 */ /* 0x000fe80000011600 */
[----:B------:R-:W-:Y:S03]  /*d2f0*/  LOP3.LUT P0, RZ, R0, 0x3, R177, 0x48, !PT ;  /* 0x0000000300ff7812 */ /* 0x000fe600078048b1 */
[----:B------:R-:W1:Y:S10]  /*d300*/  LDTM.x32 R24, tmem[UR4] ;  /* 0x00000004001879ee */ /* 0x000e7400082c0000 */
[----:B-1----:R-:W-:Y:S05]  /*d310*/  @!P0 BRA `(.L_x_154) ;  /* 0x0000000000408947 */ /* 0x002fea0003800000 */
[----:B------:R-:W1:Y:S01]  /*d320*/  LDCU.64 UR8, c[0x4][0x70] ;  /* 0x01000e00ff0877ac */ /* 0x000e620008000a00 */
[----:B--2---:R-:W-:Y:S01]  /*d330*/  MOV R15, 0x0 ;  /* 0x00000000000f7802 */ /* 0x004fe20000000f00 */
[----:B------:R-:W-:Y:S02]  /*d340*/  HFMA2 R12, -RZ, RZ, 0, 5.9604644775390625e-08 ;  /* 0x00000001ff0c7431 */ /* 0x000fe400000001ff */
[----:B------:R-:W-:Y:S02]  /*d350*/  IMAD.MOV.U32 R8, RZ, RZ, 0x192 ;  /* 0x00000192ff087424 */ /* 0x000fe400078e00ff */
[----:B------:R-:W-:Y:S01]  /*d360*/  IMAD.MOV.U32 R13, RZ, RZ, RZ ;  /* 0x000000ffff0d7224 */ /* 0x000fe200078e00ff */
[----:B------:R-:W2:Y:S01]  /*d370*/  LDCU.64 UR6, c[0x4][0x78] ;  /* 0x01000f00ff0677ac */ /* 0x000ea20008000a00 */
[----:B------:R-:W4:Y:S01]  /*d380*/  LDC.64 R14, c[0x4][R15] ;  /* 0x010000000f0e7b82 */ /* 0x000f220000000a00 */
        /* <DEDUP_REMOVED lines=9> */
.L_x_154:
[----:B------:R-:W-:Y:S05]  /*d420*/  WARPSYNC.ALL ;  /* 0x0000000000007948 */ /* 0x000fea0003800000 */
[----:B------:R-:W-:Y:S11]  /*d430*/  R2UR UR4, R17 ;  /* 0x00000000110472ca */ /* 0x000ff600000e0000 */
[----:B------:R-:W-:Y:S02]  /*d440*/  @!UPT UIADD3 URZ, UPT, UPT, URZ, URZ, URZ ;  /* 0x000000fffffff290 */ /* 0x000fe4000fffe0ff */
[----:B------:R-:W1:Y:S02]  /*d450*/  LDTM.x32 R56, tmem[UR4+0x80] ;  /* 0x00008004003879ee */ /* 0x000e6400082c0000 */
[----:B-1----:R-:W-:Y:S01]  /*d460*/  NOP ;  /* 0x0000000000007918 */ /* 0x002fe20000000000 */
.L_x_152:
[----:B--2-4-:R-:W-:Y:S01]  /*d470*/  SHF.L.U32 R4, R168, 0x10, RZ ;  /* 0x00000010a8047819 */ /* 0x014fe200000006ff */
        /* <DEDUP_REMOVED lines=39> */
[----:B------:R1:W-:Y:S01]  /*d6f0*/  @!P1 STS.128 [R188], R20 ;  /* 0x00000014bc009388 */ /* 0x0003e20000000c00 */
        /* <DEDUP_REMOVED lines=15> */
[----:B------:R-:W-:Y:S01]  /*d7f0*/  SHF.L.U32 R3, R160, 0x10, RZ ;  /* 0x00000010a0037819 */ /* 0x000fe200000006ff */
        /* <DEDUP_REMOVED lines=194> */
[----:B------:R-:W-:Y:S01]  /*e420*/  UIADD3 UR4, UPT, UPT, UR44, 0x200, URZ ;  /* 0x000002002c047890 */ /* 0x000fe2000fffe0ff */
[----:B------:R-:W-:Y:S01]  /*e430*/  UMOV UR51, UR36 ;  /* 0x0000002400337c82 */ /* 0x000fe20008000000 */
[----:B------:R-:W-:Y:S02]  /*e440*/  UIADD3 UR9, UPT, UPT, UR49, 0x80, URZ ;  /* 0x0000008031097890 */ /* 0x000fe4000fffe0ff */
[----:B------:R-:W-:Y:S02]  /*e450*/  UIADD3 UR8, UPT, UPT, UR44, 0x1200, URZ ;  /* 0x000012002c087890 */ /* 0x000fe4000fffe0ff */
[----:B------:R-:W-:Y:S01]  /*e460*/  MOV R181, UR4 ;  /* 0x0000000400b57c02 */ /* 0x000fe20008000f00 */
[----:B------:R-:W-:Y:S01]  /*e470*/  UIADD3 UR4, UP0, UPT, UR54, 0xa80, URZ ;  /* 0x00000a8036047890 */ /* 0x000fe2000ff1e0ff */
[----:B------:R-:W-:Y:S02]  /*e480*/  UMOV UR10, UR50 ;  /* 0x00000032000a7c82 */ /* 0x000fe40008000000 */
[----:B------:R-:W-:Y:S01]  /*e490*/  R2UR UR48, R181 ;  /* 0x00000000b53072ca */ /* 0x000fe200000e0000 */
[----:B------:R-:W-:Y:S01]  /*e4a0*/  UIADD3.X UR5, UPT, UPT, URZ, UR55, URZ, UP0, !UPT ;  /* 0x00000037ff057290 */ /* 0x000fe200087fe4ff */
[----:B------:R-:W-:Y:S11]  /*e4b0*/  UMOV UR11, UR36 ;  /* 0x00000024000b7c82 */ /* 0x000ff60008000000 */
[----:B------:R1:W-:Y:S01]  /*e4c0*/  UTMASTG.3D [UR48], [UR4] ;  /* 0x00000030040073b5 */ /* 0x0003e20008010000 */
[----:B------:R1:W-:Y:S01]  /*e4d0*/  UTMASTG.3D [UR8], [UR4] ;  /* 0x00000008040073b5 */ /* 0x0003e20008010000 */
[----:B------:R0:W-:Y:S01]  /*e4e0*/  UTMACMDFLUSH ;  /* 0x00000000000079b7 */ /* 0x0001e20000000000 */
[----:B-1----:R-:W-:Y:S04]  /*e4f0*/  DEPBAR.LE SB0, 0x1 ;  /* 0x000080400000791a */ /* 0x002fe80000000000 */
.L_x_156:
[----:B------:R-:W-:Y:S05]  /*e500*/  BSYNC.RECONVERGENT B0 ;  /* 0x0000000000007941 */ /* 0x000fea0003800200 */
.L_x_155:
[----:B------:R-:W-:Y:S01]  /*e510*/  BAR.SYNC.DEFER_BLOCKING 0x1, 0x80 ;  /* 0x0042000000007b1d */ /* 0x000fe20000010000 */
[----:B------:R-:W-:Y:S04]  /*e520*/  UIADD3 UR4, UPT, UPT, UR46, 0x1, URZ ;  /* 0x000000012e047890 */ /* 0x000fe8000fffe0ff */
[----:B------:R-:W-:Y:S04]  /*e530*/  UISETP.NE.AND UP0, UPT, UR4, 0x4, UPT ;  /* 0x000000040400788c */ /* 0x000fe8000bf05270 */
[----:B------:R-:W-:Y:S01]  /*e540*/  USEL UR47, UR4, URZ, UP0 ;  /* 0x000000ff042f7287 */ /* 0x000fe20008000000 */
[----:B------:R1:W-:Y:S01]  /*e550*/  @P2 SYNCS.ARRIVE.TRANS64.RED.A1T0 RZ, [R3+URZ], RZ ;  /* 0x000000ff03ff29a7 */ /* 0x0003e200081004ff */
[----:B------:R-:W-:Y:S01]  /*e560*/  BSSY B1, `(.L_x_157) ;  /* 0x000001f000017945 */ /* 0x000fe20003800000 */
[----:B------:R-:W4:Y:S02]  /*e570*/  @P2 SYNCS.PHASECHK.TRANS64.TRYWAIT P0, [R8+URZ+0x30], R5 ;  /* 0x00003005080025a7 */ /* 0x000f2400080011ff */
        /* <DEDUP_REMOVED lines=13> */
.L_x_160:
[----:B------:R-:W-:Y:S05]  /*e650*/  BSYNC B0 ;  /* 0x0000000000007941 */ /* 0x000fea0003800000 */
.L_x_159:
        /* <DEDUP_REMOVED lines=15> */
.L_x_158:
[----:B------:R-:W-:Y:S05]  /*e750*/  BSYNC B1 ;  /* 0x0000000000017941 */ /* 0x000fea0003800000 */
.L_x_157:
[----:B------:R-:W-:Y:S05]  /*e760*/  VIADD R17, R17, 0x400000 ;  /* 0x0040000011117836 */ /* 0x000fea0000000000 */
[----:B----4-:R-:W-:Y:S04]  /*e770*/  SHF.R.U32.HI R0, RZ, 0x15, R17 ;  /* 0x00000015ff007819 */ /* 0x010fe80000011611 */
        /* <DEDUP_REMOVED lines=23> */
.L_x_163:
        /* <DEDUP_REMOVED lines=23> */
.L_x_164:
[----:B------:R-:W-:Y:S05]  /*ea60*/  WARPSYNC.ALL ;  /* 0x0000000000007948 */ /* 0x000fea0003800000 */
[----:B------:R-:W-:Y:S11]  /*ea70*/  R2UR UR4, R17 ;  /* 0x00000000110472ca */ /* 0x000ff600000e0000 */
[----:B------:R-:W-:Y:S02]  /*ea80*/  @!UPT UIADD3 URZ, UPT, UPT, URZ, URZ, URZ ;  /* 0x000000fffffff290 */ /* 0x000fe4000fffe0ff */
[----:B------:R-:W1:Y:S02]  /*ea90*/  LDTM.x32 R56, tmem[UR4+0x80] ;  /* 0x00008004003879ee */ /* 0x000e6400082c0000 */
[----:B-1----:R-:W-:Y:S01]  /*eaa0*/  NOP ;  /* 0x0000000000007918 */ /* 0x002fe20000000000 */
.L_x_162:
        /* <DEDUP_REMOVED lines=235> */
[----:B------:R-:W-:Y:S01]  /*f960*/  @P2 SHF.L.U32 R5, R16, 0x1f, RZ ;  /* 0x0000001f10052819 */ /* 0x000fe200000006ff */
        /* <DEDUP_REMOVED lines=29> */
.L_x_166:
[----:B------:R-:W-:Y:S05]  /*fb40*/  BSYNC.RECONVERGENT B0 ;  /* 0x0000000000007941 */ /* 0x000fea0003800200 */
.L_x_165:
[----:B------:R-:W-:Y:S01]  /*fb50*/  BAR.SYNC.DEFER_BLOCKING 0x1, 0x80 ;  /* 0x0042000000007b1d */ /* 0x000fe20000010000 */
[----:B------:R-:W-:Y:S02]  /*fb60*/  UISETP.NE.AND UP0, UPT, UR43, URZ, UPT ;  /* 0x000000ff2b00728c */ /* 0x000fe4000bf05270 */
[----:B------:R-:W-:Y:S02]  /*fb70*/  UIADD3 UR5, UPT, UPT, UR47, 0x1, URZ ;  /* 0x000000012f057890 */ /* 0x000fe4000fffe0ff */
[----:B------:R-:W-:Y:S02]  /*fb80*/  USEL UR4, URZ, 0x60, !UP0 ;  /* 0x00000060ff047887 */ /* 0x000fe4000c000000 */
[----:B------:R-:W-:Y:S02]  /*fb90*/  UISETP.NE.AND UP0, UPT, UR5, 0x4, UPT ;  /* 0x000000040500788c */ /* 0x000fe4000bf05270 */
[----:B------:R-:W-:Y:S02]  /*fba0*/  UIADD3 UR49, UPT, UPT, UR52, UR4, URZ ;  /* 0x0000000434317290 */ /* 0x000fe4000fffe0ff */
[----:B------:R-:W-:Y:S01]  /*fbb0*/  VIADD R131, R131, UR4 ;  /* 0x0000000483837c36 */ /* 0x000fe20008000000 */
[----:B------:R-:W-:Y:S04]  /*fbc0*/  USEL UR46, UR5, URZ, UP0 ;  /* 0x000000ff052e7287 */ /* 0x000fe80008000000 */
[----:B------:R-:W-:Y:S04]  /*fbd0*/  SHF.R.U32.HI R10, RZ, 0x15, R131 ;  /* 0x00000015ff0a7819 */ /* 0x000fe80000011683 */
[----:B------:R-:W-:Y:S01]  /*fbe0*/  LOP3.LUT R18, R10, 0x3, RZ, 0xc0, !PT ;  /* 0x000000030a127812 */ /* 0x000fe200078ec0ff */
        /* <DEDUP_REMOVED lines=16> */
.L_x_170:
[----:B------:R-:W-:Y:S05]  /*fcf0*/  BSYNC B0 ;  /* 0x0000000000007941 */ /* 0x000fea0003800000 */
.L_x_169:
        /* <DEDUP_REMOVED lines=15> */
.L_x_168:
[----:B------:R-:W-:Y:S05]  /*fdf0*/  BSYNC B1 ;  /* 0x0000000000017941 */ /* 0x000fea0003800000 */
.L_x_167:
        /* <DEDUP_REMOVED lines=9> */
[----:B----4-:R-:W-:Y:S02]  /*fe90*/  IMAD.MOV.U32 R8, RZ, RZ, 0x192 ;  /* 0x00000192ff087424 */ /* 0x010fe400078e00ff */
        /* <DEDUP_REMOVED lines=12> */
.L_x_173:
        /* <DEDUP_REMOVED lines=23> */
.L_x_174:
[----:B------:R-:W-:Y:S05]  /*100d0*/  WARPSYNC.ALL ;  /* 0x0000000000007948 */ /* 0x000fea0003800000 */
[----:B------:R-:W-:Y:S11]  /*100e0*/  R2UR UR4, R131 ;  /* 0x00000000830472ca */ /* 0x000ff600000e0000 */
[----:B------:R-:W-:Y:S02]  /*100f0*/  @!UPT UIADD3 URZ, UPT, UPT, URZ, URZ, URZ ;  /* 0x000000fffffff290 */ /* 0x000fe4000fffe0ff */
[----:B------:R-:W1:Y:S02]  /*10100*/  LDTM.x32 R56, tmem[UR4+0x80] ;  /* 0x00008004003879ee */ /* 0x000e6400082c0000 */
[----:B-1----:R-:W-:Y:S01]  /*10110*/  NOP ;  /* 0x0000000000007918 */ /* 0x002fe20000000000 */
.L_x_172:
        /* <DEDUP_REMOVED lines=263> */
.L_x_176:
[----:B------:R-:W-:Y:S05]  /*11190*/  BSYNC.RECONVERGENT B0 ;  /* 0x0000000000007941 */ /* 0x000fea0003800200 */
.L_x_175:
        /* <DEDUP_REMOVED lines=14> */
[----:B------:R-:W-:Y:S01]  /*11280*/  @P1 IADD3 R6, PT, PT, R197, R4, RZ ;  /* 0x00000004c5061210 */ /* 0x000fe20007ffe0ff */
[----:B------:R-:W-:Y:S06]  /*11290*/  @P0 BRA `(.L_x_180) ;  /* 0x00000000000c0947 */ /* 0x000fec0003800000 */
[----:B------:R-:W-:Y:S04]  /*112a0*/  SHF.L.U32 R3, R16, 0x1f, RZ ;  /* 0x0000001f10037819 */ /* 0x000fe800000006ff */
[----:B------:R-:W1:Y:S02]  /*112b0*/  SYNCS.PHASECHK.TRANS64.TRYWAIT P0, [R0+URZ+0x30], R3 ;  /* 0x00003003000075a7 */ /* 0x000e6400080011ff */
[----:B-1----:R-:W-:Y:S05]  /*112c0*/  @!P0 BRA `(.L_x_181) ;  /* 0x0000002400348947 */ /* 0x002fea0003800000 */
.L_x_180:
[----:B------:R-:W-:Y:S05]  /*112d0*/  BSYNC B0 ;  /* 0x0000000000007941 */ /* 0x000fea0003800000 */
.L_x_179:
[----:B------:R-:W-:Y:S11]  /*112e0*/  ISETP.NE.AND P0, PT, R199, RZ, PT ;  /* 0x000000ffc700720c */ /* 0x000ff60003f05270 */
[----:B------:R-:W-:Y:S02]  /*112f0*/  @!UPT UIADD3 URZ, UPT, UPT, URZ, URZ, URZ ;  /* 0x000000fffffff290 */ /* 0x000fe4000fffe0ff */
[----:B------:R4:W2:Y:S01]  /*11300*/  @P0 LDS.128 R168, [R4] ;  /* 0x0000000004a80984 */ /* 0x0008a20000000c00 */
[----:B-1----:R-:W-:Y:S03]  /*11310*/  @P0 IADD3 R0, PT, PT, R187, R6, RZ ;  /* 0x00000006bb000210 */ /* 0x002fe60007ffe0ff */
[----:B------:R4:W1:Y:S04]  /*11320*/  @P0 LDS.128 R152, [R4+0x1000] ;  /* 0x0010000004980984 */ /* 0x0008680000000c00 */
[----:B------:R4:W1:Y:S04]  /*11330*/  @P0 LDS.128 R160, [R139+0x20] ;  /* 0x000020008ba00984 */ /* 0x0008680000000c00 */
[----:B------:R4:W1:Y:S04]  /*11340*/  @P0 LDS.128 R140, [R139+0x1020] ;  /* 0x001020008b8c0984 */ /* 0x0008680000000c00 */
[----:B------:R4:W1:Y:S04]  /*11350*/  @P0 LDS.128 R164, [R6+0x10] ;  /* 0x0000100006a40984 */ /* 0x0008680000000c00 */
[----:B------:R4:W1:Y:S04]  /*11360*/  @P0 LDS.128 R148, [R6+0x1010] ;  /* 0x0010100006940984 */ /* 0x0008680000000c00 */
[----:B------:R4:W1:Y:S04]  /*11370*/  @P0 LDS.128 R156, [R0+0x10] ;  /* 0x00001000009c0984 */ /* 0x0008680000000c00 */
[----:B------:R4:W1:Y:S02]  /*11380*/  @P0 LDS.128 R144, [R0+0x1010] ;  /* 0x0010100000900984 */ /* 0x0008640000000c00 */
.L_x_178:
[----:B------:R-:W-:Y:S05]  /*11390*/  BSYNC B1 ;  /* 0x0000000000017941 */ /* 0x000fea0003800000 */
.L_x_177:
        /* <DEDUP_REMOVED lines=9> */
[----:B------:R-:W4:Y:S01]  /*11430*/  LDCU.64 UR8, c[0x4][0x70] ;  /* 0x01000e00ff0877ac */ /* 0x000f220008000a00 */
[----:B--2---:R-:W-:Y:S01]  /*11440*/  MOV R15, 0x0 ;  /* 0x00000000000f7802 */ /* 0x004fe20000000f00 */
[----:B------:R-:W-:Y:S02]  /*11450*/  HFMA2 R12, -RZ, RZ, 0, 5.9604644775390625e-08 ;  /* 0x00000001ff0c7431 */ /* 0x000fe400000001ff */
[----:B------:R-:W-:Y:S02]  /*11460*/  IMAD.MOV.U32 R8, RZ, RZ, 0x192 ;  /* 0x00000192ff087424 */ /* 0x000fe400078e00ff */
[----:B------:R-:W-:Y:S01]  /*11470*/  IMAD.MOV.U32 R13, RZ, RZ, RZ ;  /* 0x000000ffff0d7224 */ /* 0x000fe200078e00ff */
[----:B------:R-:W2:Y:S01]  /*11480*/  LDCU.64 UR6, c[0x4][0x78] ;  /* 0x01000f00ff0677ac */ /* 0x000ea20008000a00 */
[----:B------:R-:W1:Y:S01]  /*11490*/  LDC.64 R14, c[0x4][R15] ;  /* 0x010000000f0e7b82 */ /* 0x000e620000000a00 */
[----:B------:R-:W5:Y:S01]  /*114a0*/  LDCU.64 UR4, c[0x4][0x10] ;  /* 0x01000200ff0477ac */ /* 0x000f620008000a00 */
[----:B----4-:R-:W-:Y:S01]  /*114b0*/  MOV R5, UR9 ;  /* 0x0000000900057c02 */ /* 0x010fe20008000f00 */
[----:B------:R-:W-:Y:S01]  /*114c0*/  IMAD.U32 R4, RZ, RZ, UR8 ;  /* 0x00000008ff047e24 */ /* 0x000fe2000f8e00ff */
[----:B--2---:R-:W-:Y:S01]  /*114d0*/  MOV R7, UR7 ;  /* 0x0000000700077c02 */ /* 0x004fe20008000f00 */
[----:B------:R-:W-:Y:S01]  /*114e0*/  IMAD.U32 R6, RZ, RZ, UR6 ;  /* 0x00000006ff067e24 */ /* 0x000fe2000f8e00ff */
[----:B-----5:R-:W-:Y:S01]  /*114f0*/  MOV R11, UR5 ;  /* 0x00000005000b7c02 */ /* 0x020fe20008000f00 */
[----:B------:R-:W-:Y:S02]  /*11500*/  IMAD.U32 R10, RZ, RZ, UR4 ;  /* 0x00000004ff0a7e24 */ /* 0x000fe4000f8e00ff */
[----:B------:R-:W-:Y:S07]  /*11510*/  LEPC R20, `(.L_x_183) ;  /* 0x000000001014794e */ /* 0x000fee0000000000 */
[----:B-1-3--:R-:W-:Y:S05]  /*11520*/  CALL.ABS.NOINC R14 ;  /* 0x000000000e007343 */ /* 0x00afea0003c00000 */
.L_x_183:
        /* <DEDUP_REMOVED lines=23> */
.L_x_184:
[----:B------:R-:W-:Y:S05]  /*116a0*/  WARPSYNC.ALL ;  /* 0x0000000000007948 */ /* 0x000fea0003800000 */
[----:B------:R-:W-:Y:S11]  /*116b0*/  R2UR UR4, R131 ;  /* 0x00000000830472ca */ /* 0x000ff600000e0000 */
[----:B------:R-:W-:Y:S02]  /*116c0*/  @!UPT UIADD3 URZ, UPT, UPT, URZ, URZ, URZ ;  /* 0x000000fffffff290 */ /* 0x000fe4000fffe0ff */
[----:B------:R-:W4:Y:S02]  /*116d0*/  LDTM.x32 R56, tmem[UR4+0x80] ;  /* 0x00008004003879ee */ /* 0x000f2400082c0000 */
[----:B----4-:R-:W-:Y:S01]  /*116e0*/  NOP ;  /* 0x0000000000007918 */ /* 0x010fe20000000000 */
.L_x_182:
[----:B--2---:R-:W-:Y:S01]  /*116f0*/  SHF.L.U32 R6, R168, 0x10, RZ ;  /* 0x00000010a8067819 */ /* 0x004fe200000006ff */
[----:B------:R-:W-:Y:S01]  /*11700*/  FMUL R0, R130, R24 ;  /* 0x0000001882007220 */ /* 0x000fe20000400000 */
[----:B------:R-:W-:Y:S01]  /*11710*/  LOP3.LUT R8, R168, 0xffff0000, RZ, 0xc0, !PT ;  /* 0xffff0000a8087812 */ /* 0x000fe200078ec0ff */
[----:B------:R-:W-:Y:S01]  /*11720*/  FMUL R3, R130, R25 ;  /* 0x0000001982037220 */ /* 0x000fe20000400000 */
[----:B------:R-:W-:Y:S01]  /*11730*/  SHF.L.U32 R7, R169, 0x10, RZ ;  /* 0x00000010a9077819 */ /* 0x000fe200000006ff */
[----:B------:R-:W-:Y:S01]  /*11740*/  FFMA R0, R133, R6, R0 ;  /* 0x0000000685007223 */ /* 0x000fe20000000000 */
[----:B------:R-:W-:Y:S01]  /*11750*/  LOP3.LUT R88, R169, 0xffff0000, RZ, 0xc0, !PT ;  /* 0xffff0000a9587812 */ /* 0x000fe200078ec0ff */
[----:B------:R-:W-:Y:S01]  /*11760*/  FFMA R3, R133, R8, R3 ;  /* 0x0000000885037223 */ /* 0x000fe20000000003 */
[----:B------:R-:W-:Y:S01]  /*11770*/  SHF.L.U32 R89, R170, 0x10, RZ ;  /* 0x00000010aa597819 */ /* 0x000fe200000006ff */
[----:B------:R-:W-:Y:S01]  /*11780*/  FMUL R4, R130, R26 ;  /* 0x0000001a82047220 */ /* 0x000fe20000400000 */
[----:B------:R-:W-:Y:S01]  /*11790*/  LOP3.LUT R90, R170, 0xffff0000, RZ, 0xc0, !PT ;  /* 0xffff0000aa5a7812 */ /* 0x000fe200078ec0ff */
[C---:B------:R-:W-:Y:S01]  /*117a0*/  FMUL R5, R130.reuse, R27 ;  /* 0x0000001b82057220 */ /* 0x040fe20000400000 */
[----:B------:R-:W-:Y:S01]  /*117b0*/  SHF.L.U32 R91, R171, 0x10, RZ ;  /* 0x00000010ab5b7819 */ /* 0x000fe200000006ff */
[----:B------:R-:W-:Y:S01]  /*117c0*/  FFMA R4, R133, R7, R4 ;  /* 0x0000000785047223 */ /* 0x000fe20000000004 */
[----:B------:R-:W-:Y:S01]  /*117d0*/  LOP3.LUT R92, R171, 0xffff0000, RZ, 0xc0, !PT ;  /* 0xffff0000ab5c7812 */ /* 0x000fe200078ec0ff */
[----:B------:R-:W-:Y:S01]  /*117e0*/  FFMA R5, R133, R88, R5 ;  /* 0x0000005885057223 */ /* 0x000fe20000000005 */
[----:B------:R-:W-:Y:S01]  /*117f0*/  ISETP.NE.AND P1, PT, R189, R16, PT ;  /* 0x00000010bd00720c */ /* 0x000fe20003f25270 */
[----:B------:R-:W-:Y:S01]  /*11800*/  FMUL R6, R130, R28 ;  /* 0x0000001c82067220 */ /* 0x000fe20000400000 */
[----:B-1----:R-:W-:Y:S01]  /*11810*/  SHF.L.U32 R93, R164, 0x10, RZ ;  /* 0x00000010a45d7819 */ /* 0x002fe200000006ff */
[----:B------:R-:W-:Y:S01]  /*11820*/  FMUL R7, R130, R29 ;  /* 0x0000001d82077220 */ /* 0x000fe20000400000 */
[----:B------:R-:W-:Y:S01]  /*11830*/  LOP3.LUT R94, R164, 0xffff0000, RZ, 0xc0, !PT ;  /* 0xffff0000a45e7812 */ /* 0x000fe200078ec0ff */
        /* <DEDUP_REMOVED lines=27> */
[----:B------:R-:W-:Y:S01]  /*119f0*/  F2FP.BF16.F32.PACK_AB R77, R5, R4 ;  /* 0x00000004054d723e */ /* 0x000fe200000010ff */
[C---:B------:R-:W-:Y:S01]  /*11a00*/  FMUL R4, R130.reuse, R34 ;  /* 0x0000002282047220 */ /* 0x040fe20000400000 */
[----:B------:R-:W-:Y:S01]  /*11a10*/  F2FP.BF16.F32.PACK_AB R32, R3, R0 ;  /* 0x000000000320723e */ /* 0x000fe200000010ff */
[C---:B------:R-:W-:Y:S01]  /*11a20*/  FMUL R5, R130.reuse, R35 ;  /* 0x0000002382057220 */ /* 0x040fe20000400000 */
[C---:B------:R-:W-:Y:S01]  /*11a30*/  SHF.L.U32 R107, R163.reuse, 0x10, RZ ;  /* 0x00000010a36b7819 */ /* 0x040fe200000006ff */
[C---:B------:R-:W-:Y:S01]  /*11a40*/  FMUL R18, R130.reuse, R64 ;  /* 0x0000004082127220 */ /* 0x040fe20000400000 */
[----:B------:R-:W-:Y:S01]  /*11a50*/  LOP3.LUT R108, R163, 0xffff0000, RZ, 0xc0, !PT ;  /* 0xffff0000a36c7812 */ /* 0x000fe200078ec0ff */
[C---:B------:R-:W-:Y:S01]  /*11a60*/  FMUL R64, R130.reuse, R78 ;  /* 0x0000004e82407220 */ /* 0x040fe20000400000 */
[----:B------:R-:W-:Y:S01]  /*11a70*/  F2FP.BF16.F32.PACK_AB R78, R7, R6 ;  /* 0x00000006074e723e */ /* 0x000fe200000010ff */
[----:B------:R-:W-:Y:S01]  /*11a80*/  FMUL R19, R130, R65 ;  /* 0x0000004182137220 */ /* 0x000fe20000400000 */
[----:B------:R-:W-:Y:S01]  /*11a90*/  SHF.L.U32 R109, R156, 0x10, RZ ;  /* 0x000000109c6d7819 */ /* 0x000fe200000006ff */
[C---:B------:R-:W-:Y:S01]  /*11aa0*/  FMUL R65, R130.reuse, R79 ;  /* 0x0000004f82417220 */ /* 0x040fe20000400000 */
[----:B------:R-:W-:Y:S01]  /*11ab0*/  F2FP.BF16.F32.PACK_AB R79, R9, R8 ;  /* 0x00000008094f723e */ /* 0x000fe200000010ff */
        /* <DEDUP_REMOVED lines=10> */
[----:B------:R-:W-:Y:S01]  /*11b60*/  FMUL R9, R130, R39 ;  /* 0x0000002782097220 */ /* 0x000fe20000400000 */
[----:B------:R-:W-:Y:S01]  /*11b70*/  SHF.L.U32 R115, R159, 0x10, RZ ;  /* 0x000000109f737819 */ /* 0x000fe200000006ff */
[----:B------:R-:W-:Y:S01]  /*11b80*/  FFMA R6, R133, R97, R6 ;  /* 0x0000006185067223 */ /* 0x000fe20000000006 */
[----:B------:R-:W-:Y:S01]  /*11b90*/  F2FP.BF16.F32.PACK_AB R33, R5, R4 ;  /* 0x000000040521723e */ /* 0x000fe200000010ff */
[----:B------:R-:W-:Y:S01]  /*11ba0*/  FFMA R7, R133, R98, R7 ;  /* 0x0000006285077223 */ /* 0x000fe20000000007 */
[----:B------:R-:W-:Y:S01]  /*11bb0*/  LOP3.LUT R116, R159, 0xffff0000, RZ, 0xc0, !PT ;  /* 0xffff00009f747812 */ /* 0x000fe200078ec0ff */
[C---:B------:R-:W-:Y:S01]  /*11bc0*/  FFMA R8, R133.reuse, R99, R8 ;  /* 0x0000006385087223 */ /* 0x040fe20000000008 */
[C---:B------:R-:W-:Y:S01]  /*11bd0*/  SHF.L.U32 R117, R152.reuse, 0x10, RZ ;  /* 0x0000001098757819 */ /* 0x040fe200000006ff */
[----:B------:R-:W-:Y:S01]  /*11be0*/  FFMA R9, R133, R100, R9 ;  /* 0x0000006485097223 */ /* 0x000fe20000000009 */
[----:B------:R-:W-:Y:S01]  /*11bf0*/  F2FP.BF16.F32.PACK_AB R34, R7, R6 ;  /* 0x000000060722723e */ /* 0x000fe200000010ff */
[----:B------:R-:W-:Y:S01]  /*11c00*/  @!P1 STS.128 [R188+0x6000], R76 ;  /* 0x0060004cbc009388 */ /* 0x000fe20000000c00 */
[----:B------:R-:W-:Y:S01]  /*11c10*/  LOP3.LUT R118, R152, 0xffff0000, RZ, 0xc0, !PT ;  /* 0xffff000098767812 */ /* 0x000fe200078ec0ff */
[C---:B------:R-:W-:Y:S01]  /*11c20*/  FMUL R0, R130.reuse, R40 ;  /* 0x0000002882007220 */ /* 0x040fe20000400000 */
[----:B------:R-:W-:Y:S01]  /*11c30*/  F2FP.BF16.F32.PACK_AB R35, R9, R8 ;  /* 0x000000080923723e */ /* 0x000fe200000010ff */
[C---:B------:R-:W-:Y:S01]  /*11c40*/  FMUL R3, R130.reuse, R41 ;  /* 0x0000002982037220 */ /* 0x040fe20000400000 */
[C---:B------:R-:W-:Y:S01]  /*11c50*/  SHF.L.U32 R119, R153.reuse, 0x10, RZ ;  /* 0x0000001099777819 */ /* 0x040fe200000006ff */
[----:B------:R-:W-:Y:S01]  /*11c60*/  FMUL R4, R130, R42 ;  /* 0x0000002a82047220 */ /* 0x000fe20000400000 */
[----:B------:R-:W-:Y:S01]  /*11c70*/  LOP3.LUT R120, R153, 0xffff0000, RZ, 0xc0, !PT ;  /* 0xffff000099787812 */ /* 0x000fe200078ec0ff */
[----:B------:R1:W-:Y:S01]  /*11c80*/  @!P1 STS.128 [R198+0x6010], R32 ;  /* 0x00601020c6009388 */ /* 0x0003e20000000c00 */
[----:B------:R-:W-:Y:S01]  /*11c90*/  SHF.L.U32 R121, R154, 0x10, RZ ;  /* 0x000000109a797819 */ /* 0x000fe200000006ff */
[----:B------:R-:W-:Y:S01]  /*11ca0*/  FMUL R5, R130, R43 ;  /* 0x0000002b82057220 */ /* 0x000fe20000400000 */
[----:B------:R-:W-:Y:S01]  /*11cb0*/  LOP3.LUT R122, R154, 0xffff0000, RZ, 0xc0, !PT ;  /* 0xffff00009a7a7812 */ /* 0x000fe200078ec0ff */
[----:B------:R-:W-:Y:S01]  /*11cc0*/  FFMA R0, R133, R101, R0 ;  /* 0x0000006585007223 */ /* 0x000fe20000000000 */
[C---:B------:R-:W-:Y:S01]  /*11cd0*/  SHF.L.U32 R123, R155.reuse, 0x10, RZ ;  /* 0x000000109b7b7819 */ /* 0x040fe200000006ff */
[----:B------:R-:W-:Y:S01]  /*11ce0*/  FMUL R6, R130, R44 ;  /* 0x0000002c82067220 */ /* 0x000fe20000400000 */
[----:B------:R-:W-:Y:S01]  /*11cf0*/  LOP3.LUT R124, R155, 0xffff0000, RZ, 0xc0, !PT ;  /* 0xffff00009b7c7812 */ /* 0x000fe200078ec0ff */
[C---:B------:R-:W-:Y:S01]  /*11d00*/  FFMA R3, R133.reuse, R102, R3 ;  /* 0x0000006685037223 */ /* 0x040fe20000000003 */
[----:B------:R-:W-:Y:S01]  /*11d10*/  SHF.L.U32 R125, R148, 0x10, RZ ;  /* 0x00000010947d7819 */ /* 0x000fe200000006ff */
[----:B------:R-:W-:Y:S01]  /*11d20*/  FMUL R7, R130, R45 ;  /* 0x0000002d82077220 */ /* 0x000fe20000400000 */
[----:B------:R-:W-:Y:S01]  /*11d30*/  LOP3.LUT R126, R148, 0xffff0000, RZ, 0xc0, !PT ;  /* 0xffff0000947e7812 */ /* 0x000fe200078ec0ff */
[----:B------:R-:W-:Y:S01]  /*11d40*/  FFMA R4, R133, R103, R4 ;  /* 0x0000006785047223 */ /* 0x000fe20000000004 */
[----:B------:R-:W-:Y:S01]  /*11d50*/  F2FP.BF16.F32.PACK_AB R36, R3, R0 ;  /* 0x000000000324723e */ /* 0x000fe200000010ff */
[C---:B------:R-:W-:Y:S01]  /*11d60*/  FMUL R8, R130.reuse, R46 ;  /* 0x0000002e82087220 */ /* 0x040fe20000400000 */
[----:B------:R-:W-:Y:S01]  /*11d70*/  SHF.L.U32 R127, R149, 0x10, RZ ;  /* 0x00000010957f7819 */ /* 0x000fe200000006ff */
[----:B------:R-:W-:Y:S01]  /*11d80*/  FFMA R5, R133, R104, R5 ;  /* 0x0000006885057223 */ /* 0x000fe20000000005 */
[----:B------:R-:W-:Y:S01]  /*11d90*/  LOP3.LUT R128, R149, 0xffff0000, RZ, 0xc0, !PT ;  /* 0xffff000095807812 */ /* 0x000fe200078ec0ff */
[----:B------:R-:W-:Y:S01]  /*11da0*/  FMUL R9, R130, R47 ;  /* 0x0000002f82097220 */ /* 0x000fe20000400000 */
[C---:B------:R-:W-:Y:S01]  /*11db0*/  SHF.L.U32 R129, R150.reuse, 0x10, RZ ;  /* 0x0000001096817819 */ /* 0x040fe200000006ff */
[----:B------:R-:W-:Y:S01]  /*11dc0*/  FFMA R6, R133, R105, R6 ;  /* 0x0000006985067223 */ /* 0x000fe20000000006 */
[----:B------:R-:W-:Y:S01]  /*11dd0*/  F2FP.BF16.F32.PACK_AB R37, R5, R4 ;  /* 0x000000040525723e */ /* 0x000fe200000010ff */
[C---:B------:R-:W-:Y:S01]  /*11de0*/  FFMA R7, R133.reuse, R106, R7 ;  /* 0x0000006a85077223 */ /* 0x040fe20000000007 */
[----:B------:R-:W-:Y:S01]  /*11df0*/  LOP3.LUT R132, R150, 0xffff0000, RZ, 0xc0, !PT ;  /* 0xffff000096847812 */ /* 0x000fe200078ec0ff */
[----:B------:R-:W-:Y:S01]  /*11e00*/  FFMA R8, R133, R107, R8 ;  /* 0x0000006b85087223 */ /* 0x000fe20000000008 */
[----:B------:R-:W-:Y:S01]  /*11e10*/  SHF.L.U32 R131, R151, 0x10, RZ ;  /* 0x0000001097837819 */ /* 0x000fe200000006ff */
[----:B------:R-:W-:Y:S01]  /*11e20*/  FFMA R9, R133, R108, R9 ;  /* 0x0000006c85097223 */ /* 0x000fe20000000009 */
[----:B------:R-:W-:Y:S01]  /*11e30*/  F2FP.BF16.F32.PACK_AB R38, R7, R6 ;  /* 0x000000060726723e */ /* 0x000fe200000010ff */
[C---:B------:R-:W-:Y:S01]  /*11e40*/  FMUL R0, R130.reuse, R48 ;  /* 0x0000003082007220 */ /* 0x040fe20000400000 */
[----:B------:R-:W-:Y:S01]  /*11e50*/  LOP3.LUT R134, R151, 0xffff0000, RZ, 0xc0, !PT ;  /* 0xffff000097867812 */ /* 0x000fe200078ec0ff */
[C---:B------:R-:W-:Y:S01]  /*11e60*/  FMUL R3, R130.reuse, R49 ;  /* 0x0000003182037220 */ /* 0x040fe20000400000 */
[----:B------:R-:W-:Y:S01]  /*11e70*/  F2FP.BF16.F32.PACK_AB R39, R9, R8 ;  /* 0x000000080927723e */ /* 0x000fe200000010ff */
[----:B------:R-:W-:Y:S01]  /*11e80*/  FMUL R4, R130, R50 ;  /* 0x0000003282047220 */ /* 0x000fe20000400000 */
[----:B------:R-:W-:Y:S01]  /*11e90*/  SHF.L.U32 R135, R140, 0x10, RZ ;  /* 0x000000108c877819 */ /* 0x000fe200000006ff */
[----:B------:R-:W-:Y:S01]  /*11ea0*/  FMUL R5, R130, R51 ;  /* 0x0000003382057220 */ /* 0x000fe20000400000 */
[----:B------:R-:W-:Y:S01]  /*11eb0*/  LOP3.LUT R136, R140, 0xffff0000, RZ, 0xc0, !PT ;  /* 0xffff00008c887812 */ /* 0x000fe200078ec0ff */
[----:B------:R-:W-:Y:S01]  /*11ec0*/  FFMA R0, R133, R109, R0 ;  /* 0x0000006d85007223 */ /* 0x000fe20000000000 */
[C---:B------:R-:W-:Y:S01]  /*11ed0*/  SHF.L.U32 R137, R141.reuse, 0x10, RZ ;  /* 0x000000108d897819 */ /* 0x040fe200000006ff */
[----:B------:R-:W-:Y:S01]  /*11ee0*/  FMUL R6, R130, R52 ;  /* 0x0000003482067220 */ /* 0x000fe20000400000 */
[----:B------:R-:W-:Y:S01]  /*11ef0*/  LOP3.LUT R138, R141, 0xffff0000, RZ, 0xc0, !PT ;  /* 0xffff00008d8a7812 */ /* 0x000fe200078ec0ff */
[----:B------:R2:W-:Y:S01]  /*11f00*/  @!P1 STS.128 [R196+0x6020], R36 ;  /* 0x00602024c4009388 */ /* 0x0005e20000000c00 */
[C---:B------:R-:W-:Y:S01]  /*11f10*/  FFMA R3, R133.reuse, R110, R3 ;  /* 0x0000006e85037223 */ /* 0x040fe20000000003 */
[C---:B------:R-:W-:Y:S01]  /*11f20*/  SHF.L.U32 R139, R142.reuse, 0x10, RZ ;  /* 0x000000108e8b7819 */ /* 0x040fe200000006ff */
[C---:B------:R-:W-:Y:S01]  /*11f30*/  FFMA R4, R133.reuse, R111, R4 ;  /* 0x0000006f85047223 */ /* 0x040fe20000000004 */
[C---:B------:R-:W-:Y:S01]  /*11f40*/  FFMA R5, R133.reuse, R112, R5 ;  /* 0x0000007085057223 */ /* 0x040fe20000000005 */
[----:B------:R-:W-:Y:S01]  /*11f50*/  LOP3.LUT R140, R142, 0xffff0000, RZ, 0xc0, !PT ;  /* 0xffff00008e8c7812 */ /* 0x000fe200078ec0ff */
[----:B------:R-:W-:Y:S01]  /*11f60*/  FFMA R6, R133, R113, R6 ;  /* 0x0000007185067223 */ /* 0x000fe20000000006 */
[----:B-1----:R-:W-:Y:S01]  /*11f70*/  F2FP.BF16.F32.PACK_AB R32, R3, R0 ;  /* 0x000000000320723e */ /* 0x002fe200000010ff */
[C---:B------:R-:W-:Y:S01]  /*11f80*/  FMUL R7, R130.reuse, R53 ;  /* 0x0000003582077220 */ /* 0x040fe20000400000 */
[----:B------:R-:W-:Y:S01]  /*11f90*/  F2FP.BF16.F32.PACK_AB R33, R5, R4 ;  /* 0x000000040521723e */ /* 0x000fe200000010ff */
[C---:B------:R-:W-:Y:S01]  /*11fa0*/  FMUL R8, R130.reuse, R54 ;  /* 0x0000003682087220 */ /* 0x040fe20000400000 */
[C---:B------:R-:W-:Y:S01]  /*11fb0*/  FMUL R9, R130.reuse, R55 ;  /* 0x0000003782097220 */ /* 0x040fe20000400000 */
[----:B------:R-:W-:Y:S01]  /*11fc0*/  FFMA R7, R133, R114, R7 ;  /* 0x0000007285077223 */ /* 0x000fe20000000007 */
[C---:B------:R-:W-:Y:S01]  /*11fd0*/  FMUL R10, R130.reuse, R56 ;  /* 0x00000038820a7220 */ /* 0x040fe20000400000 */
[----:B------:R-:W-:Y:S01]  /*11fe0*/  SHF.L.U32 R141, R143, 0x10, RZ ;  /* 0x000000108f8d7819 */ /* 0x000fe200000006ff */
[C---:B------:R-:W-:Y:S01]  /*11ff0*/  FFMA R8, R133.reuse, R115, R8 ;  /* 0x0000007385087223 */ /* 0x040fe20000000008 */
[----:B------:R-:W-:Y:S01]  /*12000*/  FFMA R9, R133, R116, R9 ;  /* 0x0000007485097223 */ /* 0x000fe20000000009 */
[----:B------:R-:W-:Y:S01]  /*12010*/  F2FP.BF16.F32.PACK_AB R34, R7, R6 ;  /* 0x000000060722723e */ /* 0x000fe200000010ff */
[----:B------:R-:W-:Y:S01]  /*12020*/  FFMA R10, R133, R117, R10 ;  /* 0x00000075850a7223 */ /* 0x000fe2000000000a */
[C---:B------:R-:W-:Y:S01]  /*12030*/  FMUL R11, R130.reuse, R57 ;  /* 0x00000039820b7220 */ /* 0x040fe20000400000 */
[----:B------:R-:W-:Y:S01]  /*12040*/  LOP3.LUT R142, R143, 0xffff0000, RZ, 0xc0, !PT ;  /* 0xffff00008f8e7812 */ /* 0x000fe200078ec0ff */
[C---:B------:R-:W-:Y:S01]  /*12050*/  FMUL R12, R130.reuse, R58 ;  /* 0x0000003a820c7220 */ /* 0x040fe20000400000 */
[----:B------:R-:W-:Y:S01]  /*12060*/  F2FP.BF16.F32.PACK_AB R35, R9, R8 ;  /* 0x000000080923723e */ /* 0x000fe200000010ff */
[----:B------:R-:W-:Y:S01]  /*12070*/  FFMA R11, R133, R118, R11 ;  /* 0x00000076850b7223 */ /* 0x000fe2000000000b */
[C---:B------:R-:W-:Y:S01]  /*12080*/  FMUL R13, R130.reuse, R59 ;  /* 0x0000003b820d7220 */ /* 0x040fe20000400000 */
[C---:B------:R-:W-:Y:S01]  /*12090*/  FMUL R14, R130.reuse, R60 ;  /* 0x0000003c820e7220 */ /* 0x040fe20000400000 */
[----:B------:R-:W-:Y:S01]  /*120a0*/  FMUL R15, R130, R61 ;  /* 0x0000003d820f7220 */ /* 0x000fe20000400000 */
[----:B------:R2:W-:Y:S01]  /*120b0*/  @!P1 STS.128 [R195+0x6010], R32 ;  /* 0x00601020c3009388 */ /* 0x0005e20000000c00 */
[----:B------:R-:W-:Y:S01]  /*120c0*/  F2FP.BF16.F32.PACK_AB R4, R11, R10 ;  /* 0x0000000a0b04723e */ /* 0x000fe200000010ff */
[C---:B------:R-:W-:Y:S01]  /*120d0*/  FFMA R12, R133.reuse, R119, R12 ;  /* 0x00000077850c7223 */ /* 0x040fe2000000000c */
[C---:B------:R-:W-:Y:S01]  /*120e0*/  SHF.L.U32 R25, R144.reuse, 0x10, RZ ;  /* 0x0000001090197819 */ /* 0x040fe200000006ff */
[C---:B------:R-:W-:Y:S01]  /*120f0*/  FFMA R13, R133.reuse, R120, R13 ;  /* 0x00000078850d7223 */ /* 0x040fe2000000000d */
[C---:B------:R-:W-:Y:S01]  /*12100*/  FFMA R14, R133.reuse, R121, R14 ;  /* 0x00000079850e7223 */ /* 0x040fe2000000000e */
[----:B------:R-:W-:Y:S01]  /*12110*/  LOP3.LUT R24, R144, 0xffff0000, RZ, 0xc0, !PT ;  /* 0xffff000090187812 */ /* 0x000fe200078ec0ff */
[C---:B------:R-:W-:Y:S01]  /*12120*/  FFMA R15, R133.reuse, R122, R15 ;  /* 0x0000007a850f7223 */ /* 0x040fe2000000000f */
[C---:B------:R-:W-:Y:S01]  /*12130*/  FFMA R16, R133.reuse, R123, R16 ;  /* 0x0000007b85107223 */ /* 0x040fe20000000010 */
[C---:B------:R-:W-:Y:S01]  /*12140*/  FMUL R20, R130.reuse, R66 ;  /* 0x0000004282147220 */ /* 0x040fe20000400000 */
        /* <DEDUP_REMOVED lines=8> */
[----:B------:R-:W-:Y:S01]  /*121d0*/  FFMA R21, R133, R128, R21 ;  /* 0x0000008085157223 */ /* 0x000fe20000000015 */
[C---:B------:R-:W-:Y:S01]  /*121e0*/  FMUL R57, R130.reuse, R71 ;  /* 0x0000004782397220 */ /* 0x040fe20000400000 */
[----:B------:R-:W-:Y:S01]  /*121f0*/  F2FP.BF16.F32.PACK_AB R5, R13, R12 ;  /* 0x0000000c0d05723e */ /* 0x000fe200000010ff */
[----:B------:R-:W-:Y:S01]  /*12200*/  FFMA R22, R133, R129, R22 ;  /* 0x0000008185167223 */ /* 0x000fe20000000016 */
[----:B------:R-:W-:Y:S01]  /*12210*/  F2FP.BF16.F32.PACK_AB R6, R15, R14 ;  /* 0x0000000e0f06723e */ /* 0x000fe200000010ff */
[C---:B------:R-:W-:Y:S01]  /*12220*/  FMUL R58, R130.reuse, R72 ;  /* 0x00000048823a7220 */ /* 0x040fe20000400000 */
[----:B------:R-:W-:Y:S01]  /*12230*/  F2FP.BF16.F32.PACK_AB R7, R17, R16 ;  /* 0x000000101107723e */ /* 0x000fe200000010ff */
[C---:B------:R-:W-:Y:S01]  /*12240*/  FFMA R23, R133.reuse, R132, R23 ;  /* 0x0000008485177223 */ /* 0x040fe20000000017 */
[C---:B------:R-:W-:Y:S01]  /*12250*/  FMUL R59, R130.reuse, R73 ;  /* 0x00000049823b7220 */ /* 0x040fe20000400000 */
[----:B------:R-:W-:Y:S01]  /*12260*/  FFMA R56, R133, R131, R56 ;  /* 0x0000008385387223 */ /* 0x000fe20000000038 */
[C---:B------:R-:W-:Y:S01]  /*12270*/  FMUL R60, R130.reuse, R74 ;  /* 0x0000004a823c7220 */ /* 0x040fe20000400000 */
[----:B------:R2:W-:Y:S01]  /*12280*/  @!P1 STS.128 [R188+0x7000], R4 ;  /* 0x00700004bc009388 */ /* 0x0005e20000000c00 */
[----:B------:R-:W-:Y:S01]  /*12290*/  F2FP.BF16.F32.PACK_AB R8, R19, R18 ;  /* 0x000000121308723e */ /* 0x000fe200000010ff */
[C---:B------:R-:W-:Y:S01]  /*122a0*/  FFMA R57, R133.reuse, R134, R57 ;  /* 0x0000008685397223 */ /* 0x040fe20000000039 */
[C---:B------:R-:W-:Y:S01]  /*122b0*/  FMUL R61, R130.reuse, R75 ;  /* 0x0000004b823d7220 */ /* 0x040fe20000400000 */
[C---:B------:R-:W-:Y:S01]  /*122c0*/  FFMA R58, R133.reuse, R135, R58 ;  /* 0x00000087853a7223 */ /* 0x040fe2000000003a */
[C---:B------:R-:W-:Y:S01]  /*122d0*/  FFMA R59, R133.reuse, R136, R59 ;  /* 0x00000088853b7223 */ /* 0x040fe2000000003b */
[C---:B------:R-:W-:Y:S01]  /*122e0*/  FFMA R60, R133.reuse, R137, R60 ;  /* 0x00000089853c7223 */ /* 0x040fe2000000003c */
[----:B------:R-:W-:Y:S01]  /*122f0*/  FFMA R61, R133, R138, R61 ;  /* 0x0000008a853d7223 */ /* 0x000fe2000000003d */
[----:B------:R-:W-:Y:S01]  /*12300*/  F2FP.BF16.F32.PACK_AB R9, R21, R20 ;  /* 0x000000141509723e */ /* 0x000fe200000010ff */
[----:B------:R-:W-:Y:S01]  /*12310*/  FFMA R62, R133, R139, R62 ;  /* 0x0000008b853e7223 */ /* 0x000fe2000000003e */
[----:B------:R-:W-:Y:S01]  /*12320*/  F2FP.BF16.F32.PACK_AB R10, R23, R22 ;  /* 0x00000016170a723e */ /* 0x000fe200000010ff */
[C---:B------:R-:W-:Y:S01]  /*12330*/  FMUL R66, R130.reuse, R80 ;  /* 0x0000005082427220 */ /* 0x040fe20000400000 */
[----:B------:R-:W-:Y:S01]  /*12340*/  F2FP.BF16.F32.PACK_AB R11, R57, R56 ;  /* 0x00000038390b723e */ /* 0x000fe200000010ff */
[----:B------:R-:W-:Y:S01]  /*12350*/  FFMA R63, R133, R140, R63 ;  /* 0x0000008c853f7223 */ /* 0x000fe2000000003f */
[C---:B------:R-:W-:Y:S01]  /*12360*/  FMUL R67, R130.reuse, R81 ;  /* 0x0000005182437220 */ /* 0x040fe20000400000 */
[----:B------:R-:W-:Y:S01]  /*12370*/  SHF.L.U32 R27, R145, 0x10, RZ ;  /* 0x00000010911b7819 */ /* 0x000fe200000006ff */
[----:B------:R-:W-:Y:S01]  /*12380*/  FFMA R64, R133, R141, R64 ;  /* 0x0000008d85407223 */ /* 0x000fe20000000040 */
[----:B------:R2:W-:Y:S01]  /*12390*/  @!P1 STS.128 [R198+0x7010], R8 ;  /* 0x00701008c6009388 */ /* 0x0005e20000000c00 */
[C---:B------:R-:W-:Y:S01]  /*123a0*/  FMUL R68, R130.reuse, R82 ;  /* 0x0000005282447220 */ /* 0x040fe20000400000 */
[----:B------:R-:W-:Y:S01]  /*123b0*/  LOP3.LUT R26, R145, 0xffff0000, RZ, 0xc0, !PT ;  /* 0xffff0000911a7812 */ /* 0x000fe200078ec0ff */
[C---:B------:R-:W-:Y:S01]  /*123c0*/  FFMA R65, R133.reuse, R142, R65 ;  /* 0x0000008e85417223 */ /* 0x040fe20000000041 */
[----:B------:R-:W-:Y:S01]  /*123d0*/  FMUL R69, R130, R83 ;  /* 0x0000005382457220 */ /* 0x000fe20000400000 */
[----:B------:R-:W-:Y:S01]  /*123e0*/  SHF.L.U32 R29, R146, 0x10, RZ ;  /* 0x00000010921d7819 */ /* 0x000fe200000006ff */
[C---:B------:R-:W-:Y:S01]  /*123f0*/  FFMA R66, R133.reuse, R25, R66 ;  /* 0x0000001985427223 */ /* 0x040fe20000000042 */
[----:B------:R-:W-:Y:S01]  /*12400*/  FMUL R70, R130, R84 ;  /* 0x0000005482467220 */ /* 0x000fe20000400000 */
[----:B------:R-:W-:Y:S01]  /*12410*/  LOP3.LUT R28, R146, 0xffff0000, RZ, 0xc0, !PT ;  /* 0xffff0000921c7812 */ /* 0x000fe200078ec0ff */
[----:B------:R-:W-:Y:S01]  /*12420*/  FFMA R67, R133, R24, R67 ;  /* 0x0000001885437223 */ /* 0x000fe20000000043 */
[C---:B------:R-:W-:Y:S01]  /*12430*/  FMUL R71, R130.reuse, R85 ;  /* 0x0000005582477220 */ /* 0x040fe20000400000 */
[----:B------:R-:W-:Y:S01]  /*12440*/  SHF.L.U32 R31, R147, 0x10, RZ ;  /* 0x00000010931f7819 */ /* 0x000fe200000006ff */
[----:B------:R-:W-:Y:S01]  /*12450*/  FFMA R68, R133, R27, R68 ;  /* 0x0000001b85447223 */ /* 0x000fe20000000044 */
[C---:B------:R-:W-:Y:S01]  /*12460*/  FMUL R72, R130.reuse, R86 ;  /* 0x0000005682487220 */ /* 0x040fe20000400000 */
[----:B------:R-:W-:Y:S01]  /*12470*/  LOP3.LUT R30, R147, 0xffff0000, RZ, 0xc0, !PT ;  /* 0xffff0000931e7812 */ /* 0x000fe200078ec0ff */
[----:B------:R-:W-:Y:S01]  /*12480*/  FFMA R69, R133, R26, R69 ;  /* 0x0000001a85457223 */ /* 0x000fe20000000045 */
        /* <DEDUP_REMOVED lines=13> */
[----:B------:R-:W-:Y:S02]  /*12560*/  F2FP.BF16.F32.PACK_AB R19, R73, R72 ;  /* 0x000000484913723e */ /* 0x000fe400000010ff */
[----:B------:R-:W-:Y:S03]  /*12570*/  ISETP.NE.AND P0, PT, R189, RZ, PT ;  /* 0x000000ffbd00720c */ /* 0x000fe60003f05270 */
[----:B------:R2:W-:Y:S01]  /*12580*/  @!P1 STS.128 [R195+0x7010], R16 ;  /* 0x00701010c3009388 */ /* 0x0005e20000000c00 */
[----:B------:R-:W-:Y:S01]  /*12590*/  @!PT LDS RZ, [RZ] ;  /* 0x00000000fffff984 */ /* 0x000fe20000000800 */
[----:B------:R-:W-:Y:S01]  /*125a0*/  @!PT LDS RZ, [RZ] ;  /* 0x00000000fffff984 */ /* 0x000fe20000000800 */
[----:B------:R-:W-:Y:S01]  /*125b0*/  @!PT LDS RZ, [RZ] ;  /* 0x00000000fffff984 */ /* 0x000fe20000000800 */
[----:B------:R-:W-:Y:S01]  /*125c0*/  @!PT LDS RZ, [RZ] ;  /* 0x00000000fffff984 */ /* 0x000fe20000000800 */
[----:B------:R1:W-:Y:S07]  /*125d0*/  MEMBAR.ALL.CTA ;  /* 0x0000000000007992 */ /* 0x0003ee0000008000 */
[----:B-1----:R-:W1:Y:S01]  /*125e0*/  FENCE.VIEW.ASYNC.S ;  /* 0x00000000000073c6 */ /* 0x002e620000000000 */
[----:B------:R-:W-:Y:S05]  /*125f0*/  WARPSYNC.ALL ;  /* 0x0000000000007948 */ /* 0x000fea0003800000 */
[----:B------:R-:W-:Y:S01]  /*12600*/  BSSY.RECONVERGENT B0, `(.L_x_185) ;  /* 0x0000011000007945 */ /* 0x000fe20003800200 */
        /* <DEDUP_REMOVED lines=16> */
.L_x_186:
[----:B------:R-:W-:Y:S05]  /*12710*/  BSYNC.RECONVERGENT B0 ;  /* 0x0000000000007941 */ /* 0x000fea0003800200 */
.L_x_185:
[----:B------:R-:W-:Y:S01]  /*12720*/  BAR.SYNC.DEFER_BLOCKING 0x1, 0x80 ;  /* 0x0042000000007b1d */ /* 0x000fe20000010000 */
[----:B------:R-:W-:Y:S09]  /*12730*/  UISETP.NE.AND UP0, UPT, UR53, -0x8, UPT ;  /* 0xfffffff83500788c */ /* 0x000ff2000bf05270 */
[----:B------:R-:W-:Y:S05]  /*12740*/  BRA.U !UP0, `(.L_x_187) ;  /* 0x0000000108247547 */ /* 0x000fea000b800000 */
[----:B------:R-:W-:Y:S01]  /*12750*/  ISETP.NE.AND P0, PT, R194, RZ, PT ;  /* 0x000000ffc200720c */ /* 0x000fe20003f05270 */
[----:B------:R-:W-:Y:S01]  /*12760*/  IMAD.U32 R0, RZ, RZ, UR47 ;  /* 0x0000002fff007e24 */ /* 0x000fe2000f8e00ff */
[----:B------:R-:W-:Y:S04]  /*12770*/  UIADD3 UR4, UPT, UPT, UR47, 0x1, URZ ;  /* 0x000000012f047890 */ /* 0x000fe8000fffe0ff */
[----:B------:R-:W-:Y:S04]  /*12780*/  UISETP.NE.AND UP0, UPT, UR4, 0x4, UPT ;  /* 0x000000040400788c */ /* 0x000fe8000bf05270 */
[----:B------:R-:W-:Y:S03]  /*12790*/  USEL UR47, UR4, URZ, UP0 ;  /* 0x000000ff042f7287 */ /* 0x000fe60008000000 */
[----:B------:R-:W-:Y:S05]  /*127a0*/  @P0 LEA R0, R0, UR44, 0x3 ;  /* 0x0000002c00000c11 */ /* 0x000fea000f8e18ff */
[----:B------:R-:W-:Y:S05]  /*127b0*/  @P0 VIADD R3, R0, 0x50 ;  /* 0x0000005000030836 */ /* 0x000fea0000000000 */
[----:B------:R-:W-:Y:S04]  /*127c0*/  @P0 PRMT R3, R200, 0x654, R3 ;  /* 0x00000654c8030816 */ /* 0x000fe80000000003 */
[----:B------:R1:W-:Y:S03]  /*127d0*/  @P0 SYNCS.ARRIVE.TRANS64.RED.A1T0 RZ, [R3+URZ], RZ ;  /* 0x000000ff03ff09a7 */ /* 0x0003e600081004ff */
.L_x_187:
[----:B------:R-:W-:Y:S01]  /*127e0*/  R2UR UR6, R193 ;  /* 0x00000000c10672ca */ /* 0x000fe200000e0000 */
[----:B------:R-:W-:Y:S01]  /*127f0*/  UIADD3 UR53, UPT, UPT, UR53, 0x8, URZ ;  /* 0x0000000835357890 */ /* 0x000fe2000fffe0ff */
[----:B------:R-:W-:Y:S01]  /*12800*/  R2UR UR5, R178 ;  /* 0x00000000b20572ca */ /* 0x000fe200000e0000 */
[----:B------:R-:W-:Y:S01]  /*12810*/  ULOP3.LUT UR43, UR43, 0x1, URZ, 0x3c, !UPT ;  /* 0x000000012b2b7892 */ /* 0x000fe2000f8e3cff */
[----:B------:R-:W-:Y:S02]  /*12820*/  R2UR UR4, R179 ;  /* 0x00000000b30472ca */ /* 0x000fe400000e0000 */
[----:B------:R-:W-:Y:S02]  /*12830*/  R2UR UR36, R192 ;  /* 0x00000000c02472ca */ /* 0x000fe400000e0000 */
[C---:B------:R-:W-:Y:S04]  /*12840*/  ISETP.NE.AND P0, PT, R183.reuse, 0x2, PT ;  /* 0x00000002b700780c */ /* 0x040fe80003f05270 */
[----:B-1----:R-:W-:Y:S01]  /*12850*/  SEL R3, RZ, 0x1, P0 ;  /* 0x00000001ff037807 */ /* 0x002fe20000000000 */
[----:B------:R-:W-:Y:S01]  /*12860*/  UISETP.NE.AND UP0, UPT, UR6, URZ, UPT ;  /* 0x000000ff0600728c */ /* 0x000fe2000bf05270 */
[----:B------:R-:W-:Y:S01]  /*12870*/  SEL R183, R183, RZ, P0 ;  /* 0x000000ffb7b77207 */ /* 0x000fe20000000000 */
[----:B------:R-:W-:Y:S01]  /*12880*/  UIADD3 UR24, UPT, UPT, UR37, UR5, URZ ;  /* 0x0000000525187290 */ /* 0x000fe2000fffe0ff */
[----:B------:R-:W-:Y:S01]  /*12890*/  LOP3.LUT R186, R186, R3, RZ, 0x3c, !PT ;  /* 0x00000003baba7212 */ /* 0x000fe200078e3cff */
[----:B------:R-:W-:Y:S05]  /*128a0*/  UIADD3 UR27, UPT, UPT, UR38, UR4, URZ ;  /* 0x00000004261b7290 */ /* 0x000fea000fffe0ff */
[----:B------:R-:W-:Y:S07]  /*128b0*/  BRA.U UP0, `(.L_x_188) ;  /* 0xffffff3d00007547 */ /* 0x000fee000b83ffff */
[----:B------:R-:W-:Y:S01]  /*128c0*/  R2UR UR4, R180 ;  /* 0x00000000b40472ca */ /* 0x000fe200000e0000 */
[----:B------:R-:W-:-:S12]  /*128d0*/  SYNCS.ARRIVE.TRANS64.A1T0 RZ, [UR44+0xd0], RZ ;  /* 0x0000d0ffffff79a7 */ /* 0x000fd8000810002c */
[----:B------:R-:W-:-:S09]  /*128e0*/  UISETP.NE.AND UP0, UPT, UR4, URZ, UPT ;  /* 0x000000ff0400728c */ /* 0x000fd2000bf05270 */
[----:B------:R-:W-:Y:S05]  /*128f0*/  BRA.U !UP0, `(.L_x_189) ;  /* 0x0000000108487547 */ /* 0x000fea000b800000 */
[----:B------:R-:W1:Y:S02]  /*12900*/  LDCU.64 UR4, c[0x0][0xc90] ;  /* 0x00019200ff0477ac */ /* 0x000e640008000a00 */
[----:B-1----:R-:W-:-:S04]  /*12910*/  UISETP.NE.U32.AND UP0, UPT, UR4, URZ, UPT ;  /* 0x000000ff0400728c */ /* 0x002fc8000bf05070 */
[----:B------:R-:W-:-:S09]  /*12920*/  UISETP.NE.AND.EX UP0, UPT, UR5, URZ, UPT, UP0 ;  /* 0x000000ff0500728c */ /* 0x000fd2000bf05300 */
[----:B------:R-:W-:Y:S05]  /*12930*/  BRA.U UP0, `(.L_x_190) ;  /* 0x00000001000c7547 */ /* 0x000fea000b800000 */
[----:B------:R-:W-:-:S13]  /*12940*/  FSETP.NEU.AND P0, PT, R133, RZ, PT ;  /* 0x000000ff8500720b */ /* 0x000fda0003f0d000 */
[----:B------:R-:W-:Y:S05]  /*12950*/  @!P0 EXIT ;  /* 0x000000000000894d */ /* 0x000fea0003800000 */
[----:B------:R-:W-:Y:S05]  /*12960*/  BRA `(.L_x_189) ;  /* 0x00000000002c7947 */ /* 0x000fea0003800000 */
.L_x_190:
[----:B------:R-:W-:Y:S01]  /*12970*/  ISETP.NE.AND P0, PT, R182, RZ, PT ;  /* 0x000000ffb600720c */ /* 0x000fe20003f05270 */
[----:B------:R-:W-:-:S12]  /*12980*/  BSSY.RECONVERGENT B0, `(.L_x_189) ;  /* 0x0000009000007945 */ /* 0x000fd80003800200 */
[----:B------:R-:W-:Y:S05]  /*12990*/  @P0 BRA `(.L_x_191) ;  /* 0x0000000000140947 */ /* 0x000fea0003800000 */
[----:B------:R-:W1:Y:S02]  /*129a0*/  LDCU.64 UR4, c[0x0][0xc88] ;  /* 0x00019100ff0477ac */ /* 0x000e640008000a00 */
[----:B-1----:R-:W-:-:S04]  /*129b0*/  ISETP.NE.U32.AND P0, PT, RZ, UR4, PT ;  /* 0x00000004ff007c0c */ /* 0x002fc8000bf05070 */
[----:B------:R-:W-:-:S13]  /*129c0*/  ISETP.NE.AND.EX P0, PT, RZ, UR5, PT, P0 ;  /* 0x00000005ff007c0c */ /* 0x000fda000bf05300 */
[----:B------:R-:W-:Y:S05]  /*129d0*/  @!P0 EXIT ;  /* 0x000000000000894d */ /* 0x000fea0003800000 */
[----:B------:R-:W-:Y:S05]  /*129e0*/  BRA `(.L_x_192) ;  /* 0x0000000000087947 */ /* 0x000fea0003800000 */
.L_x_191:
[----:B------:R-:W-:-:S13]  /*129f0*/  FSETP.NEU.AND P0, PT, R133, RZ, PT ;  /* 0x000000ff8500720b */ /* 0x000fda0003f0d000 */
[----:B------:R-:W-:Y:S05]  /*12a00*/  @!P0 EXIT ;  /* 0x000000000000894d */ /* 0x000fea0003800000 */
.L_x_192:
[----:B------:R-:W-:Y:S05]  /*12a10*/  BSYNC.RECONVERGENT B0 ;  /* 0x0000000000007941 */ /* 0x000fea0003800200 */
.L_x_189:
[----:B------:R-:W1:Y:S01]  /*12a20*/  S2UR UR5, SR_CgaCtaId ;  /* 0x00000000000579c3 */ /* 0x000e620000008800 */
[----:B------:R-:W-:Y:S01]  /*12a30*/  ULEA UR4, UR47, UR44, 0x3 ;  /* 0x0000002c2f047291 */ /* 0x000fe2000f8e18ff */
[----:B------:R-:W-:-:S04]  /*12a40*/  DEPBAR.LE SB0, 0x0 ;  /* 0x000080000000791a */ /* 0x000fc80000000000 */
[----:B------:R-:W-:-:S04]  /*12a50*/  UIADD3 UR4, UPT, UPT, UR4, 0x50, URZ ;  /* 0x0000005004047890 */ /* 0x000fc8000fffe0ff */
[----:B-1----:R-:W-:-:S09]  /*12a60*/  UPRMT UR4, UR5, 0x654, UR4 ;  /* 0x0000065405047896 */ /* 0x002fd20008000004 */
[----:B------:R-:W-:Y:S01]  /*12a70*/  SYNCS.ARRIVE.TRANS64.RED.A1T0 RZ, [UR4], RZ ;  /* 0x000000ffffff79a7 */ /* 0x000fe20008100404 */
[----:B------:R-:W-:Y:S05]  /*12a80*/  EXIT ;  /* 0x000000000000794d */ /* 0x000fea0003800000 */
.L_x_24:
[----:B-1----:R1:W3:Y:S02]  /*12a90*/  SYNCS.PHASECHK.TRANS64.TRYWAIT P0, [R0+URZ+0xc0], R3 ;  /* 0x0000c003000075a7 */ /* 0x0022e400080011ff */
[----:B---3--:R-:W-:Y:S05]  /*12aa0*/  @!P0 NANOSLEEP.SYNCS 0x989680 ;  /* 0x009896800000895d */ /* 0x008fea0003900000 */
[----:B------:R-:W3:Y:S02]  /*12ab0*/  @!P0 SYNCS.PHASECHK.TRANS64 P0, [R0+URZ+0xc0], R3 ;  /* 0x0000c003000085a7 */ /* 0x000ee400080010ff */
[----:B---3--:R-:W-:Y:S05]  /*12ac0*/  @!P0 BRA `(.L_x_24) ;  /* 0xfffffffc00f08947 */ /* 0x008fea000383ffff */
[----:B------:R-:W-:Y:S05]  /*12ad0*/  BRA `(.L_x_193) ;  /* 0xfffffeec00b07947 */ /* 0x000fea000383ffff */
.L_x_27:
[----:B-1----:R-:W-:-:S07]  /*12ae0*/  MOV R0, UR33 ;  /* 0x0000002100007c02 */ /* 0x002fce0008000f00 */
.L_x_194:
[----:B-1----:R1:W3:Y:S02]  /*12af0*/  SYNCS.PHASECHK.TRANS64.TRYWAIT P0, [R0+URZ+0x18], R3 ;  /* 0x00001803000075a7 */ /* 0x0022e400080011ff */
[----:B---3--:R-:W-:Y:S05]  /*12b00*/  @!P0 NANOSLEEP.SYNCS 0x989680 ;  /* 0x009896800000895d */ /* 0x008fea0003900000 */
[----:B------:R-:W3:Y:S02]  /*12b10*/  @!P0 SYNCS.PHASECHK.TRANS64 P0, [R0+URZ+0x18], R3 ;  /* 0x00001803000085a7 */ /* 0x000ee400080010ff */
[----:B---3--:R-:W-:Y:S05]  /*12b20*/  @!P0 BRA `(.L_x_194) ;  /* 0xfffffffc00f08947 */ /* 0x008fea000383ffff */
[----:B------:R-:W-:Y:S05]  /*12b30*/  BRA `(.L_x_26) ;  /* 0xfffffeec00f47947 */ /* 0x000fea000383ffff */
.L_x_36:
[----:B-1----:R-:W-:-:S07]  /*12b40*/  MOV R0, UR33 ;  /* 0x0000002100007c02 */ /* 0x002fce0008000f00 */
.L_x_195:
[----:B-1----:R1:W2:Y:S02]  /*12b50*/  SYNCS.PHASECHK.TRANS64.TRYWAIT P0, [R0+URZ+0x18], R3 ;  /* 0x00001803000075a7 */ /* 0x0022a400080011ff */
[----:B--2---:R-:W-:Y:S05]  /*12b60*/  @!P0 NANOSLEEP.SYNCS 0x989680 ;  /* 0x009896800000895d */ /* 0x004fea0003900000 */
[----:B------:R-:W2:Y:S02]  /*12b70*/  @!P0 SYNCS.PHASECHK.TRANS64 P0, [R0+URZ+0x18], R3 ;  /* 0x00001803000085a7 */ /* 0x000ea400080010ff */
[----:B--2---:R-:W-:Y:S05]  /*12b80*/  @!P0 BRA `(.L_x_195) ;  /* 0xfffffffc00f08947 */ /* 0x004fea000383ffff */
[----:B------:R-:W-:Y:S05]  /*12b90*/  BRA `(.L_x_35) ;  /* 0xfffffef400087947 */ /* 0x000fea000383ffff */
.L_x_43:
[----:B-1----:R1:W4:Y:S02]  /*12ba0*/  SYNCS.PHASECHK.TRANS64.TRYWAIT P0, [R3+URZ+0x80], R0 ;  /* 0x00008000030075a7 */ /* 0x00232400080011ff */
[----:B----4-:R-:W-:Y:S05]  /*12bb0*/  @!P0 NANOSLEEP.SYNCS 0x989680 ;  /* 0x009896800000895d */ /* 0x010fea0003900000 */
[----:B------:R-:W4:Y:S02]  /*12bc0*/  @!P0 SYNCS.PHASECHK.TRANS64 P0, [R3+URZ+0x80], R0 ;  /* 0x00008000030085a7 */ /* 0x000f2400080010ff */
[----:B----4-:R-:W-:Y:S05]  /*12bd0*/  @!P0 BRA `(.L_x_43) ;  /* 0xfffffffc00f08947 */ /* 0x010fea000383ffff */
[----:B------:R-:W-:Y:S05]  /*12be0*/  BRA `(.L_x_196) ;  /* 0xfffffef400f87947 */ /* 0x000fea000383ffff */
.L_x_47:
[----:B-1----:R-:W-:-:S07]  /*12bf0*/  MOV R0, UR4 ;  /* 0x0000000400007c02 */ /* 0x002fce0008000f00 */
.L_x_197:
[----:B-1----:R1:W2:Y:S02]  /*12c00*/  SYNCS.PHASECHK.TRANS64.TRYWAIT P0, [R0+URZ], R3 ;  /* 0x00000003000075a7 */ /* 0x0022a400080011ff */
[----:B--2---:R-:W-:Y:S05]  /*12c10*/  @!P0 NANOSLEEP.SYNCS 0x989680 ;  /* 0x009896800000895d */ /* 0x004fea0003900000 */
[----:B------:R-:W2:Y:S02]  /*12c20*/  @!P0 SYNCS.PHASECHK.TRANS64 P0, [R0+URZ], R3 ;  /* 0x00000003000085a7 */ /* 0x000ea400080010ff */
[----:B--2---:R-:W-:Y:S05]  /*12c30*/  @!P0 BRA `(.L_x_197) ;  /* 0xfffffffc00f08947 */ /* 0x004fea000383ffff */
[----:B------:R-:W-:Y:S05]  /*12c40*/  BRA `(.L_x_198) ;  /* 0xfffffefc00a47947 */ /* 0x000fea000383ffff */
.L_x_48:
[----:B------:R-:W-:-:S07]  /*12c50*/  MOV R0, UR5 ;  /* 0x0000000500007c02 */ /* 0x000fce0008000f00 */
.L_x_199:
[----:B-1----:R1:W2:Y:S02]  /*12c60*/  SYNCS.PHASECHK.TRANS64.TRYWAIT P0, [R0+URZ], R3 ;  /* 0x00000003000075a7 */ /* 0x0022a400080011ff */
[----:B--2---:R-:W-:Y:S05]  /*12c70*/  @!P0 NANOSLEEP.SYNCS 0x989680 ;  /* 0x009896800000895d */ /* 0x004fea0003900000 */
[----:B------:R-:W2:Y:S02]  /*12c80*/  @!P0 SYNCS.PHASECHK.TRANS64 P0, [R0+URZ], R3 ;  /* 0x00000003000085a7 */ /* 0x000ea400080010ff */
[----:B--2---:R-:W-:Y:S05]  /*12c90*/  @!P0 BRA `(.L_x_199) ;  /* 0xfffffffc00f08947 */ /* 0x004fea000383ffff */
[----:B------:R-:W-:Y:S05]  /*12ca0*/  BRA `(.L_x_200) ;  /* 0xfffffefc00b07947 */ /* 0x000fea000383ffff */
.L_x_51:
[----:B--2---:R2:W3:Y:S02]  /*12cb0*/  SYNCS.PHASECHK.TRANS64.TRYWAIT P0, [R2+URZ+0xb0], R5 ;  /* 0x0000b005020075a7 */ /* 0x0044e400080011ff */
[----:B---3--:R-:W-:Y:S05]  /*12cc0*/  @!P0 NANOSLEEP.SYNCS 0x989680 ;  /* 0x009896800000895d */ /* 0x008fea0003900000 */
[----:B------:R-:W3:Y:S02]  /*12cd0*/  @!P0 SYNCS.PHASECHK.TRANS64 P0, [R2+URZ+0xb0], R5 ;  /* 0x0000b005020085a7 */ /* 0x000ee400080010ff */
[----:B---3--:R-:W-:Y:S05]  /*12ce0*/  @!P0 BRA `(.L_x_51) ;  /* 0xfffffffc00f08947 */ /* 0x008fea000383ffff */
[----:B------:R-:W-:Y:S05]  /*12cf0*/  BRA `(.L_x_201) ;  /* 0xffffff0000147947 */ /* 0x000fea000383ffff */
.L_x_52:
[----:B------:R-:W-:-:S07]  /*12d00*/  MOV R2, UR4 ;  /* 0x0000000400027c02 */ /* 0x000fce0008000f00 */
.L_x_202:
[----:B--2---:R2:W3:Y:S02]  /*12d10*/  SYNCS.PHASECHK.TRANS64.TRYWAIT P0, [R2+URZ+0x90], R5 ;  /* 0x00009005020075a7 */ /* 0x0044e400080011ff */
[----:B---3--:R-:W-:Y:S05]  /*12d20*/  @!P0 NANOSLEEP.SYNCS 0x989680 ;  /* 0x009896800000895d */ /* 0x008fea0003900000 */
[----:B------:R-:W3:Y:S02]  /*12d30*/  @!P0 SYNCS.PHASECHK.TRANS64 P0, [R2+URZ+0x90], R5 ;  /* 0x00009005020085a7 */ /* 0x000ee400080010ff */
[----:B---3--:R-:W-:Y:S05]  /*12d40*/  @!P0 BRA `(.L_x_202) ;  /* 0xfffffffc00f08947 */ /* 0x008fea000383ffff */
[----:B------:R-:W-:Y:S05]  /*12d50*/  BRA `(.L_x_203) ;  /* 0xffffff0000247947 */ /* 0x000fea000383ffff */
.L_x_53:
[----:B--2---:R2:W3:Y:S02]  /*12d60*/  SYNCS.PHASECHK.TRANS64.TRYWAIT P1, [R2+URZ+0x80], R5 ;  /* 0x00008005020075a7 */ /* 0x0044e400080211ff */
[----:B---3--:R-:W-:Y:S05]  /*12d70*/  @!P1 NANOSLEEP.SYNCS 0x989680 ;  /* 0x009896800000995d */ /* 0x008fea0003900000 */
[----:B------:R-:W3:Y:S02]  /*12d80*/  @!P1 SYNCS.PHASECHK.TRANS64 P1, [R2+URZ+0x80], R5 ;  /* 0x00008005020095a7 */ /* 0x000ee400080210ff */
[----:B---3--:R-:W-:Y:S05]  /*12d90*/  @!P1 BRA `(.L_x_53) ;  /* 0xfffffffc00f09947 */ /* 0x008fea000383ffff */
[----:B------:R-:W-:Y:S05]  /*12da0*/  BRA `(.L_x_204) ;  /* 0xffffff0000547947 */ /* 0x000fea000383ffff */
.L_x_56:
[----:B------:R-:W-:-:S07]  /*12db0*/  MOV R0, UR4 ;  /* 0x0000000400007c02 */ /* 0x000fce0008000f00 */
.L_x_205:
[----:B--2---:R2:W3:Y:S02]  /*12dc0*/  SYNCS.PHASECHK.TRANS64.TRYWAIT P0, [R0+URZ+0x90], R3 ;  /* 0x00009003000075a7 */ /* 0x0044e400080011ff */
[----:B---3--:R-:W-:Y:S05]  /*12dd0*/  @!P0 NANOSLEEP.SYNCS 0x989680 ;  /* 0x009896800000895d */ /* 0x008fea0003900000 */
[----:B------:R-:W3:Y:S02]  /*12de0*/  @!P0 SYNCS.PHASECHK.TRANS64 P0, [R0+URZ+0x90], R3 ;  /* 0x00009003000085a7 */ /* 0x000ee400080010ff */
[----:B---3--:R-:W-:Y:S05]  /*12df0*/  @!P0 BRA `(.L_x_205) ;  /* 0xfffffffc00f08947 */ /* 0x008fea000383ffff */
[----:B------:R-:W-:Y:S05]  /*12e00*/  BRA `(.L_x_55) ;  /* 0xffffff0000a87947 */ /* 0x000fea000383ffff */
.L_x_63:
[----:B-1----:R1:W2:Y:S02]  /*12e10*/  SYNCS.PHASECHK.TRANS64.TRYWAIT P0, [R0+URZ+0x80], R5 ;  /* 0x00008005000075a7 */ /* 0x0022a400080011ff */
[----:B--2---:R-:W-:Y:S05]  /*12e20*/  @!P0 NANOSLEEP.SYNCS 0x989680 ;  /* 0x009896800000895d */ /* 0x004fea0003900000 */
[----:B------:R-:W2:Y:S02]  /*12e30*/  @!P0 SYNCS.PHASECHK.TRANS64 P0, [R0+URZ+0x80], R5 ;  /* 0x00008005000085a7 */ /* 0x000ea400080010ff */
[----:B--2---:R-:W-:Y:S05]  /*12e40*/  @!P0 BRA `(.L_x_63) ;  /* 0xfffffffc00f08947 */ /* 0x004fea000383ffff */
[----:B------:R-:W-:Y:S05]  /*12e50*/  BRA `(.L_x_206) ;  /* 0xffffff0800d07947 */ /* 0x000fea000383ffff */
.L_x_66:
[----:B------:R-:W-:-:S07]  /*12e60*/  MOV R0, UR7 ;  /* 0x0000000700007c02 */ /* 0x000fce0008000f00 */
.L_x_207:
[----:B-1----:R1:W2:Y:S02]  /*12e70*/  SYNCS.PHASECHK.TRANS64.TRYWAIT P0, [R0+URZ], R5 ;  /* 0x00000005000075a7 */ /* 0x0022a400080011ff */
[----:B--2---:R-:W-:Y:S05]  /*12e80*/  @!P0 NANOSLEEP.SYNCS 0x989680 ;  /* 0x009896800000895d */ /* 0x004fea0003900000 */
[----:B------:R-:W2:Y:S02]  /*12e90*/  @!P0 SYNCS.PHASECHK.TRANS64 P0, [R0+URZ], R5 ;  /* 0x00000005000085a7 */ /* 0x000ea400080010ff */
[----:B--2---:R-:W-:Y:S05]  /*12ea0*/  @!P0 BRA `(.L_x_207) ;  /* 0xfffffffc00f08947 */ /* 0x004fea000383ffff */
[----:B------:R-:W-:Y:S05]  /*12eb0*/  BRA `(.L_x_65) ;  /* 0xffffff0c00187947 */ /* 0x000fea000383ffff */
.L_x_67:
[----:B------:R-:W-:-:S07]  /*12ec0*/  MOV R0, UR34 ;  /* 0x0000002200007c02 */ /* 0x000fce0008000f00 */
.L_x_208:
[----:B-1----:R1:W2:Y:S02]  /*12ed0*/  SYNCS.PHASECHK.TRANS64.TRYWAIT P0, [R0+URZ+0xa8], R5 ;  /* 0x0000a805000075a7 */ /* 0x0022a400080011ff */
[----:B--2---:R-:W-:Y:S05]  /*12ee0*/  @!P0 NANOSLEEP.SYNCS 0x989680 ;  /* 0x009896800000895d */ /* 0x004fea0003900000 */
[----:B------:R-:W2:Y:S02]  /*12ef0*/  @!P0 SYNCS.PHASECHK.TRANS64 P0, [R0+URZ+0xa8], R5 ;  /* 0x0000a805000085a7 */ /* 0x000ea400080010ff */
[----:B--2---:R-:W-:Y:S05]  /*12f00*/  @!P0 BRA `(.L_x_208) ;  /* 0xfffffffc00f08947 */ /* 0x004fea000383ffff */
[----:B------:R-:W-:Y:S05]  /*12f10*/  BRA `(.L_x_209) ;  /* 0xffffff0c00647947 */ /* 0x000fea000383ffff */
.L_x_70:
[----:B------:R-:W-:Y:S07]  /*12f20*/  MOV R0, UR7 ;  /* 0x0000000700007c02 */ /* 0x000fee0008000f00 */
.L_x_210:
[----:B-1----:R1:W2:Y:S02]  /*12f30*/  SYNCS.PHASECHK.TRANS64.TRYWAIT P0, [R0+URZ], R5 ;  /* 0x00000005000075a7 */ /* 0x0022a400080011ff */
[----:B--2---:R-:W-:Y:S05]  /*12f40*/  @!P0 NANOSLEEP.SYNCS 0x989680 ;  /* 0x009896800000895d */ /* 0x004fea0003900000 */
[----:B------:R-:W2:Y:S02]  /*12f50*/  @!P0 SYNCS.PHASECHK.TRANS64 P0, [R0+URZ], R5 ;  /* 0x00000005000085a7 */ /* 0x000ea400080010ff */
[----:B--2---:R-:W-:Y:S05]  /*12f60*/  @!P0 BRA `(.L_x_210) ;  /* 0xfffffffc00f08947 */ /* 0x004fea000383ffff */
[----:B------:R-:W-:Y:S05]  /*12f70*/  BRA `(.L_x_69) ;  /* 0xffffff0c00e47947 */ /* 0x000fea000383ffff */
.L_x_73:
[----:B------:R-:W-:-:S07]  /*12f80*/  MOV R0, UR34 ;  /* 0x0000002200007c02 */ /* 0x000fce0008000f00 */
.L_x_211:
[----:B---3--:R3:W4:Y:S02]  /*12f90*/  SYNCS.PHASECHK.TRANS64.TRYWAIT P0, [R0+URZ+0xd0], R3 ;  /* 0x0000d003000075a7 */ /* 0x00872400080011ff */
[----:B----4-:R-:W-:Y:S05]  /*12fa0*/  @!P0 NANOSLEEP.SYNCS 0x989680 ;  /* 0x009896800000895d */ /* 0x010fea0003900000 */
[----:B------:R-:W4:Y:S02]  /*12fb0*/  @!P0 SYNCS.PHASECHK.TRANS64 P0, [R0+URZ+0xd0], R3 ;  /* 0x0000d003000085a7 */ /* 0x000f2400080010ff */
[----:B----4-:R-:W-:Y:S05]  /*12fc0*/  @!P0 BRA `(.L_x_211) ;  /* 0xfffffffc00f08947 */ /* 0x010fea000383ffff */
[----:B------:R-:W-:Y:S05]  /*12fd0*/  BRA `(.L_x_212) ;  /* 0xffffff1000e87947 */ /* 0x000fea000383ffff */
.L_x_78:
[----:B-1----:R1:W2:Y:S02]  /*12fe0*/  SYNCS.PHASECHK.TRANS64.TRYWAIT P0, [R8+URZ+0x80], R5 ;  /* 0x00008005080075a7 */ /* 0x0022a400080011ff */
[----:B--2---:R-:W-:Y:S05]  /*12ff0*/  @!P0 NANOSLEEP.SYNCS 0x989680 ;  /* 0x009896800000895d */ /* 0x004fea0003900000 */
[----:B------:R-:W2:Y:S02]  /*13000*/  @!P0 SYNCS.PHASECHK.TRANS64 P0, [R8+URZ+0x80], R5 ;  /* 0x00008005080085a7 */ /* 0x000ea400080010ff */
[----:B--2---:R-:W-:Y:S05]  /*13010*/  @!P0 BRA `(.L_x_78) ;  /* 0xfffffffc00f08947 */ /* 0x004fea000383ffff */
[----:B------:R-:W-:Y:S05]  /*13020*/  BRA `(.L_x_213) ;  /* 0xffffff18002c7947 */ /* 0x000fea000383ffff */
.L_x_81:
[----:B------:R-:W-:Y:S07]  /*13030*/  MOV R0, UR21 ;  /* 0x0000001500007c02 */ /* 0x000fee0008000f00 */
.L_x_214:
[----:B-1----:R1:W2:Y:S02]  /*13040*/  SYNCS.PHASECHK.TRANS64.TRYWAIT P1, [R0+URZ+0x78], R5 ;  /* 0x00007805000075a7 */ /* 0x0022a400080211ff */
[----:B--2---:R-:W-:Y:S05]  /*13050*/  @!P1 NANOSLEEP.SYNCS 0x989680 ;  /* 0x009896800000995d */ /* 0x004fea0003900000 */
[----:B------:R-:W2:Y:S02]  /*13060*/  @!P1 SYNCS.PHASECHK.TRANS64 P1, [R0+URZ+0x78], R5 ;  /* 0x00007805000095a7 */ /* 0x000ea400080210ff */
[----:B--2---:R-:W-:Y:S05]  /*13070*/  @!P1 BRA `(.L_x_214) ;  /* 0xfffffffc00f09947 */ /* 0x004fea000383ffff */
[----:B------:R-:W-:Y:S05]  /*13080*/  BRA `(.L_x_80) ;  /* 0xffffff1c00a87947 */ /* 0x000fea000383ffff */
.L_x_84:
[----:B------:R-:W-:Y:S07]  /*13090*/  MOV R0, UR21 ;  /* 0x0000001500007c02 */ /* 0x000fee0008000f00 */
.L_x_215:
[----:B-1----:R1:W2:Y:S02]  /*130a0*/  SYNCS.PHASECHK.TRANS64.TRYWAIT P0, [R0+URZ+0x50], R5 ;  /* 0x00005005000075a7 */ /* 0x0022a400080011ff */
[----:B--2---:R-:W-:Y:S05]  /*130b0*/  @!P0 NANOSLEEP.SYNCS 0x989680 ;  /* 0x009896800000895d */ /* 0x004fea0003900000 */
[----:B------:R-:W2:Y:S02]  /*130c0*/  @!P0 SYNCS.PHASECHK.TRANS64 P0, [R0+URZ+0x50], R5 ;  /* 0x00005005000085a7 */ /* 0x000ea400080010ff */
[----:B--2---:R-:W-:Y:S05]  /*130d0*/  @!P0 BRA `(.L_x_215) ;  /* 0xfffffffc00f08947 */ /* 0x004fea000383ffff */
[----:B------:R-:W-:Y:S05]  /*130e0*/  BRA `(.L_x_216) ;  /* 0xffffff20000c7947 */ /* 0x000fea000383ffff */
.L_x_85:
[----:B------:R-:W-:Y:S07]  /*130f0*/  MOV R0, UR21 ;  /* 0x0000001500007c02 */ /* 0x000fee0008000f00 */
.L_x_217:
[----:B-1----:R1:W2:Y:S02]  /*13100*/  SYNCS.PHASECHK.TRANS64.TRYWAIT P0, [R0+URZ+0x58], R5 ;  /* 0x00005805000075a7 */ /* 0x0022a400080011ff */
[----:B--2---:R-:W-:Y:S05]  /*13110*/  @!P0 NANOSLEEP.SYNCS 0x989680 ;  /* 0x009896800000895d */ /* 0x004fea0003900000 */
[----:B------:R-:W2:Y:S02]  /*13120*/  @!P0 SYNCS.PHASECHK.TRANS64 P0, [R0+URZ+0x58], R5 ;  /* 0x00005805000085a7 */ /* 0x000ea400080010ff */
[----:B--2---:R-:W-:Y:S05]  /*13130*/  @!P0 BRA `(.L_x_217) ;  /* 0xfffffffc00f08947 */ /* 0x004fea000383ffff */
[----:B------:R-:W-:Y:S05]  /*13140*/  BRA `(.L_x_218) ;  /* 0xffffff2000647947 */ /* 0x000fea000383ffff */
.L_x_86:
[----:B------:R-:W-:Y:S07]  /*13150*/  MOV R0, UR21 ;  /* 0x0000001500007c02 */ /* 0x000fee0008000f00 */
.L_x_219:
[----:B-1----:R1:W2:Y:S02]  /*13160*/  SYNCS.PHASECHK.TRANS64.TRYWAIT P0, [R0+URZ+0x60], R5 ;  /* 0x00006005000075a7 */ /* 0x0022a400080011ff */
[----:B--2---:R-:W-:Y:S05]  /*13170*/  @!P0 NANOSLEEP.SYNCS 0x989680 ;  /* 0x009896800000895d */ /* 0x004fea0003900000 */
[----:B------:R-:W2:Y:S02]  /*13180*/  @!P0 SYNCS.PHASECHK.TRANS64 P0, [R0+URZ+0x60], R5 ;  /* 0x00006005000085a7 */ /* 0x000ea400080010ff */
[----:B--2---:R-:W-:Y:S05]  /*13190*/  @!P0 BRA `(.L_x_219) ;  /* 0xfffffffc00f08947 */ /* 0x004fea000383ffff */
[----:B------:R-:W-:Y:S05]  /*131a0*/  BRA `(.L_x_220) ;  /* 0xffffff2000cc7947 */ /* 0x000fea000383ffff */
.L_x_87:
[----:B------:R-:W-:Y:S07]  /*131b0*/  MOV R0, UR21 ;  /* 0x0000001500007c02 */ /* 0x000fee0008000f00 */
.L_x_221:
[----:B-1----:R1:W2:Y:S02]  /*131c0*/  SYNCS.PHASECHK.TRANS64.TRYWAIT P0, [R0+URZ+0x68], R5 ;  /* 0x00006805000075a7 */ /* 0x0022a400080011ff */
[----:B--2---:R-:W-:Y:S05]  /*131d0*/  @!P0 NANOSLEEP.SYNCS 0x989680 ;  /* 0x009896800000895d */ /* 0x004fea0003900000 */
[----:B------:R-:W2:Y:S02]  /*131e0*/  @!P0 SYNCS.PHASECHK.TRANS64 P0, [R0+URZ+0x68], R5 ;  /* 0x00006805000085a7 */ /* 0x000ea400080010ff */
[----:B--2---:R-:W-:Y:S05]  /*131f0*/  @!P0 BRA `(.L_x_221) ;  /* 0xfffffffc00f08947 */ /* 0x004fea000383ffff */
[----:B------:R-:W-:Y:S05]  /*13200*/  BRA `(.L_x_222) ;  /* 0xffffff24002c7947 */ /* 0x000fea000383ffff */
.L_x_88:
[----:B------:R-:W-:Y:S07]  /*13210*/  MOV R7, UR21 ;  /* 0x0000001500077c02 */ /* 0x000fee0008000f00 */
.L_x_223:
[----:B-1----:R1:W2:Y:S02]  /*13220*/  SYNCS.PHASECHK.TRANS64.TRYWAIT P0, [R7+URZ+0x50], R4 ;  /* 0x00005004070075a7 */ /* 0x0022a400080011ff */
[----:B--2---:R-:W-:Y:S05]  /*13230*/  @!P0 NANOSLEEP.SYNCS 0x989680 ;  /* 0x009896800000895d */ /* 0x004fea0003900000 */
[----:B------:R-:W2:Y:S02]  /*13240*/  @!P0 SYNCS.PHASECHK.TRANS64 P0, [R7+URZ+0x50], R4 ;  /* 0x00005004070085a7 */ /* 0x000ea400080010ff */
[----:B--2---:R-:W-:Y:S05]  /*13250*/  @!P0 BRA `(.L_x_223) ;  /* 0xfffffffc00f08947 */ /* 0x004fea000383ffff */
[----:B------:R-:W-:Y:S05]  /*13260*/  BRA `(.L_x_224) ;  /* 0xffffff2400907947 */ /* 0x000fea000383ffff */
.L_x_89:
[----:B------:R-:W-:Y:S07]  /*13270*/  MOV R7, UR21 ;  /* 0x0000001500077c02 */ /* 0x000fee0008000f00 */
.L_x_225:
[----:B-1----:R1:W2:Y:S02]  /*13280*/  SYNCS.PHASECHK.TRANS64.TRYWAIT P0, [R7+URZ+0x58], R4 ;  /* 0x00005804070075a7 */ /* 0x0022a400080011ff */
[----:B--2---:R-:W-:Y:S05]  /*13290*/  @!P0 NANOSLEEP.SYNCS 0x989680 ;  /* 0x009896800000895d */ /* 0x004fea0003900000 */
[----:B------:R-:W2:Y:S02]  /*132a0*/  @!P0 SYNCS.PHASECHK.TRANS64 P0, [R7+URZ+0x58], R4 ;  /* 0x00005804070085a7 */ /* 0x000ea400080010ff */
[----:B--2---:R-:W-:Y:S05]  /*132b0*/  @!P0 BRA `(.L_x_225) ;  /* 0xfffffffc00f08947 */ /* 0x004fea000383ffff */
[----:B------:R-:W-:Y:S05]  /*132c0*/  BRA `(.L_x_226) ;  /* 0xffffff2400f47947 */ /* 0x000fea000383ffff */
.L_x_90:
[----:B------:R-:W-:Y:S07]  /*132d0*/  MOV R7, UR21 ;  /* 0x0000001500077c02 */ /* 0x000fee0008000f00 */
.L_x_227:
[----:B-1----:R1:W2:Y:S02]  /*132e0*/  SYNCS.PHASECHK.TRANS64.TRYWAIT P0, [R7+URZ+0x60], R4 ;  /* 0x00006004070075a7 */ /* 0x0022a400080011ff */
[----:B--2---:R-:W-:Y:S05]  /*132f0*/  @!P0 NANOSLEEP.SYNCS 0x989680 ;  /* 0x009896800000895d */ /* 0x004fea0003900000 */
[----:B------:R-:W2:Y:S02]  /*13300*/  @!P0 SYNCS.PHASECHK.TRANS64 P0, [R7+URZ+0x60], R4 ;  /* 0x00006004070085a7 */ /* 0x000ea400080010ff */
[----:B--2---:R-:W-:Y:S05]  /*13310*/  @!P0 BRA `(.L_x_227) ;  /* 0xfffffffc00f08947 */ /* 0x004fea000383ffff */
[----:B------:R-:W-:Y:S05]  /*13320*/  BRA `(.L_x_228) ;  /* 0xffffff28005c7947 */ /* 0x000fea000383ffff */
.L_x_91:
[----:B------:R-:W-:Y:S07]  /*13330*/  MOV R7, UR21 ;  /* 0x0000001500077c02 */ /* 0x000fee0008000f00 */
.L_x_229:
[----:B-1----:R1:W2:Y:S02]  /*13340*/  SYNCS.PHASECHK.TRANS64.TRYWAIT P0, [R7+URZ+0x68], R4 ;  /* 0x00006804070075a7 */ /* 0x0022a400080011ff */
[----:B--2---:R-:W-:Y:S05]  /*13350*/  @!P0 NANOSLEEP.SYNCS 0x989680 ;  /* 0x009896800000895d */ /* 0x004fea0003900000 */
[----:B------:R-:W2:Y:S02]  /*13360*/  @!P0 SYNCS.PHASECHK.TRANS64 P0, [R7+URZ+0x68], R4 ;  /* 0x00006804070085a7 */ /* 0x000ea400080010ff */
[----:B--2---:R-:W-:Y:S05]  /*13370*/  @!P0 BRA `(.L_x_229) ;  /* 0xfffffffc00f08947 */ /* 0x004fea000383ffff */
[----:B------:R-:W-:Y:S05]  /*13380*/  BRA `(.L_x_230) ;  /* 0xffffff2800c07947 */ /* 0x000fea000383ffff */
.L_x_93:
[----:B------:R-:W-:-:S07]  /*13390*/  MOV R0, UR21 ;  /* 0x0000001500007c02 */ /* 0x000fce0008000f00 */
.L_x_231:
[----:B--2---:R2:W3:Y:S02]  /*133a0*/  SYNCS.PHASECHK.TRANS64.TRYWAIT P0, [R0+URZ+0x50], R5 ;  /* 0x00005005000075a7 */ /* 0x0044e400080011ff */
[----:B---3--:R-:W-:Y:S05]  /*133b0*/  @!P0 NANOSLEEP.SYNCS 0x989680 ;  /* 0x009896800000895d */ /* 0x008fea0003900000 */
[----:B------:R-:W3:Y:S02]  /*133c0*/  @!P0 SYNCS.PHASECHK.TRANS64 P0, [R0+URZ+0x50], R5 ;  /* 0x00005005000085a7 */ /* 0x000ee400080010ff */
[----:B---3--:R-:W-:Y:S05]  /*133d0*/  @!P0 BRA `(.L_x_231) ;  /* 0xfffffffc00f08947 */ /* 0x008fea000383ffff */
[----:B------:R-:W-:Y:S05]  /*133e0*/  BRA `(.L_x_232) ;  /* 0xffffff2c00487947 */ /* 0x000fea000383ffff */
.L_x_94:
[----:B--2---:R-:W-:-:S07]  /*133f0*/  MOV R0, UR21 ;  /* 0x0000001500007c02 */ /* 0x004fce0008000f00 */
.L_x_233:
[----:B--2---:R2:W3:Y:S02]  /*13400*/  SYNCS.PHASECHK.TRANS64.TRYWAIT P0, [R0+URZ+0x58], R5 ;  /* 0x00005805000075a7 */ /* 0x0044e400080011ff */
[----:B---3--:R-:W-:Y:S05]  /*13410*/  @!P0 NANOSLEEP.SYNCS 0x989680 ;  /* 0x009896800000895d */ /* 0x008fea0003900000 */
[----:B------:R-:W3:Y:S02]  /*13420*/  @!P0 SYNCS.PHASECHK.TRANS64 P0, [R0+URZ+0x58], R5 ;  /* 0x00005805000085a7 */ /* 0x000ee400080010ff */
[----:B---3--:R-:W-:Y:S05]  /*13430*/  @!P0 BRA `(.L_x_233) ;  /* 0xfffffffc00f08947 */ /* 0x008fea000383ffff */
[----:B------:R-:W-:Y:S05]  /*13440*/  BRA `(.L_x_234) ;  /* 0xffffff2c00387947 */ /* 0x000fea000383ffff */
.L_x_95:
[----:B------:R-:W-:-:S07]  /*13450*/  MOV R2, UR21 ;  /* 0x0000001500027c02 */ /* 0x000fce0008000f00 */
.L_x_235:
[----:B--2---:R2:W3:Y:S02]  /*13460*/  SYNCS.PHASECHK.TRANS64.TRYWAIT P0, [R2+URZ+0x60], R5 ;  /* 0x00006005020075a7 */ /* 0x0044e400080011ff */
[----:B---3--:R-:W-:Y:S05]  /*13470*/  @!P0 NANOSLEEP.SYNCS 0x989680 ;  /* 0x009896800000895d */ /* 0x008fea0003900000 */
[----:B------:R-:W3:Y:S02]  /*13480*/  @!P0 SYNCS.PHASECHK.TRANS64 P0, [R2+URZ+0x60], R5 ;  /* 0x00006005020085a7 */ /* 0x000ee400080010ff */
[----:B---3--:R-:W-:Y:S05]  /*13490*/  @!P0 BRA `(.L_x_235) ;  /* 0xfffffffc00f08947 */ /* 0x008fea000383ffff */
[----:B------:R-:W-:Y:S05]  /*134a0*/  BRA `(.L_x_236) ;  /* 0xffffff2c002c7947 */ /* 0x000fea000383ffff */
.L_x_97:
[----:B-1----:R1:W2:Y:S02]  /*134b0*/  SYNCS.PHASECHK.TRANS64.TRYWAIT P0, [R0+URZ+0x80], R3 ;  /* 0x00008003000075a7 */ /* 0x0022a400080011ff */
[----:B--2---:R-:W-:Y:S05]  /*134c0*/  @!P0 NANOSLEEP.SYNCS 0x989680 ;  /* 0x009896800000895d */ /* 0x004fea0003900000 */
[----:B------:R-:W2:Y:S02]  /*134d0*/  @!P0 SYNCS.PHASECHK.TRANS64 P0, [R0+URZ+0x80], R3 ;  /* 0x00008003000085a7 */ /* 0x000ea400080010ff */
[----:B--2---:R-:W-:Y:S05]  /*134e0*/  @!P0 BRA `(.L_x_97) ;  /* 0xfffffffc00f08947 */ /* 0x004fea000383ffff */
[----:B------:R-:W-:Y:S05]  /*134f0*/  BRA `(.L_x_237) ;  /* 0xffffff3000047947 */ /* 0x000fea000383ffff */
.L_x_108:
[----:B-1----:R-:W-:Y:S04]  /*13500*/  MOV R3, UR44 ;  /* 0x0000002c00037c02 */ /* 0x002fe80008000f00 */
[----:B------:R1:W3:Y:S03]  /*13510*/  SYNCS.PHASECHK.TRANS64.TRYWAIT P1, [R3+URZ+0x30], R6 ;  /* 0x00003006030075a7 */ /* 0x0002e600080211ff */
[----:B---3--:R-:W-:Y:S05]  /*13520*/  @!P1 NANOSLEEP.SYNCS 0x989680 ;  /* 0x009896800000995d */ /* 0x008fea0003900000 */
[----:B------:R-:W3:Y:S02]  /*13530*/  @!P1 SYNCS.PHASECHK.TRANS64 P1, [R3+URZ+0x30], R6 ;  /* 0x00003006030095a7 */ /* 0x000ee400080210ff */
[----:B---3--:R-:W-:Y:S05]  /*13540*/  @!P1 BRA `(.L_x_108) ;  /* 0xfffffffc00ec9947 */ /* 0x008fea000383ffff */
[----:B------:R-:W-:Y:S05]  /*13550*/  BRA `(.L_x_107) ;  /* 0xffffff3c00e47947 */ /* 0x000fea000383ffff */
.L_x_110:
[----:B-1----:R-:W-:Y:S04]  /*13560*/  MOV R3, UR44 ;  /* 0x0000002c00037c02 */ /* 0x002fe80008000f00 */
[----:B------:R1:W4:Y:S03]  /*13570*/  SYNCS.PHASECHK.TRANS64.TRYWAIT P0, [R3+URZ+0xa0], R4 ;  /* 0x0000a004030075a7 */ /* 0x00032600080011ff */
[----:B----4-:R-:W-:Y:S05]  /*13580*/  @!P0 NANOSLEEP.SYNCS 0x989680 ;  /* 0x009896800000895d */ /* 0x010fea0003900000 */
[----:B------:R-:W4:Y:S02]  /*13590*/  @!P0 SYNCS.PHASECHK.TRANS64 P0, [R3+URZ+0xa0], R4 ;  /* 0x0000a004030085a7 */ /* 0x000f2400080010ff */
[----:B----4-:R-:W-:Y:S05]  /*135a0*/  @!P0 BRA `(.L_x_110) ;  /* 0xfffffffc00ec8947 */ /* 0x010fea000383ffff */
[----:B------:R-:W-:Y:S05]  /*135b0*/  BRA `(.L_x_109) ;  /* 0xffffff4000147947 */ /* 0x000fea000383ffff */
.L_x_121:
[----:B--2---:R2:W4:Y:S02]  /*135c0*/  SYNCS.PHASECHK.TRANS64.TRYWAIT P0, [R3+URZ+0x30], R0 ;  /* 0x00003000030075a7 */ /* 0x00452400080011ff */
[----:B----4-:R-:W-:Y:S05]  /*135d0*/  @!P0 NANOSLEEP.SYNCS 0x989680 ;  /* 0x009896800000895d */ /* 0x010fea0003900000 */
[----:B------:R-:W4:Y:S02]  /*135e0*/  @!P0 SYNCS.PHASECHK.TRANS64 P0, [R3+URZ+0x30], R0 ;  /* 0x00003000030085a7 */ /* 0x000f2400080010ff */
[----:B----4-:R-:W-:Y:S05]  /*135f0*/  @!P0 BRA `(.L_x_121) ;  /* 0xfffffffc00f08947 */ /* 0x010fea000383ffff */
[----:B------:R-:W-:Y:S05]  /*13600*/  BRA `(.L_x_120) ;  /* 0xffffff5400c87947 */ /* 0x000fea000383ffff */
.L_x_131:
[----:B-1----:R1:W2:Y:S02]  /*13610*/  SYNCS.PHASECHK.TRANS64.TRYWAIT P0, [R11+URZ+0x30], R8 ;  /* 0x000030080b0075a7 */ /* 0x0022a400080011ff */
[----:B--2---:R-:W-:Y:S05]  /*13620*/  @!P0 NANOSLEEP.SYNCS 0x989680 ;  /* 0x009896800000895d */ /* 0x004fea0003900000 */
[----:B------:R-:W2:Y:S02]  /*13630*/  @!P0 SYNCS.PHASECHK.TRANS64 P0, [R11+URZ+0x30], R8 ;  /* 0x000030080b0085a7 */ /* 0x000ea400080010ff */
[----:B--2---:R-:W-:Y:S05]  /*13640*/  @!P0 BRA `(.L_x_131) ;  /* 0xfffffffc00f08947 */ /* 0x004fea000383ffff */
[----:B------:R-:W-:Y:S05]  /*13650*/  BRA `(.L_x_130) ;  /* 0xffffff6c00647947 */ /* 0x000fea000383ffff */
.L_x_141:
[----:B-1----:R1:W2:Y:S02]  /*13660*/  SYNCS.PHASECHK.TRANS64.TRYWAIT P0, [R0+URZ+0x30], R5 ;  /* 0x00003005000075a7 */ /* 0x0022a400080011ff */
[----:B--2---:R-:W-:Y:S05]  /*13670*/  @!P0 NANOSLEEP.SYNCS 0x989680 ;  /* 0x009896800000895d */ /* 0x004fea0003900000 */
[----:B------:R-:W2:Y:S02]  /*13680*/  @!P0 SYNCS.PHASECHK.TRANS64 P0, [R0+URZ+0x30], R5 ;  /* 0x00003005000085a7 */ /* 0x000ea400080010ff */
[----:B--2---:R-:W-:Y:S05]  /*13690*/  @!P0 BRA `(.L_x_141) ;  /* 0xfffffffc00f08947 */ /* 0x004fea000383ffff */
[----:B------:R-:W-:Y:S05]  /*136a0*/  BRA `(.L_x_140) ;  /* 0xffffff8000bc7947 */ /* 0x000fea000383ffff */
.L_x_151:
[----:B-1----:R1:W4:Y:S02]  /*136b0*/  SYNCS.PHASECHK.TRANS64.TRYWAIT P0, [R8+URZ+0x30], R5 ;  /* 0x00003005080075a7 */ /* 0x00232400080011ff */
[----:B----4-:R-:W-:Y:S05]  /*136c0*/  @!P0 NANOSLEEP.SYNCS 0x989680 ;  /* 0x009896800000895d */ /* 0x010fea0003900000 */
[----:B------:R-:W4:Y:S02]  /*136d0*/  @!P0 SYNCS.PHASECHK.TRANS64 P0, [R8+URZ+0x30], R5 ;  /* 0x00003005080085a7 */ /* 0x000f2400080010ff */
[----:B----4-:R-:W-:Y:S05]  /*136e0*/  @!P0 BRA `(.L_x_151) ;  /* 0xfffffffc00f08947 */ /* 0x010fea000383ffff */
[----:B------:R-:W-:Y:S05]  /*136f0*/  BRA `(.L_x_150) ;  /* 0xffffff9800507947 */ /* 0x000fea000383ffff */
.L_x_161:
[----:B-1----:R1:W4:Y:S02]  /*13700*/  SYNCS.PHASECHK.TRANS64.TRYWAIT P0, [R8+URZ+0x30], R5 ;  /* 0x00003005080075a7 */ /* 0x00232400080011ff */
[----:B----4-:R-:W-:Y:S05]  /*13710*/  @!P0 NANOSLEEP.SYNCS 0x989680 ;  /* 0x009896800000895d */ /* 0x010fea0003900000 */
[----:B------:R-:W4:Y:S02]  /*13720*/  @!P0 SYNCS.PHASECHK.TRANS64 P0, [R8+URZ+0x30], R5 ;  /* 0x00003005080085a7 */ /* 0x000f2400080010ff */
[----:B----4-:R-:W-:Y:S05]  /*13730*/  @!P0 BRA `(.L_x_161) ;  /* 0xfffffffc00f08947 */ /* 0x010fea000383ffff */
[----:B------:R-:W-:Y:S05]  /*13740*/  BRA `(.L_x_160) ;  /* 0xffffffac00c07947 */ /* 0x000fea000383ffff */
.L_x_171:
[----:B-1----:R1:W4:Y:S02]  /*13750*/  SYNCS.PHASECHK.TRANS64.TRYWAIT P0, [R0+URZ+0x30], R5 ;  /* 0x00003005000075a7 */ /* 0x00232400080011ff */
[----:B----4-:R-:W-:Y:S05]  /*13760*/  @!P0 NANOSLEEP.SYNCS 0x989680 ;  /* 0x009896800000895d */ /* 0x010fea0003900000 */
[----:B------:R-:W4:Y:S02]  /*13770*/  @!P0 SYNCS.PHASECHK.TRANS64 P0, [R0+URZ+0x30], R5 ;  /* 0x00003005000085a7 */ /* 0x000f2400080010ff */
[----:B----4-:R-:W-:Y:S05]  /*13780*/  @!P0 BRA `(.L_x_171) ;  /* 0xfffffffc00f08947 */ /* 0x010fea000383ffff */
[----:B------:R-:W-:Y:S05]  /*13790*/  BRA `(.L_x_170) ;  /* 0xffffffc400547947 */ /* 0x000fea000383ffff */
.L_x_181:
[----:B-1----:R1:W4:Y:S02]  /*137a0*/  SYNCS.PHASECHK.TRANS64.TRYWAIT P0, [R0+URZ+0x30], R3 ;  /* 0x00003003000075a7 */ /* 0x00232400080011ff */
[----:B----4-:R-:W-:Y:S05]  /*137b0*/  @!P0 NANOSLEEP.SYNCS 0x989680 ;  /* 0x009896800000895d */ /* 0x010fea0003900000 */
[----:B------:R-:W4:Y:S02]  /*137c0*/  @!P0 SYNCS.PHASECHK.TRANS64 P0, [R0+URZ+0x30], R3 ;  /* 0x00003003000085a7 */ /* 0x000f2400080010ff */
[----:B----4-:R-:W-:Y:S05]  /*137d0*/  @!P0 BRA `(.L_x_181) ;  /* 0xfffffffc00f08947 */ /* 0x010fea000383ffff */
[----:B------:R-:W-:Y:S05]  /*137e0*/  BRA `(.L_x_180) ;  /* 0xffffffd800b87947 */ /* 0x000fea000383ffff */
        .weak           $__internal_0_$__cuda_sm10x_tcgen05_guardrail_trap_col_being_dealloced_not_returned_by_alloc
        .type           $__internal_0_$__cuda_sm10x_tcgen05_guardrail_trap_col_being_dealloced_not_returned_by_alloc,@function
        .size           $__internal_0_$__cuda_sm10x_tcgen05_guardrail_trap_col_being_dealloced_not_returned_by_alloc,($__internal_1_$__cuda_sm10x_tcgen05_guardrail_trap_phase_invalid_during_alloc - $__internal_0_$__cuda_sm10x_tcgen05_guardrail_trap_col_being_dealloced_not_returned_by_alloc)
$__internal_0_$__cuda_sm10x_tcgen05_guardrail_trap_col_being_dealloced_not_returned_by_alloc:
[----:B------:R-:W-:Y:S05]  /*137f0*/  BPT.TRAP 0x1 ;  /* 0x000000040000795c */ /* 0x000fea0000300000 */
[----:B------:R-:W-:-:S04]  /*13800*/  HFMA2 R3, -RZ, RZ, 0, 0 ;  /* 0x00000000ff037431 */ /* 0x000fc800000001ff */
[----:B------:R-:W-:Y:S05]  /*13810*/  RET.REL.NODEC R2 `(_ZN7cutlass13device_kernelINS_4gemm6kernel13GemmUniversalIN4cute5tupleIJiiiiEEENS1_10collective13CollectiveMmaINS1_46MainloopSm100TmaUmmaWarpSpecializedBlockScaledILi3ELi2ELi1ENS5_IJNS4_1CILi2EEENSA_ILi1EEESC_EEEEENS5_IJNSA_ILi128EEENSA_ILi256EEESF_EEENS5_IJNS_12float_e5m2_tENS_13float_ue8m0_tEEEENS5_IJNS5_IJlSC_lEEENS4_6LayoutINS5_IJNS5_IJNS5_IJNSA_ILi32EEENSA_ILi4EEEEEEiEEESQ_NS5_IJSC_iEEEEEENS5_IJNS5_IJNS5_IJNSA_ILi16EEESO_EEEiEEENS5_IJNS5_IJNSA_ILi0EEESC_EEENSA_ILi512EEEEEENS5_IJSW_iEEEEEEEEEEESK_S13_NS4_8TiledMMAINS4_8MMA_AtomIJNS4_21SM100_MMA_MXF8F6F4_SSISI_SI_fSJ_Li128ELi256ELNS4_4UMMA5MajorE0ELS18_0ELNS17_7ScaleInE0ELS19_0EEEEEENSM_INS5_IJSC_SC_SC_EEENS5_IJSW_SW_SW_EEEEENS5_IJNS4_10UnderscoreES1F_S1F_EEEEENS5_IJNS4_13SM90_TMA_LOADES1I_EEENS5_IJNS4_14ComposedLayoutINS4_7SwizzleILi3ELi4ELi3EEENS4_18smem_ptr_flag_bitsILi8EEENSM_INS5_IJNSA_ILi8EEESF_EEENS5_IJSF_SC_EEEEEEENSM_INS5_IJNS5_IJNS5_IJSP_SC_EEENS5_IJSN_SC_EEEEEESC_NS5_IJSO_SC_EEEEEENS5_IJNS5_IJNS5_IJSU_SY_EEESX_EEESW_NS5_IJSC_SY_EEEEEEEEEEEvNS4_8identityENS5_IJNS4_23SM90_TMA_LOAD_MULTICASTES26_EEENS5_IJS1T_NSM_INS5_IJNS5_IJNS5_IJSP_SB_EEES1V_EEESC_S1X_EEENS5_IJS20_SW_NS5_IJSC_NSA_ILi1024EEEEEEEEEEEEEEvS25_EENS_8epilogue10collective18CollectiveEpilogueINS2H_23Sm100TmaWarpSpecializedILi4ELi2ELi32ELb1ELb0EEEJNS5_IJNSA_ILi64EEESG_SF_EEENS5_IJNSM_IS2M_SC_EENSM_INS5_IJSN_SB_EEENS5_IJSC_SF_EEEEEEEENS_10bfloat16_tESL_S2T_SL_NS2H_6fusion15FusionCallbacksIS2L_NS2U_17LinearCombinationIS2T_fS2T_fLNS_15FloatRoundStyleE2EEES2N_S2S_JEEENS4_5SM1004TMEM4LOAD26SM100_TMEM_LOAD_32dp32b32xES1I_NS1K_INS1L_ILi2ELi4ELi3EEENS1N_ILi16EEENSM_INS5_IJS1P_SN_EEES1V_EEEENS4_39AutoVectorizingCopyWithAssumedAlignmentILi128EEENS4_14SM90_TMA_STOREES38_S3A_S3A_EEEvvEEEEvNT_6ParamsE) ;  /* 0xfffffec402f87950 */ /* 0x000fea0003c3ffff */
        .weak           $__internal_1_$__cuda_sm10x_tcgen05_guardrail_trap_phase_invalid_during_alloc
        .type           $__internal_1_$__cuda_sm10x_tcgen05_guardrail_trap_phase_invalid_during_alloc,@function
        .size           $__internal_1_$__cuda_sm10x_tcgen05_guardrail_trap_phase_invalid_during_alloc,($__internal_2_$__cuda_sm10x_tcgen05_guardrail_trap_unallocated_columns_being_dealloced - $__internal_1_$__cuda_sm10x_tcgen05_guardrail_trap_phase_invalid_during_alloc)
$__internal_1_$__cuda_sm10x_tcgen05_guardrail_trap_phase_invalid_during_alloc:
[----:B------:R-:W-:Y:S05]  /*13820*/  BPT.TRAP 0x1 ;  /* 0x000000040000795c */ /* 0x000fea0000300000 */
[----:B------:R-:W-:-:S04]  /*13830*/  MOV R5, 0x0 ;  /* 0x0000000000057802 */ /* 0x000fc80000000f00 */
[----:B------:R-:W-:Y:S05]  /*13840*/  RET.REL.NODEC R4 `(_ZN7cutlass13device_kernelINS_4gemm6kernel13GemmUniversalIN4cute5tupleIJiiiiEEENS1_10collective13CollectiveMmaINS1_46MainloopSm100TmaUmmaWarpSpecializedBlockScaledILi3ELi2ELi1ENS5_IJNS4_1CILi2EEENSA_ILi1EEESC_EEEEENS5_IJNSA_ILi128EEENSA_ILi256EEESF_EEENS5_IJNS_12float_e5m2_tENS_13float_ue8m0_tEEEENS5_IJNS5_IJlSC_lEEENS4_6LayoutINS5_IJNS5_IJNS5_IJNSA_ILi32EEENSA_ILi4EEEEEEiEEESQ_NS5_IJSC_iEEEEEENS5_IJNS5_IJNS5_IJNSA_ILi16EEESO_EEEiEEENS5_IJNS5_IJNSA_ILi0EEESC_EEENSA_ILi512EEEEEENS5_IJSW_iEEEEEEEEEEESK_S13_NS4_8TiledMMAINS4_8MMA_AtomIJNS4_21SM100_MMA_MXF8F6F4_SSISI_SI_fSJ_Li128ELi256ELNS4_4UMMA5MajorE0ELS18_0ELNS17_7ScaleInE0ELS19_0EEEEEENSM_INS5_IJSC_SC_SC_EEENS5_IJSW_SW_SW_EEEEENS5_IJNS4_10UnderscoreES1F_S1F_EEEEENS5_IJNS4_13SM90_TMA_LOADES1I_EEENS5_IJNS4_14ComposedLayoutINS4_7SwizzleILi3ELi4ELi3EEENS4_18smem_ptr_flag_bitsILi8EEENSM_INS5_IJNSA_ILi8EEESF_EEENS5_IJSF_SC_EEEEEEENSM_INS5_IJNS5_IJNS5_IJSP_SC_EEENS5_IJSN_SC_EEEEEESC_NS5_IJSO_SC_EEEEEENS5_IJNS5_IJNS5_IJSU_SY_EEESX_EEESW_NS5_IJSC_SY_EEEEEEEEEEEvNS4_8identityENS5_IJNS4_23SM90_TMA_LOAD_MULTICASTES26_EEENS5_IJS1T_NSM_INS5_IJNS5_IJNS5_IJSP_SB_EEES1V_EEESC_S1X_EEENS5_IJS20_SW_NS5_IJSC_NSA_ILi1024EEEEEEEEEEEEEEvS25_EENS_8epilogue10collective18CollectiveEpilogueINS2H_23Sm100TmaWarpSpecializedILi4ELi2ELi32ELb1ELb0EEEJNS5_IJNSA_ILi64EEESG_SF_EEENS5_IJNSM_IS2M_SC_EENSM_INS5_IJSN_SB_EEENS5_IJSC_SF_EEEEEEEENS_10bfloat16_tESL_S2T_SL_NS2H_6fusion15FusionCallbacksIS2L_NS2U_17LinearCombinationIS2T_fS2T_fLNS_15FloatRoundStyleE2EEES2N_S2S_JEEENS4_5SM1004TMEM4LOAD26SM100_TMEM_LOAD_32dp32b32xES1I_NS1K_INS1L_ILi2ELi4ELi3EEENS1N_ILi16EEENSM_INS5_IJS1P_SN_EEES1V_EEEENS4_39AutoVectorizingCopyWithAssumedAlignmentILi128EEENS4_14SM90_TMA_STOREES38_S3A_S3A_EEEvvEEEEvNT_6ParamsE) ;  /* 0xfffffec404ec7950 */ /* 0x000fea0003c3ffff */
        .weak           $__internal_2_$__cuda_sm10x_tcgen05_guardrail_trap_unallocated_columns_being_dealloced
        .type           $__internal_2_$__cuda_sm10x_tcgen05_guardrail_trap_unallocated_columns_being_dealloced,@function
        .size           $__internal_2_$__cuda_sm10x_tcgen05_guardrail_trap_unallocated_columns_being_dealloced,(.L_x_239 - $__internal_2_$__cuda_sm10x_tcgen05_guardrail_trap_unallocated_columns_being_dealloced)
$__internal_2_$__cuda_sm10x_tcgen05_guardrail_trap_unallocated_columns_being_dealloced:
[----:B------:R-:W-:Y:S05]  /*13850*/  BPT.TRAP 0x1 ;  /* 0x000000040000795c */ /* 0x000fea0000300000 */
[----:B------:R-:W-:-:S04]  /*13860*/  HFMA2 R3, -RZ, RZ, 0, 0 ;  /* 0x00000000ff037431 */ /* 0x000fc800000001ff */
[----:B------:R-:W-:Y:S05]  /*13870*/  RET.REL.NODEC R2 `(_ZN7cutlass13device_kernelINS_4gemm6kernel13GemmUniversalIN4cute5tupleIJiiiiEEENS1_10collective13CollectiveMmaINS1_46MainloopSm100TmaUmmaWarpSpecializedBlockScaledILi3ELi2ELi1ENS5_IJNS4_1CILi2EEENSA_ILi1EEESC_EEEEENS5_IJNSA_ILi128EEENSA_ILi256EEESF_EEENS5_IJNS_12float_e5m2_tENS_13float_ue8m0_tEEEENS5_IJNS5_IJlSC_lEEENS4_6LayoutINS5_IJNS5_IJNS5_IJNSA_ILi32EEENSA_ILi4EEEEEEiEEESQ_NS5_IJSC_iEEEEEENS5_IJNS5_IJNS5_IJNSA_ILi16EEESO_EEEiEEENS5_IJNS5_IJNSA_ILi0EEESC_EEENSA_ILi512EEEEEENS5_IJSW_iEEEEEEEEEEESK_S13_NS4_8TiledMMAINS4_8MMA_AtomIJNS4_21SM100_MMA_MXF8F6F4_SSISI_SI_fSJ_Li128ELi256ELNS4_4UMMA5MajorE0ELS18_0ELNS17_7ScaleInE0ELS19_0EEEEEENSM_INS5_IJSC_SC_SC_EEENS5_IJSW_SW_SW_EEEEENS5_IJNS4_10UnderscoreES1F_S1F_EEEEENS5_IJNS4_13SM90_TMA_LOADES1I_EEENS5_IJNS4_14ComposedLayoutINS4_7SwizzleILi3ELi4ELi3EEENS4_18smem_ptr_flag_bitsILi8EEENSM_INS5_IJNSA_ILi8EEESF_EEENS5_IJSF_SC_EEEEEEENSM_INS5_IJNS5_IJNS5_IJSP_SC_EEENS5_IJSN_SC_EEEEEESC_NS5_IJSO_SC_EEEEEENS5_IJNS5_IJNS5_IJSU_SY_EEESX_EEESW_NS5_IJSC_SY_EEEEEEEEEEEvNS4_8identityENS5_IJNS4_23SM90_TMA_LOAD_MULTICASTES26_EEENS5_IJS1T_NSM_INS5_IJNS5_IJNS5_IJSP_SB_EEES1V_EEESC_S1X_EEENS5_IJS20_SW_NS5_IJSC_NSA_ILi1024EEEEEEEEEEEEEEvS25_EENS_8epilogue10collective18CollectiveEpilogueINS2H_23Sm100TmaWarpSpecializedILi4ELi2ELi32ELb1ELb0EEEJNS5_IJNSA_ILi64EEESG_SF_EEENS5_IJNSM_IS2M_SC_EENSM_INS5_IJSN_SB_EEENS5_IJSC_SF_EEEEEEEENS_10bfloat16_tESL_S2T_SL_NS2H_6fusion15FusionCallbacksIS2L_NS2U_17LinearCombinationIS2T_fS2T_fLNS_15FloatRoundStyleE2EEES2N_S2S_JEEENS4_5SM1004TMEM4LOAD26SM100_TMEM_LOAD_32dp32b32xES1I_NS1K_INS1L_ILi2ELi4ELi3EEENS1N_ILi16EEENSM_INS5_IJS1P_SN_EEES1V_EEEENS4_39AutoVectorizingCopyWithAssumedAlignmentILi128EEENS4_14SM90_TMA_STOREES38_S3A_S3A_EEEvvEEEEvNT_6ParamsE) ;  /* 0xfffffec402e07950 */ /* 0x000fea0003c3ffff */
.L_x_238:
[----:B------:R-:W-:-:S00]  /*13880*/  BRA `(.L_x_238) ;  /* 0xfffffffc00fc7947 */ /* 0x000fc0000383ffff */
[----:B------:R-:W-:-:S00]  /*13890*/  NOP ;  /* 0x0000000000007918 */ /* 0x000fc00000000000 */
        /* <DEDUP_REMOVED lines=14> */
.L_x_239:


//--------------------- .nv.global.init           --------------------------
	.section	.nv.global.init,"aw",@progbits
.nv.global.init:
	.type		$str$27,@object
	.size		$str$27,($str$28 - $str$27)
$str$27:
        /*0000*/ 	.byte	0x28, 0x61, 0x64, 0x64, 0x72, 0x65, 0x73, 0x73, 0x20, 0x26, 0x20, 0x6d, 0x61, 0x73, 0x6b, 0x29
        /*0010*/ 	.byte	0x20, 0x3d, 0x3d, 0x20, 0x30, 0x00
	.type		$str$28,@object
	.size		$str$28,($str$26 - $str$28)
$str$28:
        /*0016*/ 	.byte	0x2f, 0x74, 0x6d, 0x70, 0x2f, 0x63, 0x75, 0x74, 0x6c, 0x61, 0x73, 0x73, 0x5f, 0x73, 0x77, 0x65
        /*0026*/ 	.byte	0x65, 0x70, 0x5f, 0x73, 0x72, 0x63, 0x2f, 0x69, 0x6e, 0x63, 0x6c, 0x75, 0x64, 0x65, 0x2f, 0x63
        /*0036*/ 	.byte	0x75, 0x74, 0x65, 0x2f, 0x70, 0x6f, 0x69, 0x6e, 0x74, 0x65, 0x72, 0x5f, 0x66, 0x6c, 0x61, 0x67
        /*0046*/ 	.byte	0x67, 0x65, 0x64, 0x2e, 0x68, 0x70, 0x70, 0x00
	.type		$str$26,@object
	.size		$str$26,($str$25 - $str$26)
$str$26:
        /*004e*/ 	.byte	0x2f, 0x74, 0x6d, 0x70, 0x2f, 0x63, 0x75, 0x74, 0x6c, 0x61, 0x73, 0x73, 0x5f, 0x73, 0x77, 0x65
        /*005e*/ 	.byte	0x65, 0x70, 0x5f, 0x73, 0x72, 0x63, 0x2f, 0x69, 0x6e, 0x63, 0x6c, 0x75, 0x64, 0x65, 0x2f, 0x63
        /*006e*/ 	.byte	0x75, 0x74, 0x65, 0x2f, 0x61, 0x74, 0x6f, 0x6d, 0x2f, 0x63, 0x6f, 0x70, 0x79, 0x5f, 0x74, 0x72
        /*007e*/ 	.byte	0x61, 0x69, 0x74, 0x73, 0x5f, 0x73, 0x6d, 0x31, 0x30, 0x30, 0x2e, 0x68, 0x70, 0x70, 0x00
	.type		$str$25,@object
	.size		$str$25,(__unnamed_1 - $str$25)
$str$25:
        /*008d*/ 	.byte	0x28, 0x28, 0x75, 0x69, 0x6e, 0x74, 0x33, 0x32, 0x5f, 0x74, 0x28, 0x74, 0x68, 0x72, 0x65, 0x61
        /*009d*/ 	.byte	0x64, 0x49, 0x64, 0x78, 0x2e, 0x78, 0x29, 0x20, 0x2f, 0x20, 0x33, 0x32, 0x29, 0x20, 0x25, 0x20
        /*00ad*/ 	.byte	0x34, 0x29, 0x20, 0x3d, 0x3d, 0x20, 0x28, 0x28, 0x28, 0x74, 0x6d, 0x65, 0x6d, 0x5f, 0x61, 0x64
        /*00bd*/ 	.byte	0x64, 0x72, 0x20, 0x3e, 0x3e, 0x20, 0x31, 0x36, 0x29, 0x20, 0x2f, 0x20, 0x33, 0x32, 0x29, 0x20
        /*00cd*/ 	.byte	0x25, 0x20, 0x34, 0x29, 0x00
	.type		__unnamed_1,@object
	.size		__unnamed_1,(__unnamed_2 - __unnamed_1)
__unnamed_1:
        /*00d2*/ 	.byte	0x61, 0x75, 0x74, 0x6f, 0x20, 0x63, 0x75, 0x74, 0x65, 0x3a, 0x3a, 0x61, 0x73, 0x5f, 0x70, 0x6f
        /* <DEDUP_REMOVED lines=24> */
        /*0262*/ 	.byte	0x43, 0x3c, 0x34, 0x30, 0x39, 0x36, 0x3e, 0x3e, 0x3e, 0x3e, 0x5d, 0x00
	.type		__unnamed_2,@object
	.size		__unnamed_2,(.L_2 - __unnamed_2)
__unnamed_2:
        /* <DEDUP_REMOVED lines=42> */
        /*050e*/ 	.byte	0x3e, 0x3e, 0x5d, 0x00
.L_2:


//--------------------- .nv.shared._ZN7cutlass13device_kernelINS_4gemm6kernel13GemmUniversalIN4cute5tupleIJiiiiEEENS1_10collective13CollectiveMmaINS1_46MainloopSm100TmaUmmaWarpSpecializedBlockScaledILi3ELi2ELi1ENS5_IJNS4_1CILi2EEENSA_ILi1EEESC_EEEEENS5_IJNSA_ILi128EEENSA_ILi256EEESF_EEENS5_IJNS_12float_e5m2_tENS_13float_ue8m0_tEEEENS5_IJNS5_IJlSC_lEEENS4_6LayoutINS5_IJNS5_IJNS5_IJNSA_ILi32EEENSA_ILi4EEEEEEiEEESQ_NS5_IJSC_iEEEEEENS5_IJNS5_IJNS5_IJNSA_ILi16EEESO_EEEiEEENS5_IJNS5_IJNSA_ILi0EEESC_EEENSA_ILi512EEEEEENS5_IJSW_iEEEEEEEEEEESK_S13_NS4_8TiledMMAINS4_8MMA_AtomIJNS4_21SM100_MMA_MXF8F6F4_SSISI_SI_fSJ_Li128ELi256ELNS4_4UMMA5MajorE0ELS18_0ELNS17_7ScaleInE0ELS19_0EEEEEENSM_INS5_IJSC_SC_SC_EEENS5_IJSW_SW_SW_EEEEENS5_IJNS4_10UnderscoreES1F_S1F_EEEEENS5_IJNS4_13SM90_TMA_LOADES1I_EEENS5_IJNS4_14ComposedLayoutINS4_7SwizzleILi3ELi4ELi3EEENS4_18smem_ptr_flag_bitsILi8EEENSM_INS5_IJNSA_ILi8EEESF_EEENS5_IJSF_SC_EEEEEEENSM_INS5_IJNS5_IJNS5_IJSP_SC_EEENS5_IJSN_SC_EEEEEESC_NS5_IJSO_SC_EEEEEENS5_IJNS5_IJNS5_IJSU_SY_EEESX_EEESW_NS5_IJSC_SY_EEEEEEEEEEEvNS4_8identityENS5_IJNS4_23SM90_TMA_LOAD_MULTICASTES26_EEENS5_IJS1T_NSM_INS5_IJNS5_IJNS5_IJSP_SB_EEES1V_EEESC_S1X_EEENS5_IJS20_SW_NS5_IJSC_NSA_ILi1024EEEEEEEEEEEEEEvS25_EENS_8epilogue10collective18CollectiveEpilogueINS2H_23Sm100TmaWarpSpecializedILi4ELi2ELi32ELb1ELb0EEEJNS5_IJNSA_ILi64EEESG_SF_EEENS5_IJNSM_IS2M_SC_EENSM_INS5_IJSN_SB_EEENS5_IJSC_SF_EEEEEEEENS_10bfloat16_tESL_S2T_SL_NS2H_6fusion15FusionCallbacksIS2L_NS2U_17LinearCombinationIS2T_fS2T_fLNS_15FloatRoundStyleE2EEES2N_S2S_JEEENS4_5SM1004TMEM4LOAD26SM100_TMEM_LOAD_32dp32b32xES1I_NS1K_INS1L_ILi2ELi4ELi3EEENS1N_ILi16EEENSM_INS5_IJS1P_SN_EEES1V_EEEENS4_39AutoVectorizingCopyWithAssumedAlignmentILi128EEENS4_14SM90_TMA_STOREES38_S3A_S3A_EEEvvEEEEvNT_6ParamsE --------------------------
	.section	.nv.shared._ZN7cutlass13device_kernelINS_4gemm6kernel13GemmUniversalIN4cute5tupleIJiiiiEEENS1_10collective13CollectiveMmaINS1_46MainloopSm100TmaUmmaWarpSpecializedBlockScaledILi3ELi2ELi1ENS5_IJNS4_1CILi2EEENSA_ILi1EEESC_EEEEENS5_IJNSA_ILi128EEENSA_ILi256EEESF_EEENS5_IJNS_12float_e5m2_tENS_13float_ue8m0_tEEEENS5_IJNS5_IJlSC_lEEENS4_6LayoutINS5_IJNS5_IJNS5_IJNSA_ILi32EEENSA_ILi4EEEEEEiEEESQ_NS5_IJSC_iEEEEEENS5_IJNS5_IJNS5_IJNSA_ILi16EEESO_EEEiEEENS5_IJNS5_IJNSA_ILi0EEESC_EEENSA_ILi512EEEEEENS5_IJSW_iEEEEEEEEEEESK_S13_NS4_8TiledMMAINS4_8MMA_AtomIJNS4_21SM100_MMA_MXF8F6F4_SSISI_SI_fSJ_Li128ELi256ELNS4_4UMMA5MajorE0ELS18_0ELNS17_7ScaleInE0ELS19_0EEEEEENSM_INS5_IJSC_SC_SC_EEENS5_IJSW_SW_SW_EEEEENS5_IJNS4_10UnderscoreES1F_S1F_EEEEENS5_IJNS4_13SM90_TMA_LOADES1I_EEENS5_IJNS4_14ComposedLayoutINS4_7SwizzleILi3ELi4ELi3EEENS4_18smem_ptr_flag_bitsILi8EEENSM_INS5_IJNSA_ILi8EEESF_EEENS5_IJSF_SC_EEEEEEENSM_INS5_IJNS5_IJNS5_IJSP_SC_EEENS5_IJSN_SC_EEEEEESC_NS5_IJSO_SC_EEEEEENS5_IJNS5_IJNS5_IJSU_SY_EEESX_EEESW_NS5_IJSC_SY_EEEEEEEEEEEvNS4_8identityENS5_IJNS4_23SM90_TMA_LOAD_MULTICASTES26_EEENS5_IJS1T_NSM_INS5_IJNS5_IJNS5_IJSP_SB_EEES1V_EEESC_S1X_EEENS5_IJS20_SW_NS5_IJSC_NSA_ILi1024EEEEEEEEEEEEEEvS25_EENS_8epilogue10collective18CollectiveEpilogueINS2H_23Sm100TmaWarpSpecializedILi4ELi2ELi32ELb1ELb0EEEJNS5_IJNSA_ILi64EEESG_SF_EEENS5_IJNSM_IS2M_SC_EENSM_INS5_IJSN_SB_EEENS5_IJSC_SF_EEEEEEEENS_10bfloat16_tESL_S2T_SL_NS2H_6fusion15FusionCallbacksIS2L_NS2U_17LinearCombinationIS2T_fS2T_fLNS_15FloatRoundStyleE2EEES2N_S2S_JEEENS4_5SM1004TMEM4LOAD26SM100_TMEM_LOAD_32dp32b32xES1I_NS1K_INS1L_ILi2ELi4ELi3EEENS1N_ILi16EEENSM_INS5_IJS1P_SN_EEES1V_EEEENS4_39AutoVectorizingCopyWithAssumedAlignmentILi128EEENS4_14SM90_TMA_STOREES38_S3A_S3A_EEEvvEEEEvNT_6ParamsE,"aw",@nobits
	.sectionflags	@""
	.align	16
	.zero		1024


//--------------------- .nv.shared.reserved.0     --------------------------
	.section	.nv.shared.reserved.0,"aw",@nobits
	.weak		__nv_reservedSMEM_offset_0_alias
	.size		__nv_reservedSMEM_offset_0_alias, 0, 64
	.other		__nv_reservedSMEM_offset_0_alias,@"STO_CUDA_RESERVED_SHARED STV_DEFAULT"
__nv_reservedSMEM_offset_0_alias:
	.zero		0
.nv.shared.reserved.0:
	.zero		64
	.weak		__nv_reservedSMEM_tcgen05_partition
	.type		__nv_reservedSMEM_tcgen05_partition,@object
	.size		__nv_reservedSMEM_tcgen05_partition,(.L_0 - __nv_reservedSMEM_tcgen05_partition)
__nv_reservedSMEM_tcgen05_partition:
	.zero		32
.L_0:


//--------------------- .nv.global                --------------------------
	.section	.nv.global,"aw",@nobits
.nv.global:
	.type		_ZN40_INTERNAL_a787cce4_4_k_cu_44b1f4a2_330174cute1_E,@object
	.size		_ZN40_INTERNAL_a787cce4_4_k_cu_44b1f4a2_330174cute1_E,(_ZN40_INTERNAL_a787cce4_4_k_cu_44b1f4a2_330174cuda3std3__45__cpo6cbeginE - _ZN40_INTERNAL_a787cce4_4_k_cu_44b1f4a2_330174cute1_E)
_ZN40_INTERNAL_a787cce4_4_k_cu_44b1f4a2_330174cute1_E:
	.zero		1
	.type		_ZN40_INTERNAL_a787cce4_4_k_cu_44b1f4a2_330174cuda3std3__45__cpo6cbeginE,@object
	.size		_ZN40_INTERNAL_a787cce4_4_k_cu_44b1f4a2_330174cuda3std3__45__cpo6cbeginE,(_ZN40_INTERNAL_a787cce4_4_k_cu_44b1f4a2_330174cuda3std3__48in_placeE - _ZN40_INTERNAL_a787cce4_4_k_cu_44b1f4a2_330174cuda3std3__45__cpo6cbeginE)
_ZN40_INTERNAL_a787cce4_4_k_cu_44b1f4a2_330174cuda3std3__45__cpo6cbeginE:
	.zero		1
	.type		_ZN40_INTERNAL_a787cce4_4_k_cu_44b1f4a2_330174cuda3std3__48in_placeE,@object
	.size		_ZN40_INTERNAL_a787cce4_4_k_cu_44b1f4a2_330174cuda3std3__48in_placeE,(_ZN40_INTERNAL_a787cce4_4_k_cu_44b1f4a2_330174cuda3std6ranges3__45__cpo9iter_moveE - _ZN40_INTERNAL_a787cce4_4_k_cu_44b1f4a2_330174cuda3std3__48in_placeE)
_ZN40_INTERNAL_a787cce4_4_k_cu_44b1f4a2_330174cuda3std3__48in_placeE:
	.zero		1
	.type		_ZN40_INTERNAL_a787cce4_4_k_cu_44b1f4a2_330174cuda3std6ranges3__45__cpo9iter_moveE,@object
	.size		_ZN40_INTERNAL_a787cce4_4_k_cu_44b1f4a2_330174cuda3std6ranges3__45__cpo9iter_moveE,(_ZN40_INTERNAL_a787cce4_4_k_cu_44b1f4a2_330174cuda3std3__45__cpo5beginE - _ZN40_INTERNAL_a787cce4_4_k_cu_44b1f4a2_330174cuda3std6ranges3__45__cpo9iter_moveE)
_ZN40_INTERNAL_a787cce4_4_k_cu_44b1f4a2_330174cuda3std6ranges3__45__cpo9iter_moveE:
	.zero		1
	.type		_ZN40_INTERNAL_a787cce4_4_k_cu_44b1f4a2_330174cuda3std3__45__cpo5beginE,@object
	.size		_ZN40_INTERNAL_a787cce4_4_k_cu_44b1f4a2_330174cuda3std3__45__cpo5beginE,(_ZN40_INTERNAL_a787cce4_4_k_cu_44b1f4a2_330174cuda3std3__442_GLOBAL__N__a787cce4_4_k_cu_44b1f4a2_330176ignoreE - _ZN40_INTERNAL_a787cce4_4_k_cu_44b1f4a2_330174cuda3std3__45__cpo5beginE)
_ZN40_INTERNAL_a787cce4_4_k_cu_44b1f4a2_330174cuda3std3__45__cpo5beginE:
	.zero		1
	.type		_ZN40_INTERNAL_a787cce4_4_k_cu_44b1f4a2_330174cuda3std3__442_GLOBAL__N__a787cce4_4_k_cu_44b1f4a2_330176ignoreE,@object
	.size		_ZN40_INTERNAL_a787cce4_4_k_cu_44b1f4a2_330174cuda3std3__442_GLOBAL__N__a787cce4_4_k_cu_44b1f4a2_330176ignoreE,(_ZN40_INTERNAL_a787cce4_4_k_cu_44b1f4a2_330174cute7productE - _ZN40_INTERNAL_a787cce4_4_k_cu_44b1f4a2_330174cuda3std3__442_GLOBAL__N__a787cce4_4_k_cu_44b1f4a2_330176ignoreE)
_ZN40_INTERNAL_a787cce4_4_k_cu_44b1f4a2_330174cuda3std3__442_GLOBAL__N__a787cce4_4_k_cu_44b1f4a2_330176ignoreE:
	.zero		1
	.type		_ZN40_INTERNAL_a787cce4_4_k_cu_44b1f4a2_330174cute7productE,@object
	.size		_ZN40_INTERNAL_a787cce4_4_k_cu_44b1f4a2_330174cute7productE,(_ZN40_INTERNAL_a787cce4_4_k_cu_44b1f4a2_330174cuda3std3__45__cpo3endE - _ZN40_INTERNAL_a787cce4_4_k_cu_44b1f4a2_330174cute7productE)
_ZN40_INTERNAL_a787cce4_4_k_cu_44b1f4a2_330174cute7productE:
	.zero		1
	.type		_ZN40_INTERNAL_a787cce4_4_k_cu_44b1f4a2_330174cuda3std3__45__cpo3endE,@object
	.size		_ZN40_INTERNAL_a787cce4_4_k_cu_44b1f4a2_330174cuda3std3__45__cpo3endE,(_ZN40_INTERNAL_a787cce4_4_k_cu_44b1f4a2_330174cuda3std3__419piecewise_constructE - _ZN40_INTERNAL_a787cce4_4_k_cu_44b1f4a2_330174cuda3std3__45__cpo3endE)
_ZN40_INTERNAL_a787cce4_4_k_cu_44b1f4a2_330174cuda3std3__45__cpo3endE:
	.zero		1
	.type		_ZN40_INTERNAL_a787cce4_4_k_cu_44b1f4a2_330174cuda3std3__419piecewise_constructE,@object
	.size		_ZN40_INTERNAL_a787cce4_4_k_cu_44b1f4a2_330174cuda3std3__419piecewise_constructE,(_ZN40_INTERNAL_a787cce4_4_k_cu_44b1f4a2_330174cuda3std3__45__cpo4cendE - _ZN40_INTERNAL_a787cce4_4_k_cu_44b1f4a2_330174cuda3std3__419piecewise_constructE)
_ZN40_INTERNAL_a787cce4_4_k_cu_44b1f4a2_330174cuda3std3__419piecewise_constructE:
	.zero		1
	.type		_ZN40_INTERNAL_a787cce4_4_k_cu_44b1f4a2_330174cuda3std3__45__cpo4cendE,@object
	.size		_ZN40_INTERNAL_a787cce4_4_k_cu_44b1f4a2_330174cuda3std3__45__cpo4cendE,(_ZN40_INTERNAL_a787cce4_4_k_cu_44b1f4a2_330174cuda3std6ranges3__45__cpo4swapE - _ZN40_INTERNAL_a787cce4_4_k_cu_44b1f4a2_330174cuda3std3__45__cpo4cendE)
_ZN40_INTERNAL_a787cce4_4_k_cu_44b1f4a2_330174cuda3std3__45__cpo4cendE:
	.zero		1
	.type		_ZN40_INTERNAL_a787cce4_4_k_cu_44b1f4a2_330174cuda3std6ranges3__45__cpo4swapE,@object
	.size		_ZN40_INTERNAL_a787cce4_4_k_cu_44b1f4a2_330174cuda3std6ranges3__45__cpo4swapE,(.L_10 - _ZN40_INTERNAL_a787cce4_4_k_cu_44b1f4a2_330174cuda3std6ranges3__45__cpo4swapE)
_ZN40_INTERNAL_a787cce4_4_k_cu_44b1f4a2_330174cuda3std6ranges3__45__cpo4swapE:
	.zero		1
.L_10:


//--------------------- .nv.constant0._ZN7cutlass13device_kernelINS_4gemm6kernel13GemmUniversalIN4cute5tupleIJiiiiEEENS1_10collective13CollectiveMmaINS1_46MainloopSm100TmaUmmaWarpSpecializedBlockScaledILi3ELi2ELi1ENS5_IJNS4_1CILi2EEENSA_ILi1EEESC_EEEEENS5_IJNSA_ILi128EEENSA_ILi256EEESF_EEENS5_IJNS_12float_e5m2_tENS_13float_ue8m0_tEEEENS5_IJNS5_IJlSC_lEEENS4_6LayoutINS5_IJNS5_IJNS5_IJNSA_ILi32EEENSA_ILi4EEEEEEiEEESQ_NS5_IJSC_iEEEEEENS5_IJNS5_IJNS5_IJNSA_ILi16EEESO_EEEiEEENS5_IJNS5_IJNSA_ILi0EEESC_EEENSA_ILi512EEEEEENS5_IJSW_iEEEEEEEEEEESK_S13_NS4_8TiledMMAINS4_8MMA_AtomIJNS4_21SM100_MMA_MXF8F6F4_SSISI_SI_fSJ_Li128ELi256ELNS4_4UMMA5MajorE0ELS18_0ELNS17_7ScaleInE0ELS19_0EEEEEENSM_INS5_IJSC_SC_SC_EEENS5_IJSW_SW_SW_EEEEENS5_IJNS4_10UnderscoreES1F_S1F_EEEEENS5_IJNS4_13SM90_TMA_LOADES1I_EEENS5_IJNS4_14ComposedLayoutINS4_7SwizzleILi3ELi4ELi3EEENS4_18smem_ptr_flag_bitsILi8EEENSM_INS5_IJNSA_ILi8EEESF_EEENS5_IJSF_SC_EEEEEEENSM_INS5_IJNS5_IJNS5_IJSP_SC_EEENS5_IJSN_SC_EEEEEESC_NS5_IJSO_SC_EEEEEENS5_IJNS5_IJNS5_IJSU_SY_EEESX_EEESW_NS5_IJSC_SY_EEEEEEEEEEEvNS4_8identityENS5_IJNS4_23SM90_TMA_LOAD_MULTICASTES26_EEENS5_IJS1T_NSM_INS5_IJNS5_IJNS5_IJSP_SB_EEES1V_EEESC_S1X_EEENS5_IJS20_SW_NS5_IJSC_NSA_ILi1024EEEEEEEEEEEEEEvS25_EENS_8epilogue10collective18CollectiveEpilogueINS2H_23Sm100TmaWarpSpecializedILi4ELi2ELi32ELb1ELb0EEEJNS5_IJNSA_ILi64EEESG_SF_EEENS5_IJNSM_IS2M_SC_EENSM_INS5_IJSN_SB_EEENS5_IJSC_SF_EEEEEEEENS_10bfloat16_tESL_S2T_SL_NS2H_6fusion15FusionCallbacksIS2L_NS2U_17LinearCombinationIS2T_fS2T_fLNS_15FloatRoundStyleE2EEES2N_S2S_JEEENS4_5SM1004TMEM4LOAD26SM100_TMEM_LOAD_32dp32b32xES1I_NS1K_INS1L_ILi2ELi4ELi3EEENS1N_ILi16EEENSM_INS5_IJS1P_SN_EEES1V_EEEENS4_39AutoVectorizingCopyWithAssumedAlignmentILi128EEENS4_14SM90_TMA_STOREES38_S3A_S3A_EEEvvEEEEvNT_6ParamsE --------------------------
	.section	.nv.constant0._ZN7cutlass13device_kernelINS_4gemm6kernel13GemmUniversalIN4cute5tupleIJiiiiEEENS1_10collective13CollectiveMmaINS1_46MainloopSm100TmaUmmaWarpSpecializedBlockScaledILi3ELi2ELi1ENS5_IJNS4_1CILi2EEENSA_ILi1EEESC_EEEEENS5_IJNSA_ILi128EEENSA_ILi256EEESF_EEENS5_IJNS_12float_e5m2_tENS_13float_ue8m0_tEEEENS5_IJNS5_IJlSC_lEEENS4_6LayoutINS5_IJNS5_IJNS5_IJNSA_ILi32EEENSA_ILi4EEEEEEiEEESQ_NS5_IJSC_iEEEEEENS5_IJNS5_IJNS5_IJNSA_ILi16EEESO_EEEiEEENS5_IJNS5_IJNSA_ILi0EEESC_EEENSA_ILi512EEEEEENS5_IJSW_iEEEEEEEEEEESK_S13_NS4_8TiledMMAINS4_8MMA_AtomIJNS4_21SM100_MMA_MXF8F6F4_SSISI_SI_fSJ_Li128ELi256ELNS4_4UMMA5MajorE0ELS18_0ELNS17_7ScaleInE0ELS19_0EEEEEENSM_INS5_IJSC_SC_SC_EEENS5_IJSW_SW_SW_EEEEENS5_IJNS4_10UnderscoreES1F_S1F_EEEEENS5_IJNS4_13SM90_TMA_LOADES1I_EEENS5_IJNS4_14ComposedLayoutINS4_7SwizzleILi3ELi4ELi3EEENS4_18smem_ptr_flag_bitsILi8EEENSM_INS5_IJNSA_ILi8EEESF_EEENS5_IJSF_SC_EEEEEEENSM_INS5_IJNS5_IJNS5_IJSP_SC_EEENS5_IJSN_SC_EEEEEESC_NS5_IJSO_SC_EEEEEENS5_IJNS5_IJNS5_IJSU_SY_EEESX_EEESW_NS5_IJSC_SY_EEEEEEEEEEEvNS4_8identityENS5_IJNS4_23SM90_TMA_LOAD_MULTICASTES26_EEENS5_IJS1T_NSM_INS5_IJNS5_IJNS5_IJSP_SB_EEES1V_EEESC_S1X_EEENS5_IJS20_SW_NS5_IJSC_NSA_ILi1024EEEEEEEEEEEEEEvS25_EENS_8epilogue10collective18CollectiveEpilogueINS2H_23Sm100TmaWarpSpecializedILi4ELi2ELi32ELb1ELb0EEEJNS5_IJNSA_ILi64EEESG_SF_EEENS5_IJNSM_IS2M_SC_EENSM_INS5_IJSN_SB_EEENS5_IJSC_SF_EEEEEEEENS_10bfloat16_tESL_S2T_SL_NS2H_6fusion15FusionCallbacksIS2L_NS2U_17LinearCombinationIS2T_fS2T_fLNS_15FloatRoundStyleE2EEES2N_S2S_JEEENS4_5SM1004TMEM4LOAD26SM100_TMEM_LOAD_32dp32b32xES1I_NS1K_INS1L_ILi2ELi4ELi3EEENS1N_ILi16EEENSM_INS5_IJS1P_SN_EEES1V_EEEENS4_39AutoVectorizingCopyWithAssumedAlignmentILi128EEENS4_14SM90_TMA_STOREES38_S3A_S3A_EEEvvEEEEvNT_6ParamsE,"a",@progbits
	.sectionflags	@""
	.align	4
.nv.constant0._ZN7cutlass13device_kernelINS_4gemm6kernel13GemmUniversalIN4cute5tupleIJiiiiEEENS1_10collective13CollectiveMmaINS1_46MainloopSm100TmaUmmaWarpSpecializedBlockScaledILi3ELi2ELi1ENS5_IJNS4_1CILi2EEENSA_ILi1EEESC_EEEEENS5_IJNSA_ILi128EEENSA_ILi256EEESF_EEENS5_IJNS_12float_e5m2_tENS_13float_ue8m0_tEEEENS5_IJNS5_IJlSC_lEEENS4_6LayoutINS5_IJNS5_IJNS5_IJNSA_ILi32EEENSA_ILi4EEEEEEiEEESQ_NS5_IJSC_iEEEEEENS5_IJNS5_IJNS5_IJNSA_ILi16EEESO_EEEiEEENS5_IJNS5_IJNSA_ILi0EEESC_EEENSA_ILi512EEEEEENS5_IJSW_iEEEEEEEEEEESK_S13_NS4_8TiledMMAINS4_8MMA_AtomIJNS4_21SM100_MMA_MXF8F6F4_SSISI_SI_fSJ_Li128ELi256ELNS4_4UMMA5MajorE0ELS18_0ELNS17_7ScaleInE0ELS19_0EEEEEENSM_INS5_IJSC_SC_SC_EEENS5_IJSW_SW_SW_EEEEENS5_IJNS4_10UnderscoreES1F_S1F_EEEEENS5_IJNS4_13SM90_TMA_LOADES1I_EEENS5_IJNS4_14ComposedLayoutINS4_7SwizzleILi3ELi4ELi3EEENS4_18smem_ptr_flag_bitsILi8EEENSM_INS5_IJNSA_ILi8EEESF_EEENS5_IJSF_SC_EEEEEEENSM_INS5_IJNS5_IJNS5_IJSP_SC_EEENS5_IJSN_SC_EEEEEESC_NS5_IJSO_SC_EEEEEENS5_IJNS5_IJNS5_IJSU_SY_EEESX_EEESW_NS5_IJSC_SY_EEEEEEEEEEEvNS4_8identityENS5_IJNS4_23SM90_TMA_LOAD_MULTICASTES26_EEENS5_IJS1T_NSM_INS5_IJNS5_IJNS5_IJSP_SB_EEES1V_EEESC_S1X_EEENS5_IJS20_SW_NS5_IJSC_NSA_ILi1024EEEEEEEEEEEEEEvS25_EENS_8epilogue10collective18CollectiveEpilogueINS2H_23Sm100TmaWarpSpecializedILi4ELi2ELi32ELb1ELb0EEEJNS5_IJNSA_ILi64EEESG_SF_EEENS5_IJNSM_IS2M_SC_EENSM_INS5_IJSN_SB_EEENS5_IJSC_SF_EEEEEEEENS_10bfloat16_tESL_S2T_SL_NS2H_6fusion15FusionCallbacksIS2L_NS2U_17LinearCombinationIS2T_fS2T_fLNS_15FloatRoundStyleE2EEES2N_S2S_JEEENS4_5SM1004TMEM4LOAD26SM100_TMEM_LOAD_32dp32b32xES1I_NS1K_INS1L_ILi2ELi4ELi3EEENS1N_ILi16EEENSM_INS5_IJS1P_SN_EEES1V_EEEENS4_39AutoVectorizingCopyWithAssumedAlignmentILi128EEENS4_14SM90_TMA_STOREES38_S3A_S3A_EEEvvEEEEvNT_6ParamsE:
	.zero		3968


//--------------------- SYMBOLS --------------------------

	.type		.nv.reservedSmem.offset0,@object
	.size		.nv.reservedSmem.offset0,0x4
	.type		.nv.reservedSmem.cap,@object
	.size		.nv.reservedSmem.cap,0x4
	.type		__assertfail,@function
